//
// Generated by NVIDIA NVVM Compiler
//
// Compiler Build ID: CL-36424714
// Cuda compilation tools, release 13.0, V13.0.88
// Based on NVVM 20.0.0
//

.version 9.0
.target sm_100
.address_size 64

	// .globl	_Z28moving_average_causal_windowPKfPfiif
// _ZZN3cub18CUB_300001_SM_10006detail4scan16DeviceScanKernelINS2_10policy_hubIfffjN4cuda3std3__44plusIvEEE10Policy1000EN6thrust24THRUST_300001_SM_1000_NS10device_ptrIKfEENSE_IfEENS0_13ScanTileStateIfLb1EEES9_NS0_8NullTypeEjfLb0ESK_EEvT0_T1_T2_iT3_T4_T5_E12temp_storage has been demoted
// _ZZN3cub18CUB_300001_SM_10006detail4scan16DeviceScanKernelINS2_10policy_hubIfffmN4cuda3std3__44plusIvEEE10Policy1000EN6thrust24THRUST_300001_SM_1000_NS10device_ptrIKfEENSE_IfEENS0_13ScanTileStateIfLb1EEES9_NS0_8NullTypeEmfLb0ESK_EEvT0_T1_T2_iT3_T4_T5_E12temp_storage has been demoted
.global .align 1 .b8 _ZN34_INTERNAL_957fafed_4_k_cu_6f82627c4cuda3std3__45__cpo5beginE[1];
.global .align 1 .b8 _ZN34_INTERNAL_957fafed_4_k_cu_6f82627c4cuda3std3__45__cpo3endE[1];
.global .align 1 .b8 _ZN34_INTERNAL_957fafed_4_k_cu_6f82627c4cuda3std3__45__cpo6cbeginE[1];
.global .align 1 .b8 _ZN34_INTERNAL_957fafed_4_k_cu_6f82627c4cuda3std3__45__cpo4cendE[1];
.global .align 1 .b8 _ZN34_INTERNAL_957fafed_4_k_cu_6f82627c4cuda3std3__45__cpo6rbeginE[1];
.global .align 1 .b8 _ZN34_INTERNAL_957fafed_4_k_cu_6f82627c4cuda3std3__45__cpo4rendE[1];
.global .align 1 .b8 _ZN34_INTERNAL_957fafed_4_k_cu_6f82627c4cuda3std3__45__cpo7crbeginE[1];
.global .align 1 .b8 _ZN34_INTERNAL_957fafed_4_k_cu_6f82627c4cuda3std3__45__cpo5crendE[1];
.global .align 1 .b8 _ZN34_INTERNAL_957fafed_4_k_cu_6f82627c4cuda3std3__436_GLOBAL__N__957fafed_4_k_cu_6f82627c6ignoreE[1];
.global .align 1 .b8 _ZN34_INTERNAL_957fafed_4_k_cu_6f82627c4cuda3std3__419piecewise_constructE[1];
.global .align 1 .b8 _ZN34_INTERNAL_957fafed_4_k_cu_6f82627c4cuda3std3__48in_placeE[1];
.global .align 1 .b8 _ZN34_INTERNAL_957fafed_4_k_cu_6f82627c4cuda3std3__420unreachable_sentinelE[1];
.global .align 1 .b8 _ZN34_INTERNAL_957fafed_4_k_cu_6f82627c4cuda3std3__47nulloptE[1];
.global .align 1 .b8 _ZN34_INTERNAL_957fafed_4_k_cu_6f82627c4cuda3std3__48unexpectE[1];
.global .align 1 .b8 _ZN34_INTERNAL_957fafed_4_k_cu_6f82627c4cuda3std6ranges3__45__cpo4swapE[1];
.global .align 1 .b8 _ZN34_INTERNAL_957fafed_4_k_cu_6f82627c4cuda3std6ranges3__45__cpo9iter_moveE[1];
.global .align 1 .b8 _ZN34_INTERNAL_957fafed_4_k_cu_6f82627c4cuda3std6ranges3__45__cpo5beginE[1];
.global .align 1 .b8 _ZN34_INTERNAL_957fafed_4_k_cu_6f82627c4cuda3std6ranges3__45__cpo3endE[1];
.global .align 1 .b8 _ZN34_INTERNAL_957fafed_4_k_cu_6f82627c4cuda3std6ranges3__45__cpo6cbeginE[1];
.global .align 1 .b8 _ZN34_INTERNAL_957fafed_4_k_cu_6f82627c4cuda3std6ranges3__45__cpo4cendE[1];
.global .align 1 .b8 _ZN34_INTERNAL_957fafed_4_k_cu_6f82627c4cuda3std6ranges3__45__cpo7advanceE[1];
.global .align 1 .b8 _ZN34_INTERNAL_957fafed_4_k_cu_6f82627c4cuda3std6ranges3__45__cpo9iter_swapE[1];
.global .align 1 .b8 _ZN34_INTERNAL_957fafed_4_k_cu_6f82627c4cuda3std6ranges3__45__cpo4nextE[1];
.global .align 1 .b8 _ZN34_INTERNAL_957fafed_4_k_cu_6f82627c4cuda3std6ranges3__45__cpo4prevE[1];
.global .align 1 .b8 _ZN34_INTERNAL_957fafed_4_k_cu_6f82627c4cuda3std6ranges3__45__cpo4dataE[1];
.global .align 1 .b8 _ZN34_INTERNAL_957fafed_4_k_cu_6f82627c4cuda3std6ranges3__45__cpo5cdataE[1];
.global .align 1 .b8 _ZN34_INTERNAL_957fafed_4_k_cu_6f82627c4cuda3std6ranges3__45__cpo4sizeE[1];
.global .align 1 .b8 _ZN34_INTERNAL_957fafed_4_k_cu_6f82627c4cuda3std6ranges3__45__cpo5ssizeE[1];
.global .align 1 .b8 _ZN34_INTERNAL_957fafed_4_k_cu_6f82627c4cuda3std6ranges3__45__cpo8distanceE[1];
.global .align 1 .b8 _ZN34_INTERNAL_957fafed_4_k_cu_6f82627c6thrust24THRUST_300001_SM_1000_NS8cuda_cub3parE[1];
.global .align 1 .b8 _ZN34_INTERNAL_957fafed_4_k_cu_6f82627c6thrust24THRUST_300001_SM_1000_NS8cuda_cub10par_nosyncE[1];
.global .align 1 .b8 _ZN34_INTERNAL_957fafed_4_k_cu_6f82627c6thrust24THRUST_300001_SM_1000_NS6system6detail10sequential3seqE[1];
.global .align 1 .b8 _ZN34_INTERNAL_957fafed_4_k_cu_6f82627c6thrust24THRUST_300001_SM_1000_NS12placeholders2_1E[1];
.global .align 1 .b8 _ZN34_INTERNAL_957fafed_4_k_cu_6f82627c6thrust24THRUST_300001_SM_1000_NS12placeholders2_2E[1];
.global .align 1 .b8 _ZN34_INTERNAL_957fafed_4_k_cu_6f82627c6thrust24THRUST_300001_SM_1000_NS12placeholders2_3E[1];
.global .align 1 .b8 _ZN34_INTERNAL_957fafed_4_k_cu_6f82627c6thrust24THRUST_300001_SM_1000_NS12placeholders2_4E[1];
.global .align 1 .b8 _ZN34_INTERNAL_957fafed_4_k_cu_6f82627c6thrust24THRUST_300001_SM_1000_NS12placeholders2_5E[1];
.global .align 1 .b8 _ZN34_INTERNAL_957fafed_4_k_cu_6f82627c6thrust24THRUST_300001_SM_1000_NS12placeholders2_6E[1];
.global .align 1 .b8 _ZN34_INTERNAL_957fafed_4_k_cu_6f82627c6thrust24THRUST_300001_SM_1000_NS12placeholders2_7E[1];
.global .align 1 .b8 _ZN34_INTERNAL_957fafed_4_k_cu_6f82627c6thrust24THRUST_300001_SM_1000_NS12placeholders2_8E[1];
.global .align 1 .b8 _ZN34_INTERNAL_957fafed_4_k_cu_6f82627c6thrust24THRUST_300001_SM_1000_NS12placeholders2_9E[1];
.global .align 1 .b8 _ZN34_INTERNAL_957fafed_4_k_cu_6f82627c6thrust24THRUST_300001_SM_1000_NS12placeholders3_10E[1];
.global .align 1 .b8 _ZN34_INTERNAL_957fafed_4_k_cu_6f82627c6thrust24THRUST_300001_SM_1000_NS3seqE[1];

.visible .entry _Z28moving_average_causal_windowPKfPfiif(
	.param .u64 .ptr .align 1 _Z28moving_average_causal_windowPKfPfiif_param_0,
	.param .u64 .ptr .align 1 _Z28moving_average_causal_windowPKfPfiif_param_1,
	.param .u32 _Z28moving_average_causal_windowPKfPfiif_param_2,
	.param .u32 _Z28moving_average_causal_windowPKfPfiif_param_3,
	.param .f32 _Z28moving_average_causal_windowPKfPfiif_param_4
)
{
	.reg .pred 	%p<12>;
	.reg .b32 	%r<44>;
	.reg .b32 	%f<86>;
	.reg .b64 	%rd<18>;

	ld.param.u64 	%rd4, [_Z28moving_average_causal_windowPKfPfiif_param_0];
	ld.param.u64 	%rd5, [_Z28moving_average_causal_windowPKfPfiif_param_1];
	ld.param.u32 	%r26, [_Z28moving_average_causal_windowPKfPfiif_param_2];
	ld.param.u32 	%r25, [_Z28moving_average_causal_windowPKfPfiif_param_3];
	ld.param.f32 	%f14, [_Z28moving_average_causal_windowPKfPfiif_param_4];
	cvta.to.global.u64 	%rd1, %rd4;
	cvta.to.global.u64 	%rd2, %rd5;
	mov.u32 	%r27, %ctaid.x;
	mov.u32 	%r28, %ntid.x;
	mul.lo.s32 	%r1, %r27, %r28;
	mov.u32 	%r2, %tid.x;
	add.s32 	%r3, %r1, %r2;
	setp.ge.s32 	%p1, %r3, %r26;
	@%p1 bra 	$L__BB0_17;
	add.s32 	%r29, %r25, -1;
	setp.ge.s32 	%p2, %r3, %r29;
	@%p2 bra 	$L__BB0_3;
	mul.wide.s32 	%rd16, %r3, 4;
	add.s64 	%rd17, %rd2, %rd16;
	st.global.f32 	[%rd17], %f14;
	bra.uni 	$L__BB0_17;
$L__BB0_3:
	sub.s32 	%r30, %r3, %r25;
	add.s32 	%r4, %r30, 1;
	setp.lt.s32 	%p3, %r25, 1;
	mov.f32 	%f85, 0f00000000;
	@%p3 bra 	$L__BB0_16;
	and.b32  	%r5, %r25, 15;
	setp.lt.u32 	%p4, %r25, 16;
	mov.f32 	%f85, 0f00000000;
	mov.b32 	%r40, 0;
	@%p4 bra 	$L__BB0_7;
	and.b32  	%r40, %r25, 2147483632;
	neg.s32 	%r38, %r40;
	add.s64 	%rd3, %rd1, 32;
	mov.f32 	%f85, 0f00000000;
	mov.u32 	%r37, %r4;
$L__BB0_6:
	.pragma "nounroll";
	mul.wide.s32 	%rd6, %r37, 4;
	add.s64 	%rd7, %rd3, %rd6;
	ld.global.nc.f32 	%f19, [%rd7+-32];
	add.f32 	%f20, %f85, %f19;
	ld.global.nc.f32 	%f21, [%rd7+-28];
	add.f32 	%f22, %f20, %f21;
	ld.global.nc.f32 	%f23, [%rd7+-24];
	add.f32 	%f24, %f22, %f23;
	ld.global.nc.f32 	%f25, [%rd7+-20];
	add.f32 	%f26, %f24, %f25;
	ld.global.nc.f32 	%f27, [%rd7+-16];
	add.f32 	%f28, %f26, %f27;
	ld.global.nc.f32 	%f29, [%rd7+-12];
	add.f32 	%f30, %f28, %f29;
	ld.global.nc.f32 	%f31, [%rd7+-8];
	add.f32 	%f32, %f30, %f31;
	ld.global.nc.f32 	%f33, [%rd7+-4];
	add.f32 	%f34, %f32, %f33;
	ld.global.nc.f32 	%f35, [%rd7];
	add.f32 	%f36, %f34, %f35;
	ld.global.nc.f32 	%f37, [%rd7+4];
	add.f32 	%f38, %f36, %f37;
	ld.global.nc.f32 	%f39, [%rd7+8];
	add.f32 	%f40, %f38, %f39;
	ld.global.nc.f32 	%f41, [%rd7+12];
	add.f32 	%f42, %f40, %f41;
	ld.global.nc.f32 	%f43, [%rd7+16];
	add.f32 	%f44, %f42, %f43;
	ld.global.nc.f32 	%f45, [%rd7+20];
	add.f32 	%f46, %f44, %f45;
	ld.global.nc.f32 	%f47, [%rd7+24];
	add.f32 	%f48, %f46, %f47;
	ld.global.nc.f32 	%f49, [%rd7+28];
	add.f32 	%f85, %f48, %f49;
	add.s32 	%r38, %r38, 16;
	add.s32 	%r37, %r37, 16;
	setp.ne.s32 	%p5, %r38, 0;
	@%p5 bra 	$L__BB0_6;
$L__BB0_7:
	setp.eq.s32 	%p6, %r5, 0;
	@%p6 bra 	$L__BB0_16;
	and.b32  	%r13, %r25, 7;
	setp.lt.u32 	%p7, %r5, 8;
	@%p7 bra 	$L__BB0_10;
	add.s32 	%r32, %r4, %r40;
	mul.wide.s32 	%rd8, %r32, 4;
	add.s64 	%rd9, %rd1, %rd8;
	ld.global.nc.f32 	%f51, [%rd9];
	add.f32 	%f52, %f85, %f51;
	ld.global.nc.f32 	%f53, [%rd9+4];
	add.f32 	%f54, %f52, %f53;
	ld.global.nc.f32 	%f55, [%rd9+8];
	add.f32 	%f56, %f54, %f55;
	ld.global.nc.f32 	%f57, [%rd9+12];
	add.f32 	%f58, %f56, %f57;
	ld.global.nc.f32 	%f59, [%rd9+16];
	add.f32 	%f60, %f58, %f59;
	ld.global.nc.f32 	%f61, [%rd9+20];
	add.f32 	%f62, %f60, %f61;
	ld.global.nc.f32 	%f63, [%rd9+24];
	add.f32 	%f64, %f62, %f63;
	ld.global.nc.f32 	%f65, [%rd9+28];
	add.f32 	%f85, %f64, %f65;
	add.s32 	%r40, %r40, 8;
$L__BB0_10:
	setp.eq.s32 	%p8, %r13, 0;
	@%p8 bra 	$L__BB0_16;
	and.b32  	%r16, %r25, 3;
	setp.lt.u32 	%p9, %r13, 4;
	@%p9 bra 	$L__BB0_13;
	add.s32 	%r33, %r4, %r40;
	mul.wide.s32 	%rd10, %r33, 4;
	add.s64 	%rd11, %rd1, %rd10;
	ld.global.nc.f32 	%f67, [%rd11];
	add.f32 	%f68, %f85, %f67;
	ld.global.nc.f32 	%f69, [%rd11+4];
	add.f32 	%f70, %f68, %f69;
	ld.global.nc.f32 	%f71, [%rd11+8];
	add.f32 	%f72, %f70, %f71;
	ld.global.nc.f32 	%f73, [%rd11+12];
	add.f32 	%f85, %f72, %f73;
	add.s32 	%r40, %r40, 4;
$L__BB0_13:
	setp.eq.s32 	%p10, %r16, 0;
	@%p10 bra 	$L__BB0_16;
	add.s32 	%r34, %r2, %r40;
	add.s32 	%r35, %r34, %r1;
	sub.s32 	%r36, %r35, %r25;
	add.s32 	%r43, %r36, 1;
	neg.s32 	%r42, %r16;
$L__BB0_15:
	.pragma "nounroll";
	mul.wide.s32 	%rd12, %r43, 4;
	add.s64 	%rd13, %rd1, %rd12;
	ld.global.nc.f32 	%f74, [%rd13];
	add.f32 	%f85, %f85, %f74;
	add.s32 	%r43, %r43, 1;
	add.s32 	%r42, %r42, 1;
	setp.ne.s32 	%p11, %r42, 0;
	@%p11 bra 	$L__BB0_15;
$L__BB0_16:
	cvt.rn.f32.s32 	%f75, %r25;
	div.rn.f32 	%f76, %f85, %f75;
	mul.wide.s32 	%rd14, %r3, 4;
	add.s64 	%rd15, %rd2, %rd14;
	st.global.f32 	[%rd15], %f76;
$L__BB0_17:
	ret;

}
	// .globl	_Z26moving_average_from_prefixPKfPfiif
.visible .entry _Z26moving_average_from_prefixPKfPfiif(
	.param .u64 .ptr .align 1 _Z26moving_average_from_prefixPKfPfiif_param_0,
	.param .u64 .ptr .align 1 _Z26moving_average_from_prefixPKfPfiif_param_1,
	.param .u32 _Z26moving_average_from_prefixPKfPfiif_param_2,
	.param .u32 _Z26moving_average_from_prefixPKfPfiif_param_3,
	.param .f32 _Z26moving_average_from_prefixPKfPfiif_param_4
)
{
	.reg .pred 	%p<4>;
	.reg .b32 	%r<9>;
	.reg .b32 	%f<10>;
	.reg .b64 	%rd<12>;

	ld.param.u64 	%rd3, [_Z26moving_average_from_prefixPKfPfiif_param_0];
	ld.param.u64 	%rd4, [_Z26moving_average_from_prefixPKfPfiif_param_1];
	ld.param.u32 	%r3, [_Z26moving_average_from_prefixPKfPfiif_param_2];
	ld.param.u32 	%r2, [_Z26moving_average_from_prefixPKfPfiif_param_3];
	ld.param.f32 	%f3, [_Z26moving_average_from_prefixPKfPfiif_param_4];
	cvta.to.global.u64 	%rd1, %rd4;
	cvta.to.global.u64 	%rd2, %rd3;
	mov.u32 	%r4, %ctaid.x;
	mov.u32 	%r5, %ntid.x;
	mov.u32 	%r6, %tid.x;
	mad.lo.s32 	%r1, %r4, %r5, %r6;
	setp.ge.s32 	%p1, %r1, %r3;
	@%p1 bra 	$L__BB1_6;
	add.s32 	%r7, %r2, -1;
	setp.ge.s32 	%p2, %r1, %r7;
	@%p2 bra 	$L__BB1_3;
	mul.wide.s32 	%rd10, %r1, 4;
	add.s64 	%rd11, %rd1, %rd10;
	st.global.f32 	[%rd11], %f3;
	bra.uni 	$L__BB1_6;
$L__BB1_3:
	setp.lt.s32 	%p3, %r1, %r2;
	mov.f32 	%f9, 0f00000000;
	@%p3 bra 	$L__BB1_5;
	sub.s32 	%r8, %r1, %r2;
	mul.wide.s32 	%rd5, %r8, 4;
	add.s64 	%rd6, %rd2, %rd5;
	ld.global.nc.f32 	%f9, [%rd6];
$L__BB1_5:
	mul.wide.s32 	%rd7, %r1, 4;
	add.s64 	%rd8, %rd2, %rd7;
	ld.global.nc.f32 	%f5, [%rd8];
	sub.f32 	%f6, %f5, %f9;
	cvt.rn.f32.s32 	%f7, %r2;
	div.rn.f32 	%f8, %f6, %f7;
	add.s64 	%rd9, %rd1, %rd7;
	st.global.f32 	[%rd9], %f8;
$L__BB1_6:
	ret;

}
	// .globl	_ZN3cub18CUB_300001_SM_10006detail11EmptyKernelIvEEvv
.visible .entry _ZN3cub18CUB_300001_SM_10006detail11EmptyKernelIvEEvv()
{


	ret;

}
	// .globl	_ZN3cub18CUB_300001_SM_10006detail4scan20DeviceScanInitKernelINS0_13ScanTileStateIfLb1EEEEEvT_i
.visible .entry _ZN3cub18CUB_300001_SM_10006detail4scan20DeviceScanInitKernelINS0_13ScanTileStateIfLb1EEEEEvT_i(
	.param .align 8 .b8 _ZN3cub18CUB_300001_SM_10006detail4scan20DeviceScanInitKernelINS0_13ScanTileStateIfLb1EEEEEvT_i_param_0[8],
	.param .u32 _ZN3cub18CUB_300001_SM_10006detail4scan20DeviceScanInitKernelINS0_13ScanTileStateIfLb1EEEEEvT_i_param_1
)
{
	.reg .pred 	%p<5>;
	.reg .b32 	%r<10>;
	.reg .b64 	%rd<7>;

	ld.param.u64 	%rd2, [_ZN3cub18CUB_300001_SM_10006detail4scan20DeviceScanInitKernelINS0_13ScanTileStateIfLb1EEEEEvT_i_param_0];
	ld.param.u32 	%r4, [_ZN3cub18CUB_300001_SM_10006detail4scan20DeviceScanInitKernelINS0_13ScanTileStateIfLb1EEEEEvT_i_param_1];
	cvta.to.global.u64 	%rd1, %rd2;
	mov.u32 	%r1, %ctaid.x;
	mov.u32 	%r5, %ntid.x;
	mov.u32 	%r2, %tid.x;
	mad.lo.s32 	%r3, %r1, %r5, %r2;
	setp.ge.s32 	%p1, %r3, %r4;
	@%p1 bra 	$L__BB3_2;
	mul.wide.s32 	%rd3, %r3, 8;
	add.s64 	%rd4, %rd1, %rd3;
	mov.b32 	%r6, 0;
	mov.b32 	%r7, 99;
	st.global.v2.u32 	[%rd4+256], {%r7, %r6};
$L__BB3_2:
	setp.ne.s32 	%p2, %r1, 0;
	setp.gt.u32 	%p3, %r2, 31;
	or.pred  	%p4, %p2, %p3;
	@%p4 bra 	$L__BB3_4;
	mul.wide.u32 	%rd5, %r2, 8;
	add.s64 	%rd6, %rd1, %rd5;
	mov.b32 	%r9, 0;
	st.global.v2.u32 	[%rd6], {%r9, %r9};
$L__BB3_4:
	ret;

}
	// .globl	_ZN3cub18CUB_300001_SM_10006detail4scan16DeviceScanKernelINS2_10policy_hubIfffjN4cuda3std3__44plusIvEEE10Policy1000EN6thrust24THRUST_300001_SM_1000_NS10device_ptrIKfEENSE_IfEENS0_13ScanTileStateIfLb1EEES9_NS0_8NullTypeEjfLb0ESK_EEvT0_T1_T2_iT3_T4_T5_
.visible .entry _ZN3cub18CUB_300001_SM_10006detail4scan16DeviceScanKernelINS2_10policy_hubIfffjN4cuda3std3__44plusIvEEE10Policy1000EN6thrust24THRUST_300001_SM_1000_NS10device_ptrIKfEENSE_IfEENS0_13ScanTileStateIfLb1EEES9_NS0_8NullTypeEjfLb0ESK_EEvT0_T1_T2_iT3_T4_T5_(
	.param .align 8 .b8 _ZN3cub18CUB_300001_SM_10006detail4scan16DeviceScanKernelINS2_10policy_hubIfffjN4cuda3std3__44plusIvEEE10Policy1000EN6thrust24THRUST_300001_SM_1000_NS10device_ptrIKfEENSE_IfEENS0_13ScanTileStateIfLb1EEES9_NS0_8NullTypeEjfLb0ESK_EEvT0_T1_T2_iT3_T4_T5__param_0[8],
	.param .align 8 .b8 _ZN3cub18CUB_300001_SM_10006detail4scan16DeviceScanKernelINS2_10policy_hubIfffjN4cuda3std3__44plusIvEEE10Policy1000EN6thrust24THRUST_300001_SM_1000_NS10device_ptrIKfEENSE_IfEENS0_13ScanTileStateIfLb1EEES9_NS0_8NullTypeEjfLb0ESK_EEvT0_T1_T2_iT3_T4_T5__param_1[8],
	.param .align 8 .b8 _ZN3cub18CUB_300001_SM_10006detail4scan16DeviceScanKernelINS2_10policy_hubIfffjN4cuda3std3__44plusIvEEE10Policy1000EN6thrust24THRUST_300001_SM_1000_NS10device_ptrIKfEENSE_IfEENS0_13ScanTileStateIfLb1EEES9_NS0_8NullTypeEjfLb0ESK_EEvT0_T1_T2_iT3_T4_T5__param_2[8],
	.param .u32 _ZN3cub18CUB_300001_SM_10006detail4scan16DeviceScanKernelINS2_10policy_hubIfffjN4cuda3std3__44plusIvEEE10Policy1000EN6thrust24THRUST_300001_SM_1000_NS10device_ptrIKfEENSE_IfEENS0_13ScanTileStateIfLb1EEES9_NS0_8NullTypeEjfLb0ESK_EEvT0_T1_T2_iT3_T4_T5__param_3,
	.param .align 1 .b8 _ZN3cub18CUB_300001_SM_10006detail4scan16DeviceScanKernelINS2_10policy_hubIfffjN4cuda3std3__44plusIvEEE10Policy1000EN6thrust24THRUST_300001_SM_1000_NS10device_ptrIKfEENSE_IfEENS0_13ScanTileStateIfLb1EEES9_NS0_8NullTypeEjfLb0ESK_EEvT0_T1_T2_iT3_T4_T5__param_4[1],
	.param .align 1 .b8 _ZN3cub18CUB_300001_SM_10006detail4scan16DeviceScanKernelINS2_10policy_hubIfffjN4cuda3std3__44plusIvEEE10Policy1000EN6thrust24THRUST_300001_SM_1000_NS10device_ptrIKfEENSE_IfEENS0_13ScanTileStateIfLb1EEES9_NS0_8NullTypeEjfLb0ESK_EEvT0_T1_T2_iT3_T4_T5__param_5[1],
	.param .u32 _ZN3cub18CUB_300001_SM_10006detail4scan16DeviceScanKernelINS2_10policy_hubIfffjN4cuda3std3__44plusIvEEE10Policy1000EN6thrust24THRUST_300001_SM_1000_NS10device_ptrIKfEENSE_IfEENS0_13ScanTileStateIfLb1EEES9_NS0_8NullTypeEjfLb0ESK_EEvT0_T1_T2_iT3_T4_T5__param_6
)
.maxntid 384
{
	.reg .pred 	%p<160>;
	.reg .b32 	%r<512>;
	.reg .b32 	%f<602>;
	.reg .b64 	%rd<55>;
	// demoted variable
	.shared .align 16 .b8 _ZZN3cub18CUB_300001_SM_10006detail4scan16DeviceScanKernelINS2_10policy_hubIfffjN4cuda3std3__44plusIvEEE10Policy1000EN6thrust24THRUST_300001_SM_1000_NS10device_ptrIKfEENSE_IfEENS0_13ScanTileStateIfLb1EEES9_NS0_8NullTypeEjfLb0ESK_EEvT0_T1_T2_iT3_T4_T5_E12temp_storage[33808];
	ld.param.u64 	%rd1, [_ZN3cub18CUB_300001_SM_10006detail4scan16DeviceScanKernelINS2_10policy_hubIfffjN4cuda3std3__44plusIvEEE10Policy1000EN6thrust24THRUST_300001_SM_1000_NS10device_ptrIKfEENSE_IfEENS0_13ScanTileStateIfLb1EEES9_NS0_8NullTypeEjfLb0ESK_EEvT0_T1_T2_iT3_T4_T5__param_2];
	ld.param.u64 	%rd13, [_ZN3cub18CUB_300001_SM_10006detail4scan16DeviceScanKernelINS2_10policy_hubIfffjN4cuda3std3__44plusIvEEE10Policy1000EN6thrust24THRUST_300001_SM_1000_NS10device_ptrIKfEENSE_IfEENS0_13ScanTileStateIfLb1EEES9_NS0_8NullTypeEjfLb0ESK_EEvT0_T1_T2_iT3_T4_T5__param_1];
	ld.param.u64 	%rd14, [_ZN3cub18CUB_300001_SM_10006detail4scan16DeviceScanKernelINS2_10policy_hubIfffjN4cuda3std3__44plusIvEEE10Policy1000EN6thrust24THRUST_300001_SM_1000_NS10device_ptrIKfEENSE_IfEENS0_13ScanTileStateIfLb1EEES9_NS0_8NullTypeEjfLb0ESK_EEvT0_T1_T2_iT3_T4_T5__param_0];
	ld.param.u32 	%r97, [_ZN3cub18CUB_300001_SM_10006detail4scan16DeviceScanKernelINS2_10policy_hubIfffjN4cuda3std3__44plusIvEEE10Policy1000EN6thrust24THRUST_300001_SM_1000_NS10device_ptrIKfEENSE_IfEENS0_13ScanTileStateIfLb1EEES9_NS0_8NullTypeEjfLb0ESK_EEvT0_T1_T2_iT3_T4_T5__param_3];
	ld.param.u32 	%r98, [_ZN3cub18CUB_300001_SM_10006detail4scan16DeviceScanKernelINS2_10policy_hubIfffjN4cuda3std3__44plusIvEEE10Policy1000EN6thrust24THRUST_300001_SM_1000_NS10device_ptrIKfEENSE_IfEENS0_13ScanTileStateIfLb1EEES9_NS0_8NullTypeEjfLb0ESK_EEvT0_T1_T2_iT3_T4_T5__param_6];
	cvta.to.global.u64 	%rd2, %rd14;
	cvta.to.global.u64 	%rd3, %rd13;
	mov.u32 	%r99, %ctaid.x;
	add.s32 	%r488, %r97, %r99;
	mul.lo.s32 	%r2, %r488, 8448;
	sub.s32 	%r3, %r98, %r2;
	setp.lt.u32 	%p1, %r3, 8449;
	@%p1 bra 	$L__BB4_26;
	cvt.u64.u32 	%rd37, %r2;
	mov.u32 	%r4, %tid.x;
	and.b32  	%r341, %r4, 31;
	and.b32  	%r342, %r4, 992;
	mul.lo.s32 	%r343, %r342, 22;
	or.b32  	%r344, %r343, %r341;
	cvt.u64.u32 	%rd38, %r344;
	add.s64 	%rd4, %rd38, %rd37;
	shl.b64 	%rd39, %rd4, 2;
	add.s64 	%rd40, %rd2, %rd39;
	ld.global.f32 	%f334, [%rd40];
	ld.global.f32 	%f335, [%rd40+128];
	ld.global.f32 	%f336, [%rd40+256];
	ld.global.f32 	%f337, [%rd40+384];
	ld.global.f32 	%f338, [%rd40+512];
	ld.global.f32 	%f339, [%rd40+640];
	ld.global.f32 	%f340, [%rd40+768];
	ld.global.f32 	%f341, [%rd40+896];
	ld.global.f32 	%f342, [%rd40+1024];
	ld.global.f32 	%f343, [%rd40+1152];
	ld.global.f32 	%f344, [%rd40+1280];
	ld.global.f32 	%f345, [%rd40+1408];
	ld.global.f32 	%f346, [%rd40+1536];
	ld.global.f32 	%f347, [%rd40+1664];
	ld.global.f32 	%f348, [%rd40+1792];
	ld.global.f32 	%f349, [%rd40+1920];
	ld.global.f32 	%f350, [%rd40+2048];
	ld.global.f32 	%f351, [%rd40+2176];
	ld.global.f32 	%f352, [%rd40+2304];
	ld.global.f32 	%f353, [%rd40+2432];
	ld.global.f32 	%f354, [%rd40+2560];
	ld.global.f32 	%f355, [%rd40+2688];
	// begin inline asm
	mov.u32 %r340, %laneid;
	// end inline asm
	shr.u32 	%r6, %r4, 5;
	mad.lo.s32 	%r345, %r6, 704, %r340;
	shl.b32 	%r346, %r345, 2;
	mov.u32 	%r347, _ZZN3cub18CUB_300001_SM_10006detail4scan16DeviceScanKernelINS2_10policy_hubIfffjN4cuda3std3__44plusIvEEE10Policy1000EN6thrust24THRUST_300001_SM_1000_NS10device_ptrIKfEENSE_IfEENS0_13ScanTileStateIfLb1EEES9_NS0_8NullTypeEjfLb0ESK_EEvT0_T1_T2_iT3_T4_T5_E12temp_storage;
	add.s32 	%r7, %r347, %r346;
	st.shared.f32 	[%r7], %f334;
	st.shared.f32 	[%r7+128], %f335;
	st.shared.f32 	[%r7+256], %f336;
	st.shared.f32 	[%r7+384], %f337;
	st.shared.f32 	[%r7+512], %f338;
	st.shared.f32 	[%r7+640], %f339;
	st.shared.f32 	[%r7+768], %f340;
	st.shared.f32 	[%r7+896], %f341;
	st.shared.f32 	[%r7+1024], %f342;
	st.shared.f32 	[%r7+1152], %f343;
	st.shared.f32 	[%r7+1280], %f344;
	st.shared.f32 	[%r7+1408], %f345;
	st.shared.f32 	[%r7+1536], %f346;
	st.shared.f32 	[%r7+1664], %f347;
	st.shared.f32 	[%r7+1792], %f348;
	st.shared.f32 	[%r7+1920], %f349;
	st.shared.f32 	[%r7+2048], %f350;
	st.shared.f32 	[%r7+2176], %f351;
	st.shared.f32 	[%r7+2304], %f352;
	st.shared.f32 	[%r7+2432], %f353;
	st.shared.f32 	[%r7+2560], %f354;
	st.shared.f32 	[%r7+2688], %f355;
	bar.warp.sync 	-1;
	mad.lo.s32 	%r8, %r340, 84, %r7;
	ld.shared.v2.f32 	{%f1, %f2}, [%r8];
	ld.shared.v2.f32 	{%f3, %f4}, [%r8+8];
	ld.shared.v2.f32 	{%f5, %f6}, [%r8+16];
	ld.shared.v2.f32 	{%f7, %f8}, [%r8+24];
	ld.shared.v2.f32 	{%f9, %f10}, [%r8+32];
	ld.shared.v2.f32 	{%f11, %f12}, [%r8+40];
	ld.shared.v2.f32 	{%f13, %f14}, [%r8+48];
	ld.shared.v2.f32 	{%f15, %f16}, [%r8+56];
	ld.shared.v2.f32 	{%f17, %f18}, [%r8+64];
	ld.shared.v2.f32 	{%f19, %f20}, [%r8+72];
	ld.shared.v2.f32 	{%f21, %f22}, [%r8+80];
	bar.sync 	0;
	setp.ne.s32 	%p104, %r488, 0;
	@%p104 bra 	$L__BB4_6;
	add.f32 	%f475, %f1, %f2;
	add.f32 	%f476, %f3, %f4;
	add.f32 	%f477, %f5, %f6;
	add.f32 	%f478, %f7, %f8;
	add.f32 	%f479, %f9, %f10;
	add.f32 	%f480, %f11, %f12;
	add.f32 	%f481, %f13, %f14;
	add.f32 	%f482, %f15, %f16;
	add.f32 	%f483, %f17, %f18;
	add.f32 	%f484, %f19, %f20;
	add.f32 	%f485, %f21, %f22;
	add.f32 	%f486, %f475, %f476;
	add.f32 	%f487, %f477, %f478;
	add.f32 	%f488, %f479, %f480;
	add.f32 	%f489, %f481, %f482;
	add.f32 	%f490, %f483, %f484;
	add.f32 	%f491, %f486, %f487;
	add.f32 	%f492, %f488, %f489;
	add.f32 	%f493, %f490, %f485;
	add.f32 	%f494, %f491, %f492;
	add.f32 	%f462, %f494, %f493;
	mov.b32 	%r479, 1;
	mov.b32 	%r480, 0;
	mov.b32 	%r481, -1;
	// begin inline asm
	{  .reg .f32 r0;  .reg .pred p;  shfl.sync.up.b32 r0|p, %f462, %r479, %r480, %r481;  @p add.f32 r0, r0, %f462;  mov.f32 %f460, r0;}
	// end inline asm
	mov.b32 	%r465, 2;
	// begin inline asm
	{  .reg .f32 r0;  .reg .pred p;  shfl.sync.up.b32 r0|p, %f460, %r465, %r480, %r481;  @p add.f32 r0, r0, %f460;  mov.f32 %f463, r0;}
	// end inline asm
	mov.b32 	%r468, 4;
	// begin inline asm
	{  .reg .f32 r0;  .reg .pred p;  shfl.sync.up.b32 r0|p, %f463, %r468, %r480, %r481;  @p add.f32 r0, r0, %f463;  mov.f32 %f466, r0;}
	// end inline asm
	mov.b32 	%r471, 8;
	// begin inline asm
	{  .reg .f32 r0;  .reg .pred p;  shfl.sync.up.b32 r0|p, %f466, %r471, %r480, %r481;  @p add.f32 r0, r0, %f466;  mov.f32 %f469, r0;}
	// end inline asm
	mov.b32 	%r474, 16;
	// begin inline asm
	{  .reg .f32 r0;  .reg .pred p;  shfl.sync.up.b32 r0|p, %f469, %r474, %r480, %r481;  @p add.f32 r0, r0, %f469;  mov.f32 %f472, r0;}
	// end inline asm
	mov.b32 	%r478, %f472;
	// begin inline asm
	shfl.sync.up.b32 %r477, %r478, %r479, %r480, %r481;
	// end inline asm
	setp.ne.s32 	%p146, %r340, 31;
	@%p146 bra 	$L__BB4_4;
	shl.b32 	%r482, %r6, 2;
	mov.u32 	%r483, _ZZN3cub18CUB_300001_SM_10006detail4scan16DeviceScanKernelINS2_10policy_hubIfffjN4cuda3std3__44plusIvEEE10Policy1000EN6thrust24THRUST_300001_SM_1000_NS10device_ptrIKfEENSE_IfEENS0_13ScanTileStateIfLb1EEES9_NS0_8NullTypeEjfLb0ESK_EEvT0_T1_T2_iT3_T4_T5_E12temp_storage;
	add.s32 	%r484, %r483, %r482;
	st.shared.f32 	[%r484+16], %f472;
$L__BB4_4:
	mov.b32 	%f495, %r477;
	bar.sync 	0;
	ld.shared.v4.f32 	{%f496, %f497, %f498, %f499}, [_ZZN3cub18CUB_300001_SM_10006detail4scan16DeviceScanKernelINS2_10policy_hubIfffjN4cuda3std3__44plusIvEEE10Policy1000EN6thrust24THRUST_300001_SM_1000_NS10device_ptrIKfEENSE_IfEENS0_13ScanTileStateIfLb1EEES9_NS0_8NullTypeEjfLb0ESK_EEvT0_T1_T2_iT3_T4_T5_E12temp_storage+16];
	add.f32 	%f500, %f496, %f497;
	setp.eq.s32 	%p147, %r6, 2;
	selp.f32 	%f501, %f500, %f496, %p147;
	add.f32 	%f502, %f500, %f498;
	setp.eq.s32 	%p148, %r6, 3;
	selp.f32 	%f503, %f502, %f501, %p148;
	add.f32 	%f504, %f502, %f499;
	setp.eq.s32 	%p149, %r6, 4;
	selp.f32 	%f505, %f504, %f503, %p149;
	ld.shared.v4.f32 	{%f506, %f507, %f508, %f509}, [_ZZN3cub18CUB_300001_SM_10006detail4scan16DeviceScanKernelINS2_10policy_hubIfffjN4cuda3std3__44plusIvEEE10Policy1000EN6thrust24THRUST_300001_SM_1000_NS10device_ptrIKfEENSE_IfEENS0_13ScanTileStateIfLb1EEES9_NS0_8NullTypeEjfLb0ESK_EEvT0_T1_T2_iT3_T4_T5_E12temp_storage+32];
	add.f32 	%f510, %f504, %f506;
	setp.eq.s32 	%p150, %r6, 5;
	selp.f32 	%f511, %f510, %f505, %p150;
	add.f32 	%f512, %f510, %f507;
	setp.eq.s32 	%p151, %r6, 6;
	selp.f32 	%f513, %f512, %f511, %p151;
	add.f32 	%f514, %f512, %f508;
	setp.eq.s32 	%p152, %r6, 7;
	selp.f32 	%f515, %f514, %f513, %p152;
	add.f32 	%f516, %f514, %f509;
	setp.eq.s32 	%p153, %r6, 8;
	selp.f32 	%f517, %f516, %f515, %p153;
	ld.shared.v4.f32 	{%f518, %f519, %f520, %f521}, [_ZZN3cub18CUB_300001_SM_10006detail4scan16DeviceScanKernelINS2_10policy_hubIfffjN4cuda3std3__44plusIvEEE10Policy1000EN6thrust24THRUST_300001_SM_1000_NS10device_ptrIKfEENSE_IfEENS0_13ScanTileStateIfLb1EEES9_NS0_8NullTypeEjfLb0ESK_EEvT0_T1_T2_iT3_T4_T5_E12temp_storage+48];
	add.f32 	%f522, %f516, %f518;
	setp.eq.s32 	%p154, %r6, 9;
	selp.f32 	%f523, %f522, %f517, %p154;
	add.f32 	%f524, %f522, %f519;
	setp.eq.s32 	%p155, %r6, 10;
	selp.f32 	%f525, %f524, %f523, %p155;
	add.f32 	%f526, %f524, %f520;
	setp.eq.s32 	%p156, %r6, 11;
	selp.f32 	%f527, %f526, %f525, %p156;
	add.f32 	%f24, %f526, %f521;
	setp.lt.u32 	%p157, %r4, 32;
	add.f32 	%f528, %f527, %f495;
	setp.eq.s32 	%p158, %r340, 0;
	selp.f32 	%f529, %f527, %f528, %p158;
	selp.f32 	%f530, %f495, %f529, %p157;
	setp.ne.s32 	%p159, %r4, 0;
	add.f32 	%f576, %f1, %f530;
	@%p159 bra 	$L__BB4_25;
	mov.b32 	%r486, %f24;
	add.s64 	%rd52, %rd1, 256;
	mov.b32 	%r485, 101;
	// begin inline asm
	st.relaxed.gpu.v2.u32 [%rd52], {%r485, %r486};
	// end inline asm
	mov.f32 	%f576, %f1;
	bra.uni 	$L__BB4_25;
$L__BB4_6:
	add.f32 	%f371, %f1, %f2;
	add.f32 	%f372, %f3, %f4;
	add.f32 	%f373, %f5, %f6;
	add.f32 	%f374, %f7, %f8;
	add.f32 	%f375, %f9, %f10;
	add.f32 	%f376, %f11, %f12;
	add.f32 	%f377, %f13, %f14;
	add.f32 	%f378, %f15, %f16;
	add.f32 	%f379, %f17, %f18;
	add.f32 	%f380, %f19, %f20;
	add.f32 	%f381, %f21, %f22;
	add.f32 	%f382, %f371, %f372;
	add.f32 	%f383, %f373, %f374;
	add.f32 	%f384, %f375, %f376;
	add.f32 	%f385, %f377, %f378;
	add.f32 	%f386, %f379, %f380;
	add.f32 	%f387, %f382, %f383;
	add.f32 	%f388, %f384, %f385;
	add.f32 	%f389, %f386, %f381;
	add.f32 	%f390, %f387, %f388;
	add.f32 	%f358, %f390, %f389;
	mov.b32 	%r365, 1;
	mov.b32 	%r366, 0;
	mov.b32 	%r367, -1;
	// begin inline asm
	{  .reg .f32 r0;  .reg .pred p;  shfl.sync.up.b32 r0|p, %f358, %r365, %r366, %r367;  @p add.f32 r0, r0, %f358;  mov.f32 %f356, r0;}
	// end inline asm
	mov.b32 	%r351, 2;
	// begin inline asm
	{  .reg .f32 r0;  .reg .pred p;  shfl.sync.up.b32 r0|p, %f356, %r351, %r366, %r367;  @p add.f32 r0, r0, %f356;  mov.f32 %f359, r0;}
	// end inline asm
	mov.b32 	%r354, 4;
	// begin inline asm
	{  .reg .f32 r0;  .reg .pred p;  shfl.sync.up.b32 r0|p, %f359, %r354, %r366, %r367;  @p add.f32 r0, r0, %f359;  mov.f32 %f362, r0;}
	// end inline asm
	mov.b32 	%r357, 8;
	// begin inline asm
	{  .reg .f32 r0;  .reg .pred p;  shfl.sync.up.b32 r0|p, %f362, %r357, %r366, %r367;  @p add.f32 r0, r0, %f362;  mov.f32 %f365, r0;}
	// end inline asm
	mov.b32 	%r360, 16;
	// begin inline asm
	{  .reg .f32 r0;  .reg .pred p;  shfl.sync.up.b32 r0|p, %f365, %r360, %r366, %r367;  @p add.f32 r0, r0, %f365;  mov.f32 %f368, r0;}
	// end inline asm
	mov.b32 	%r364, %f368;
	// begin inline asm
	shfl.sync.up.b32 %r363, %r364, %r365, %r366, %r367;
	// end inline asm
	setp.ne.s32 	%p105, %r340, 31;
	@%p105 bra 	$L__BB4_8;
	shl.b32 	%r368, %r6, 2;
	mov.u32 	%r369, _ZZN3cub18CUB_300001_SM_10006detail4scan16DeviceScanKernelINS2_10policy_hubIfffjN4cuda3std3__44plusIvEEE10Policy1000EN6thrust24THRUST_300001_SM_1000_NS10device_ptrIKfEENSE_IfEENS0_13ScanTileStateIfLb1EEES9_NS0_8NullTypeEjfLb0ESK_EEvT0_T1_T2_iT3_T4_T5_E12temp_storage;
	add.s32 	%r370, %r369, %r368;
	st.shared.f32 	[%r370+16], %f368;
$L__BB4_8:
	mov.b32 	%f391, %r363;
	bar.sync 	0;
	ld.shared.v4.f32 	{%f392, %f393, %f394, %f395}, [_ZZN3cub18CUB_300001_SM_10006detail4scan16DeviceScanKernelINS2_10policy_hubIfffjN4cuda3std3__44plusIvEEE10Policy1000EN6thrust24THRUST_300001_SM_1000_NS10device_ptrIKfEENSE_IfEENS0_13ScanTileStateIfLb1EEES9_NS0_8NullTypeEjfLb0ESK_EEvT0_T1_T2_iT3_T4_T5_E12temp_storage+16];
	add.f32 	%f396, %f392, %f393;
	setp.eq.s32 	%p106, %r6, 2;
	selp.f32 	%f397, %f396, %f392, %p106;
	add.f32 	%f398, %f396, %f394;
	setp.eq.s32 	%p107, %r6, 3;
	selp.f32 	%f399, %f398, %f397, %p107;
	add.f32 	%f400, %f398, %f395;
	setp.eq.s32 	%p108, %r6, 4;
	selp.f32 	%f401, %f400, %f399, %p108;
	ld.shared.v4.f32 	{%f402, %f403, %f404, %f405}, [_ZZN3cub18CUB_300001_SM_10006detail4scan16DeviceScanKernelINS2_10policy_hubIfffjN4cuda3std3__44plusIvEEE10Policy1000EN6thrust24THRUST_300001_SM_1000_NS10device_ptrIKfEENSE_IfEENS0_13ScanTileStateIfLb1EEES9_NS0_8NullTypeEjfLb0ESK_EEvT0_T1_T2_iT3_T4_T5_E12temp_storage+32];
	add.f32 	%f406, %f400, %f402;
	setp.eq.s32 	%p109, %r6, 5;
	selp.f32 	%f407, %f406, %f401, %p109;
	add.f32 	%f408, %f406, %f403;
	setp.eq.s32 	%p110, %r6, 6;
	selp.f32 	%f409, %f408, %f407, %p110;
	add.f32 	%f410, %f408, %f404;
	setp.eq.s32 	%p111, %r6, 7;
	selp.f32 	%f411, %f410, %f409, %p111;
	add.f32 	%f412, %f410, %f405;
	setp.eq.s32 	%p112, %r6, 8;
	selp.f32 	%f413, %f412, %f411, %p112;
	ld.shared.v4.f32 	{%f414, %f415, %f416, %f417}, [_ZZN3cub18CUB_300001_SM_10006detail4scan16DeviceScanKernelINS2_10policy_hubIfffjN4cuda3std3__44plusIvEEE10Policy1000EN6thrust24THRUST_300001_SM_1000_NS10device_ptrIKfEENSE_IfEENS0_13ScanTileStateIfLb1EEES9_NS0_8NullTypeEjfLb0ESK_EEvT0_T1_T2_iT3_T4_T5_E12temp_storage+48];
	add.f32 	%f418, %f412, %f414;
	setp.eq.s32 	%p113, %r6, 9;
	selp.f32 	%f419, %f418, %f413, %p113;
	add.f32 	%f420, %f418, %f415;
	setp.eq.s32 	%p114, %r6, 10;
	selp.f32 	%f421, %f420, %f419, %p114;
	add.f32 	%f422, %f420, %f416;
	setp.eq.s32 	%p115, %r6, 11;
	selp.f32 	%f423, %f422, %f421, %p115;
	add.f32 	%f27, %f422, %f417;
	setp.gt.u32 	%p116, %r4, 31;
	setp.lt.u32 	%p117, %r4, 32;
	add.f32 	%f424, %f423, %f391;
	setp.eq.s32 	%p118, %r340, 0;
	selp.f32 	%f575, %f423, %f424, %p118;
	selp.f32 	%f29, %f391, %f575, %p117;
	@%p116 bra 	$L__BB4_24;
	setp.ne.s32 	%p119, %r4, 0;
	mul.wide.s32 	%rd41, %r488, 8;
	add.s64 	%rd5, %rd1, %rd41;
	@%p119 bra 	$L__BB4_11;
	st.shared.f32 	[_ZZN3cub18CUB_300001_SM_10006detail4scan16DeviceScanKernelINS2_10policy_hubIfffjN4cuda3std3__44plusIvEEE10Policy1000EN6thrust24THRUST_300001_SM_1000_NS10device_ptrIKfEENSE_IfEENS0_13ScanTileStateIfLb1EEES9_NS0_8NullTypeEjfLb0ESK_EEvT0_T1_T2_iT3_T4_T5_E12temp_storage+12], %f27;
	mov.b32 	%r372, %f27;
	add.s64 	%rd42, %rd5, 256;
	mov.b32 	%r371, 100;
	// begin inline asm
	st.relaxed.gpu.v2.u32 [%rd42], {%r371, %r372};
	// end inline asm
$L__BB4_11:
	not.b32 	%r377, %r4;
	add.s32 	%r495, %r488, %r377;
	mov.b32 	%r373, 830;
	// begin inline asm
	nanosleep.u32 %r373;
	// end inline asm
	mul.wide.s32 	%rd44, %r495, 8;
	add.s64 	%rd45, %rd1, %rd44;
	add.s64 	%rd43, %rd45, 256;
	// begin inline asm
	ld.relaxed.gpu.v2.u32 {%r497, %r490}, [%rd43];
	// end inline asm
	mov.b32 	%r491, 952;
$L__BB4_12:
	setp.eq.s32 	%p120, %r497, 99;
	mov.b32 	%r378, -1;
	vote.sync.any.pred 	%p121, %p120, %r378;
	not.pred 	%p122, %p121;
	@%p122 bra 	$L__BB4_14;
	mul.lo.s32 	%r460, %r488, 16807;
	and.b32  	%r488, %r460, 2147483647;
	add.s32 	%r461, %r491, 1;
	rem.u32 	%r457, %r488, %r461;
	// begin inline asm
	nanosleep.u32 %r457;
	// end inline asm
	shr.u32 	%r491, %r491, 1;
	// begin inline asm
	ld.relaxed.gpu.v2.u32 {%r497, %r490}, [%rd43];
	// end inline asm
	bra.uni 	$L__BB4_12;
$L__BB4_14:
	mov.b32 	%f425, %r490;
	setp.eq.s32 	%p123, %r497, 101;
	mov.b32 	%r405, -1;
	vote.sync.ballot.b32 	%r407, %p123, %r405;
	// begin inline asm
	mov.u32 %r380, %lanemask_ge;
	// end inline asm
	and.b32  	%r408, %r407, %r380;
	or.b32  	%r409, %r408, -2147483648;
	add.s32 	%r410, %r409, -1;
	not.b32 	%r411, %r409;
	and.b32  	%r412, %r411, %r410;
	popc.b32 	%r384, %r412;
	mov.b32 	%r383, 1;
	// begin inline asm
	shfl.sync.down.b32 %r381, %r490, %r383, %r384, %r405;
	// end inline asm
	setp.lt.s32 	%p125, %r340, %r384;
	mov.b32 	%f426, %r381;
	add.f32 	%f427, %f425, %f426;
	selp.f32 	%f428, %f427, %f425, %p125;
	mov.b32 	%r387, %f428;
	mov.b32 	%r388, 2;
	// begin inline asm
	shfl.sync.down.b32 %r386, %r387, %r388, %r384, %r405;
	// end inline asm
	add.s32 	%r25, %r340, 2;
	setp.gt.s32 	%p126, %r25, %r384;
	mov.b32 	%f429, %r386;
	add.f32 	%f430, %f428, %f429;
	selp.f32 	%f431, %f428, %f430, %p126;
	mov.b32 	%r392, %f431;
	mov.b32 	%r393, 4;
	// begin inline asm
	shfl.sync.down.b32 %r391, %r392, %r393, %r384, %r405;
	// end inline asm
	add.s32 	%r26, %r340, 4;
	setp.gt.s32 	%p127, %r26, %r384;
	mov.b32 	%f432, %r391;
	add.f32 	%f433, %f431, %f432;
	selp.f32 	%f434, %f431, %f433, %p127;
	mov.b32 	%r397, %f434;
	mov.b32 	%r398, 8;
	// begin inline asm
	shfl.sync.down.b32 %r396, %r397, %r398, %r384, %r405;
	// end inline asm
	add.s32 	%r27, %r340, 8;
	setp.gt.s32 	%p128, %r27, %r384;
	mov.b32 	%f435, %r396;
	add.f32 	%f436, %f434, %f435;
	selp.f32 	%f437, %f434, %f436, %p128;
	mov.b32 	%r402, %f437;
	mov.b32 	%r403, 16;
	// begin inline asm
	shfl.sync.down.b32 %r401, %r402, %r403, %r384, %r405;
	// end inline asm
	add.s32 	%r28, %r340, 16;
	setp.gt.s32 	%p129, %r28, %r384;
	mov.b32 	%f438, %r401;
	add.f32 	%f439, %f437, %f438;
	selp.f32 	%f574, %f437, %f439, %p129;
	add.s64 	%rd7, %rd1, 256;
	mov.b32 	%r492, 952;
$L__BB4_15:
	setp.ne.s32 	%p130, %r497, 101;
	mov.b32 	%r413, -1;
	vote.sync.all.pred 	%p131, %p130, %r413;
	not.pred 	%p132, %p131;
	@%p132 bra 	$L__BB4_20;
	shr.u32 	%r492, %r492, 1;
	mul.wide.s32 	%rd48, %r495, 8;
	add.s64 	%rd49, %rd7, %rd48;
	add.s64 	%rd47, %rd49, -256;
	// begin inline asm
	ld.relaxed.gpu.v2.u32 {%r497, %r498}, [%rd47];
	// end inline asm
	mov.u32 	%r499, %r492;
$L__BB4_17:
	setp.eq.s32 	%p136, %r497, 99;
	mov.b32 	%r419, -1;
	vote.sync.any.pred 	%p137, %p136, %r419;
	not.pred 	%p138, %p137;
	@%p138 bra 	$L__BB4_19;
	mul.lo.s32 	%r455, %r488, 16807;
	and.b32  	%r488, %r455, 2147483647;
	add.s32 	%r456, %r499, 1;
	rem.u32 	%r452, %r488, %r456;
	// begin inline asm
	nanosleep.u32 %r452;
	// end inline asm
	shr.u32 	%r499, %r499, 1;
	// begin inline asm
	ld.relaxed.gpu.v2.u32 {%r497, %r498}, [%rd47];
	// end inline asm
	bra.uni 	$L__BB4_17;
$L__BB4_19:
	mov.b32 	%f444, %r498;
	setp.eq.s32 	%p139, %r497, 101;
	mov.b32 	%r445, -1;
	vote.sync.ballot.b32 	%r446, %p139, %r445;
	and.b32  	%r447, %r446, %r380;
	or.b32  	%r448, %r447, -2147483648;
	add.s32 	%r449, %r448, -1;
	not.b32 	%r450, %r448;
	and.b32  	%r451, %r450, %r449;
	popc.b32 	%r424, %r451;
	mov.b32 	%r423, 1;
	// begin inline asm
	shfl.sync.down.b32 %r421, %r498, %r423, %r424, %r445;
	// end inline asm
	setp.lt.s32 	%p141, %r340, %r424;
	mov.b32 	%f445, %r421;
	add.f32 	%f446, %f444, %f445;
	selp.f32 	%f447, %f446, %f444, %p141;
	mov.b32 	%r427, %f447;
	mov.b32 	%r428, 2;
	// begin inline asm
	shfl.sync.down.b32 %r426, %r427, %r428, %r424, %r445;
	// end inline asm
	setp.gt.s32 	%p142, %r25, %r424;
	mov.b32 	%f448, %r426;
	add.f32 	%f449, %f447, %f448;
	selp.f32 	%f450, %f447, %f449, %p142;
	mov.b32 	%r432, %f450;
	mov.b32 	%r433, 4;
	// begin inline asm
	shfl.sync.down.b32 %r431, %r432, %r433, %r424, %r445;
	// end inline asm
	setp.gt.s32 	%p143, %r26, %r424;
	mov.b32 	%f451, %r431;
	add.f32 	%f452, %f450, %f451;
	selp.f32 	%f453, %f450, %f452, %p143;
	mov.b32 	%r437, %f453;
	mov.b32 	%r438, 8;
	// begin inline asm
	shfl.sync.down.b32 %r436, %r437, %r438, %r424, %r445;
	// end inline asm
	setp.gt.s32 	%p144, %r27, %r424;
	mov.b32 	%f454, %r436;
	add.f32 	%f455, %f453, %f454;
	selp.f32 	%f456, %f453, %f455, %p144;
	mov.b32 	%r442, %f456;
	mov.b32 	%r443, 16;
	// begin inline asm
	shfl.sync.down.b32 %r441, %r442, %r443, %r424, %r445;
	// end inline asm
	setp.gt.s32 	%p145, %r28, %r424;
	mov.b32 	%f457, %r441;
	add.f32 	%f458, %f456, %f457;
	selp.f32 	%f459, %f456, %f458, %p145;
	add.f32 	%f574, %f574, %f459;
	add.s32 	%r495, %r495, -32;
	bra.uni 	$L__BB4_15;
$L__BB4_20:
	@%p119 bra 	$L__BB4_22;
	add.f32 	%f440, %f27, %f574;
	mov.b32 	%r416, %f440;
	add.s64 	%rd46, %rd5, 256;
	mov.b32 	%r415, 101;
	// begin inline asm
	st.relaxed.gpu.v2.u32 [%rd46], {%r415, %r416};
	// end inline asm
	st.shared.f32 	[_ZZN3cub18CUB_300001_SM_10006detail4scan16DeviceScanKernelINS2_10policy_hubIfffjN4cuda3std3__44plusIvEEE10Policy1000EN6thrust24THRUST_300001_SM_1000_NS10device_ptrIKfEENSE_IfEENS0_13ScanTileStateIfLb1EEES9_NS0_8NullTypeEjfLb0ESK_EEvT0_T1_T2_iT3_T4_T5_E12temp_storage+4], %f574;
	st.shared.f32 	[_ZZN3cub18CUB_300001_SM_10006detail4scan16DeviceScanKernelINS2_10policy_hubIfffjN4cuda3std3__44plusIvEEE10Policy1000EN6thrust24THRUST_300001_SM_1000_NS10device_ptrIKfEENSE_IfEENS0_13ScanTileStateIfLb1EEES9_NS0_8NullTypeEjfLb0ESK_EEvT0_T1_T2_iT3_T4_T5_E12temp_storage+8], %f440;
$L__BB4_22:
	setp.ne.s32 	%p134, %r340, 0;
	mov.f32 	%f575, %f29;
	@%p134 bra 	$L__BB4_24;
	st.shared.f32 	[_ZZN3cub18CUB_300001_SM_10006detail4scan16DeviceScanKernelINS2_10policy_hubIfffjN4cuda3std3__44plusIvEEE10Policy1000EN6thrust24THRUST_300001_SM_1000_NS10device_ptrIKfEENSE_IfEENS0_13ScanTileStateIfLb1EEES9_NS0_8NullTypeEjfLb0ESK_EEvT0_T1_T2_iT3_T4_T5_E12temp_storage+76], %f574;
	mov.f32 	%f575, %f574;
$L__BB4_24:
	bar.sync 	0;
	setp.eq.s32 	%p135, %r4, 0;
	ld.shared.f32 	%f441, [_ZZN3cub18CUB_300001_SM_10006detail4scan16DeviceScanKernelINS2_10policy_hubIfffjN4cuda3std3__44plusIvEEE10Policy1000EN6thrust24THRUST_300001_SM_1000_NS10device_ptrIKfEENSE_IfEENS0_13ScanTileStateIfLb1EEES9_NS0_8NullTypeEjfLb0ESK_EEvT0_T1_T2_iT3_T4_T5_E12temp_storage+76];
	add.f32 	%f442, %f575, %f441;
	selp.f32 	%f443, %f575, %f442, %p135;
	add.f32 	%f576, %f1, %f443;
$L__BB4_25:
	add.f32 	%f531, %f576, %f2;
	add.f32 	%f532, %f531, %f3;
	add.f32 	%f533, %f532, %f4;
	add.f32 	%f534, %f533, %f5;
	add.f32 	%f535, %f534, %f6;
	add.f32 	%f536, %f535, %f7;
	add.f32 	%f537, %f536, %f8;
	add.f32 	%f538, %f537, %f9;
	add.f32 	%f539, %f538, %f10;
	add.f32 	%f540, %f539, %f11;
	add.f32 	%f541, %f540, %f12;
	add.f32 	%f542, %f541, %f13;
	add.f32 	%f543, %f542, %f14;
	add.f32 	%f544, %f543, %f15;
	add.f32 	%f545, %f544, %f16;
	add.f32 	%f546, %f545, %f17;
	add.f32 	%f547, %f546, %f18;
	add.f32 	%f548, %f547, %f19;
	add.f32 	%f549, %f548, %f20;
	add.f32 	%f550, %f549, %f21;
	add.f32 	%f551, %f550, %f22;
	bar.sync 	0;
	st.shared.v2.f32 	[%r8], {%f576, %f531};
	st.shared.v2.f32 	[%r8+8], {%f532, %f533};
	st.shared.v2.f32 	[%r8+16], {%f534, %f535};
	st.shared.v2.f32 	[%r8+24], {%f536, %f537};
	st.shared.v2.f32 	[%r8+32], {%f538, %f539};
	st.shared.v2.f32 	[%r8+40], {%f540, %f541};
	st.shared.v2.f32 	[%r8+48], {%f542, %f543};
	st.shared.v2.f32 	[%r8+56], {%f544, %f545};
	st.shared.v2.f32 	[%r8+64], {%f546, %f547};
	st.shared.v2.f32 	[%r8+72], {%f548, %f549};
	st.shared.v2.f32 	[%r8+80], {%f550, %f551};
	bar.warp.sync 	-1;
	ld.shared.f32 	%f552, [%r7];
	ld.shared.f32 	%f553, [%r7+128];
	ld.shared.f32 	%f554, [%r7+256];
	ld.shared.f32 	%f555, [%r7+384];
	ld.shared.f32 	%f556, [%r7+512];
	ld.shared.f32 	%f557, [%r7+640];
	ld.shared.f32 	%f558, [%r7+768];
	ld.shared.f32 	%f559, [%r7+896];
	ld.shared.f32 	%f560, [%r7+1024];
	ld.shared.f32 	%f561, [%r7+1152];
	ld.shared.f32 	%f562, [%r7+1280];
	ld.shared.f32 	%f563, [%r7+1408];
	ld.shared.f32 	%f564, [%r7+1536];
	ld.shared.f32 	%f565, [%r7+1664];
	ld.shared.f32 	%f566, [%r7+1792];
	ld.shared.f32 	%f567, [%r7+1920];
	ld.shared.f32 	%f568, [%r7+2048];
	ld.shared.f32 	%f569, [%r7+2176];
	ld.shared.f32 	%f570, [%r7+2304];
	ld.shared.f32 	%f571, [%r7+2432];
	ld.shared.f32 	%f572, [%r7+2560];
	ld.shared.f32 	%f573, [%r7+2688];
	add.s64 	%rd54, %rd3, %rd39;
	st.global.f32 	[%rd54], %f552;
	st.global.f32 	[%rd54+128], %f553;
	st.global.f32 	[%rd54+256], %f554;
	st.global.f32 	[%rd54+384], %f555;
	st.global.f32 	[%rd54+512], %f556;
	st.global.f32 	[%rd54+640], %f557;
	st.global.f32 	[%rd54+768], %f558;
	st.global.f32 	[%rd54+896], %f559;
	st.global.f32 	[%rd54+1024], %f560;
	st.global.f32 	[%rd54+1152], %f561;
	st.global.f32 	[%rd54+1280], %f562;
	st.global.f32 	[%rd54+1408], %f563;
	st.global.f32 	[%rd54+1536], %f564;
	st.global.f32 	[%rd54+1664], %f565;
	st.global.f32 	[%rd54+1792], %f566;
	st.global.f32 	[%rd54+1920], %f567;
	st.global.f32 	[%rd54+2048], %f568;
	st.global.f32 	[%rd54+2176], %f569;
	st.global.f32 	[%rd54+2304], %f570;
	st.global.f32 	[%rd54+2432], %f571;
	st.global.f32 	[%rd54+2560], %f572;
	st.global.f32 	[%rd54+2688], %f573;
	bra.uni 	$L__BB4_140;
$L__BB4_26:
	setp.eq.s32 	%p2, %r3, 0;
	@%p2 bra 	$L__BB4_140;
	mul.wide.u32 	%rd15, %r2, 4;
	add.s64 	%rd16, %rd2, %rd15;
	mov.u32 	%r47, %tid.x;
	ld.global.f32 	%f598, [%rd16];
	and.b32  	%r100, %r47, 31;
	and.b32  	%r101, %r47, 992;
	mul.lo.s32 	%r102, %r101, 22;
	or.b32  	%r48, %r102, %r100;
	setp.ge.u32 	%p3, %r48, %r3;
	shl.b32 	%r103, %r48, 2;
	cvt.u64.u32 	%rd17, %r103;
	add.s64 	%rd9, %rd16, %rd17;
	mov.f32 	%f577, %f598;
	@%p3 bra 	$L__BB4_29;
	ld.global.f32 	%f577, [%rd9];
$L__BB4_29:
	add.s32 	%r49, %r48, 32;
	setp.ge.u32 	%p4, %r49, %r3;
	mov.f32 	%f578, %f598;
	@%p4 bra 	$L__BB4_31;
	ld.global.f32 	%f578, [%rd9+128];
$L__BB4_31:
	add.s32 	%r104, %r48, 64;
	setp.ge.u32 	%p5, %r104, %r3;
	mov.f32 	%f579, %f598;
	@%p5 bra 	$L__BB4_33;
	ld.global.f32 	%f579, [%rd9+256];
$L__BB4_33:
	add.s32 	%r50, %r48, 96;
	setp.ge.u32 	%p6, %r50, %r3;
	mov.f32 	%f580, %f598;
	@%p6 bra 	$L__BB4_35;
	ld.global.f32 	%f580, [%rd9+384];
$L__BB4_35:
	add.s32 	%r105, %r48, 128;
	setp.ge.u32 	%p7, %r105, %r3;
	mov.f32 	%f581, %f598;
	@%p7 bra 	$L__BB4_37;
	ld.global.f32 	%f581, [%rd9+512];
$L__BB4_37:
	add.s32 	%r106, %r48, 160;
	setp.ge.u32 	%p8, %r106, %r3;
	mov.f32 	%f582, %f598;
	@%p8 bra 	$L__BB4_39;
	ld.global.f32 	%f582, [%rd9+640];
$L__BB4_39:
	add.s32 	%r107, %r48, 192;
	setp.ge.u32 	%p9, %r107, %r3;
	mov.f32 	%f583, %f598;
	@%p9 bra 	$L__BB4_41;
	ld.global.f32 	%f583, [%rd9+768];
$L__BB4_41:
	add.s32 	%r108, %r48, 224;
	setp.ge.u32 	%p10, %r108, %r3;
	mov.f32 	%f584, %f598;
	@%p10 bra 	$L__BB4_43;
	ld.global.f32 	%f584, [%rd9+896];
$L__BB4_43:
	add.s32 	%r109, %r48, 256;
	setp.ge.u32 	%p11, %r109, %r3;
	mov.f32 	%f585, %f598;
	@%p11 bra 	$L__BB4_45;
	ld.global.f32 	%f585, [%rd9+1024];
$L__BB4_45:
	add.s32 	%r51, %r48, 288;
	setp.ge.u32 	%p12, %r51, %r3;
	mov.f32 	%f586, %f598;
	@%p12 bra 	$L__BB4_47;
	ld.global.f32 	%f586, [%rd9+1152];
$L__BB4_47:
	add.s32 	%r110, %r48, 320;
	setp.ge.u32 	%p13, %r110, %r3;
	mov.f32 	%f587, %f598;
	@%p13 bra 	$L__BB4_49;
	ld.global.f32 	%f587, [%rd9+1280];
$L__BB4_49:
	add.s32 	%r52, %r48, 352;
	setp.ge.u32 	%p14, %r52, %r3;
	mov.f32 	%f588, %f598;
	@%p14 bra 	$L__BB4_51;
	ld.global.f32 	%f588, [%rd9+1408];
$L__BB4_51:
	add.s32 	%r53, %r48, 384;
	setp.ge.u32 	%p15, %r53, %r3;
	mov.f32 	%f589, %f598;
	@%p15 bra 	$L__BB4_53;
	ld.global.f32 	%f589, [%rd9+1536];
$L__BB4_53:
	add.s32 	%r111, %r48, 416;
	setp.ge.u32 	%p16, %r111, %r3;
	mov.f32 	%f590, %f598;
	@%p16 bra 	$L__BB4_55;
	ld.global.f32 	%f590, [%rd9+1664];
$L__BB4_55:
	add.s32 	%r54, %r48, 448;
	setp.ge.u32 	%p17, %r54, %r3;
	mov.f32 	%f591, %f598;
	@%p17 bra 	$L__BB4_57;
	ld.global.f32 	%f591, [%rd9+1792];
$L__BB4_57:
	add.s32 	%r112, %r48, 480;
	setp.ge.u32 	%p18, %r112, %r3;
	mov.f32 	%f592, %f598;
	@%p18 bra 	$L__BB4_59;
	ld.global.f32 	%f592, [%rd9+1920];
$L__BB4_59:
	add.s32 	%r113, %r48, 512;
	setp.ge.u32 	%p19, %r113, %r3;
	mov.f32 	%f593, %f598;
	@%p19 bra 	$L__BB4_61;
	ld.global.f32 	%f593, [%rd9+2048];
$L__BB4_61:
	add.s32 	%r55, %r48, 544;
	setp.ge.u32 	%p20, %r55, %r3;
	mov.f32 	%f594, %f598;
	@%p20 bra 	$L__BB4_63;
	ld.global.f32 	%f594, [%rd9+2176];
$L__BB4_63:
	add.s32 	%r114, %r48, 576;
	setp.ge.u32 	%p21, %r114, %r3;
	mov.f32 	%f595, %f598;
	@%p21 bra 	$L__BB4_65;
	ld.global.f32 	%f595, [%rd9+2304];
$L__BB4_65:
	add.s32 	%r115, %r48, 608;
	setp.ge.u32 	%p22, %r115, %r3;
	mov.f32 	%f596, %f598;
	@%p22 bra 	$L__BB4_67;
	ld.global.f32 	%f596, [%rd9+2432];
$L__BB4_67:
	add.s32 	%r56, %r48, 640;
	setp.ge.u32 	%p23, %r56, %r3;
	mov.f32 	%f597, %f598;
	@%p23 bra 	$L__BB4_69;
	ld.global.f32 	%f597, [%rd9+2560];
$L__BB4_69:
	add.s32 	%r57, %r48, 672;
	setp.ge.u32 	%p24, %r57, %r3;
	@%p24 bra 	$L__BB4_71;
	ld.global.f32 	%f598, [%rd9+2688];
$L__BB4_71:
	// begin inline asm
	mov.u32 %r116, %laneid;
	// end inline asm
	shr.u32 	%r59, %r47, 5;
	mad.lo.s32 	%r117, %r59, 704, %r116;
	shl.b32 	%r118, %r117, 2;
	mov.u32 	%r119, _ZZN3cub18CUB_300001_SM_10006detail4scan16DeviceScanKernelINS2_10policy_hubIfffjN4cuda3std3__44plusIvEEE10Policy1000EN6thrust24THRUST_300001_SM_1000_NS10device_ptrIKfEENSE_IfEENS0_13ScanTileStateIfLb1EEES9_NS0_8NullTypeEjfLb0ESK_EEvT0_T1_T2_iT3_T4_T5_E12temp_storage;
	add.s32 	%r60, %r119, %r118;
	st.shared.f32 	[%r60], %f577;
	st.shared.f32 	[%r60+128], %f578;
	st.shared.f32 	[%r60+256], %f579;
	st.shared.f32 	[%r60+384], %f580;
	st.shared.f32 	[%r60+512], %f581;
	st.shared.f32 	[%r60+640], %f582;
	st.shared.f32 	[%r60+768], %f583;
	st.shared.f32 	[%r60+896], %f584;
	st.shared.f32 	[%r60+1024], %f585;
	st.shared.f32 	[%r60+1152], %f586;
	st.shared.f32 	[%r60+1280], %f587;
	st.shared.f32 	[%r60+1408], %f588;
	st.shared.f32 	[%r60+1536], %f589;
	st.shared.f32 	[%r60+1664], %f590;
	st.shared.f32 	[%r60+1792], %f591;
	st.shared.f32 	[%r60+1920], %f592;
	st.shared.f32 	[%r60+2048], %f593;
	st.shared.f32 	[%r60+2176], %f594;
	st.shared.f32 	[%r60+2304], %f595;
	st.shared.f32 	[%r60+2432], %f596;
	st.shared.f32 	[%r60+2560], %f597;
	st.shared.f32 	[%r60+2688], %f598;
	bar.warp.sync 	-1;
	mad.lo.s32 	%r61, %r116, 84, %r60;
	ld.shared.v2.f32 	{%f81, %f82}, [%r61];
	ld.shared.v2.f32 	{%f83, %f84}, [%r61+8];
	ld.shared.v2.f32 	{%f85, %f86}, [%r61+16];
	ld.shared.v2.f32 	{%f87, %f88}, [%r61+24];
	ld.shared.v2.f32 	{%f89, %f90}, [%r61+32];
	ld.shared.v2.f32 	{%f91, %f92}, [%r61+40];
	ld.shared.v2.f32 	{%f93, %f94}, [%r61+48];
	ld.shared.v2.f32 	{%f95, %f96}, [%r61+56];
	ld.shared.v2.f32 	{%f97, %f98}, [%r61+64];
	ld.shared.v2.f32 	{%f99, %f100}, [%r61+72];
	ld.shared.v2.f32 	{%f101, %f102}, [%r61+80];
	bar.sync 	0;
	setp.ne.s32 	%p25, %r488, 0;
	@%p25 bra 	$L__BB4_75;
	add.f32 	%f256, %f81, %f82;
	add.f32 	%f257, %f83, %f84;
	add.f32 	%f258, %f85, %f86;
	add.f32 	%f259, %f87, %f88;
	add.f32 	%f260, %f89, %f90;
	add.f32 	%f261, %f91, %f92;
	add.f32 	%f262, %f93, %f94;
	add.f32 	%f263, %f95, %f96;
	add.f32 	%f264, %f97, %f98;
	add.f32 	%f265, %f99, %f100;
	add.f32 	%f266, %f101, %f102;
	add.f32 	%f267, %f256, %f257;
	add.f32 	%f268, %f258, %f259;
	add.f32 	%f269, %f260, %f261;
	add.f32 	%f270, %f262, %f263;
	add.f32 	%f271, %f264, %f265;
	add.f32 	%f272, %f267, %f268;
	add.f32 	%f273, %f269, %f270;
	add.f32 	%f274, %f271, %f266;
	add.f32 	%f275, %f272, %f273;
	add.f32 	%f243, %f275, %f274;
	mov.b32 	%r259, 1;
	mov.b32 	%r260, 0;
	mov.b32 	%r261, -1;
	// begin inline asm
	{  .reg .f32 r0;  .reg .pred p;  shfl.sync.up.b32 r0|p, %f243, %r259, %r260, %r261;  @p add.f32 r0, r0, %f243;  mov.f32 %f241, r0;}
	// end inline asm
	mov.b32 	%r245, 2;
	// begin inline asm
	{  .reg .f32 r0;  .reg .pred p;  shfl.sync.up.b32 r0|p, %f241, %r245, %r260, %r261;  @p add.f32 r0, r0, %f241;  mov.f32 %f244, r0;}
	// end inline asm
	mov.b32 	%r248, 4;
	// begin inline asm
	{  .reg .f32 r0;  .reg .pred p;  shfl.sync.up.b32 r0|p, %f244, %r248, %r260, %r261;  @p add.f32 r0, r0, %f244;  mov.f32 %f247, r0;}
	// end inline asm
	mov.b32 	%r251, 8;
	// begin inline asm
	{  .reg .f32 r0;  .reg .pred p;  shfl.sync.up.b32 r0|p, %f247, %r251, %r260, %r261;  @p add.f32 r0, r0, %f247;  mov.f32 %f250, r0;}
	// end inline asm
	mov.b32 	%r254, 16;
	// begin inline asm
	{  .reg .f32 r0;  .reg .pred p;  shfl.sync.up.b32 r0|p, %f250, %r254, %r260, %r261;  @p add.f32 r0, r0, %f250;  mov.f32 %f253, r0;}
	// end inline asm
	mov.b32 	%r258, %f253;
	// begin inline asm
	shfl.sync.up.b32 %r257, %r258, %r259, %r260, %r261;
	// end inline asm
	setp.ne.s32 	%p67, %r116, 31;
	@%p67 bra 	$L__BB4_74;
	shl.b32 	%r262, %r59, 2;
	mov.u32 	%r263, _ZZN3cub18CUB_300001_SM_10006detail4scan16DeviceScanKernelINS2_10policy_hubIfffjN4cuda3std3__44plusIvEEE10Policy1000EN6thrust24THRUST_300001_SM_1000_NS10device_ptrIKfEENSE_IfEENS0_13ScanTileStateIfLb1EEES9_NS0_8NullTypeEjfLb0ESK_EEvT0_T1_T2_iT3_T4_T5_E12temp_storage;
	add.s32 	%r264, %r263, %r262;
	st.shared.f32 	[%r264+16], %f253;
$L__BB4_74:
	mov.b32 	%f276, %r257;
	bar.sync 	0;
	ld.shared.v4.f32 	{%f277, %f278, %f279, %f280}, [_ZZN3cub18CUB_300001_SM_10006detail4scan16DeviceScanKernelINS2_10policy_hubIfffjN4cuda3std3__44plusIvEEE10Policy1000EN6thrust24THRUST_300001_SM_1000_NS10device_ptrIKfEENSE_IfEENS0_13ScanTileStateIfLb1EEES9_NS0_8NullTypeEjfLb0ESK_EEvT0_T1_T2_iT3_T4_T5_E12temp_storage+16];
	add.f32 	%f281, %f277, %f278;
	setp.eq.s32 	%p68, %r59, 2;
	selp.f32 	%f282, %f281, %f277, %p68;
	add.f32 	%f283, %f281, %f279;
	setp.eq.s32 	%p69, %r59, 3;
	selp.f32 	%f284, %f283, %f282, %p69;
	add.f32 	%f285, %f283, %f280;
	setp.eq.s32 	%p70, %r59, 4;
	selp.f32 	%f286, %f285, %f284, %p70;
	ld.shared.v4.f32 	{%f287, %f288, %f289, %f290}, [_ZZN3cub18CUB_300001_SM_10006detail4scan16DeviceScanKernelINS2_10policy_hubIfffjN4cuda3std3__44plusIvEEE10Policy1000EN6thrust24THRUST_300001_SM_1000_NS10device_ptrIKfEENSE_IfEENS0_13ScanTileStateIfLb1EEES9_NS0_8NullTypeEjfLb0ESK_EEvT0_T1_T2_iT3_T4_T5_E12temp_storage+32];
	add.f32 	%f291, %f285, %f287;
	setp.eq.s32 	%p71, %r59, 5;
	selp.f32 	%f292, %f291, %f286, %p71;
	add.f32 	%f293, %f291, %f288;
	setp.eq.s32 	%p72, %r59, 6;
	selp.f32 	%f294, %f293, %f292, %p72;
	add.f32 	%f295, %f293, %f289;
	setp.eq.s32 	%p73, %r59, 7;
	selp.f32 	%f296, %f295, %f294, %p73;
	add.f32 	%f297, %f295, %f290;
	setp.eq.s32 	%p74, %r59, 8;
	selp.f32 	%f298, %f297, %f296, %p74;
	.pragma "used_bytes_mask 4095";
	ld.shared.v4.f32 	{%f299, %f300, %f301, %f302}, [_ZZN3cub18CUB_300001_SM_10006detail4scan16DeviceScanKernelINS2_10policy_hubIfffjN4cuda3std3__44plusIvEEE10Policy1000EN6thrust24THRUST_300001_SM_1000_NS10device_ptrIKfEENSE_IfEENS0_13ScanTileStateIfLb1EEES9_NS0_8NullTypeEjfLb0ESK_EEvT0_T1_T2_iT3_T4_T5_E12temp_storage+48];
	add.f32 	%f303, %f297, %f299;
	setp.eq.s32 	%p75, %r59, 9;
	selp.f32 	%f304, %f303, %f298, %p75;
	add.f32 	%f305, %f303, %f300;
	setp.eq.s32 	%p76, %r59, 10;
	selp.f32 	%f306, %f305, %f304, %p76;
	add.f32 	%f307, %f305, %f301;
	setp.eq.s32 	%p77, %r59, 11;
	selp.f32 	%f308, %f307, %f306, %p77;
	setp.lt.u32 	%p78, %r47, 32;
	add.f32 	%f309, %f308, %f276;
	setp.eq.s32 	%p79, %r116, 0;
	selp.f32 	%f310, %f308, %f309, %p79;
	selp.f32 	%f311, %f276, %f310, %p78;
	setp.eq.s32 	%p80, %r47, 0;
	add.f32 	%f312, %f81, %f311;
	selp.f32 	%f601, %f81, %f312, %p80;
	bra.uni 	$L__BB4_94;
$L__BB4_75:
	add.f32 	%f152, %f81, %f82;
	add.f32 	%f153, %f83, %f84;
	add.f32 	%f154, %f85, %f86;
	add.f32 	%f155, %f87, %f88;
	add.f32 	%f156, %f89, %f90;
	add.f32 	%f157, %f91, %f92;
	add.f32 	%f158, %f93, %f94;
	add.f32 	%f159, %f95, %f96;
	add.f32 	%f160, %f97, %f98;
	add.f32 	%f161, %f99, %f100;
	add.f32 	%f162, %f101, %f102;
	add.f32 	%f163, %f152, %f153;
	add.f32 	%f164, %f154, %f155;
	add.f32 	%f165, %f156, %f157;
	add.f32 	%f166, %f158, %f159;
	add.f32 	%f167, %f160, %f161;
	add.f32 	%f168, %f163, %f164;
	add.f32 	%f169, %f165, %f166;
	add.f32 	%f170, %f167, %f162;
	add.f32 	%f171, %f168, %f169;
	add.f32 	%f139, %f171, %f170;
	mov.b32 	%r137, 1;
	mov.b32 	%r138, 0;
	mov.b32 	%r139, -1;
	// begin inline asm
	{  .reg .f32 r0;  .reg .pred p;  shfl.sync.up.b32 r0|p, %f139, %r137, %r138, %r139;  @p add.f32 r0, r0, %f139;  mov.f32 %f137, r0;}
	// end inline asm
	mov.b32 	%r123, 2;
	// begin inline asm
	{  .reg .f32 r0;  .reg .pred p;  shfl.sync.up.b32 r0|p, %f137, %r123, %r138, %r139;  @p add.f32 r0, r0, %f137;  mov.f32 %f140, r0;}
	// end inline asm
	mov.b32 	%r126, 4;
	// begin inline asm
	{  .reg .f32 r0;  .reg .pred p;  shfl.sync.up.b32 r0|p, %f140, %r126, %r138, %r139;  @p add.f32 r0, r0, %f140;  mov.f32 %f143, r0;}
	// end inline asm
	mov.b32 	%r129, 8;
	// begin inline asm
	{  .reg .f32 r0;  .reg .pred p;  shfl.sync.up.b32 r0|p, %f143, %r129, %r138, %r139;  @p add.f32 r0, r0, %f143;  mov.f32 %f146, r0;}
	// end inline asm
	mov.b32 	%r132, 16;
	// begin inline asm
	{  .reg .f32 r0;  .reg .pred p;  shfl.sync.up.b32 r0|p, %f146, %r132, %r138, %r139;  @p add.f32 r0, r0, %f146;  mov.f32 %f149, r0;}
	// end inline asm
	mov.b32 	%r136, %f149;
	// begin inline asm
	shfl.sync.up.b32 %r135, %r136, %r137, %r138, %r139;
	// end inline asm
	setp.ne.s32 	%p26, %r116, 31;
	@%p26 bra 	$L__BB4_77;
	shl.b32 	%r140, %r59, 2;
	mov.u32 	%r141, _ZZN3cub18CUB_300001_SM_10006detail4scan16DeviceScanKernelINS2_10policy_hubIfffjN4cuda3std3__44plusIvEEE10Policy1000EN6thrust24THRUST_300001_SM_1000_NS10device_ptrIKfEENSE_IfEENS0_13ScanTileStateIfLb1EEES9_NS0_8NullTypeEjfLb0ESK_EEvT0_T1_T2_iT3_T4_T5_E12temp_storage;
	add.s32 	%r142, %r141, %r140;
	st.shared.f32 	[%r142+16], %f149;
$L__BB4_77:
	mov.b32 	%f172, %r135;
	bar.sync 	0;
	ld.shared.v4.f32 	{%f173, %f174, %f175, %f176}, [_ZZN3cub18CUB_300001_SM_10006detail4scan16DeviceScanKernelINS2_10policy_hubIfffjN4cuda3std3__44plusIvEEE10Policy1000EN6thrust24THRUST_300001_SM_1000_NS10device_ptrIKfEENSE_IfEENS0_13ScanTileStateIfLb1EEES9_NS0_8NullTypeEjfLb0ESK_EEvT0_T1_T2_iT3_T4_T5_E12temp_storage+16];
	add.f32 	%f177, %f173, %f174;
	setp.eq.s32 	%p27, %r59, 2;
	selp.f32 	%f178, %f177, %f173, %p27;
	add.f32 	%f179, %f177, %f175;
	setp.eq.s32 	%p28, %r59, 3;
	selp.f32 	%f180, %f179, %f178, %p28;
	add.f32 	%f181, %f179, %f176;
	setp.eq.s32 	%p29, %r59, 4;
	selp.f32 	%f182, %f181, %f180, %p29;
	ld.shared.v4.f32 	{%f183, %f184, %f185, %f186}, [_ZZN3cub18CUB_300001_SM_10006detail4scan16DeviceScanKernelINS2_10policy_hubIfffjN4cuda3std3__44plusIvEEE10Policy1000EN6thrust24THRUST_300001_SM_1000_NS10device_ptrIKfEENSE_IfEENS0_13ScanTileStateIfLb1EEES9_NS0_8NullTypeEjfLb0ESK_EEvT0_T1_T2_iT3_T4_T5_E12temp_storage+32];
	add.f32 	%f187, %f181, %f183;
	setp.eq.s32 	%p30, %r59, 5;
	selp.f32 	%f188, %f187, %f182, %p30;
	add.f32 	%f189, %f187, %f184;
	setp.eq.s32 	%p31, %r59, 6;
	selp.f32 	%f190, %f189, %f188, %p31;
	add.f32 	%f191, %f189, %f185;
	setp.eq.s32 	%p32, %r59, 7;
	selp.f32 	%f192, %f191, %f190, %p32;
	add.f32 	%f193, %f191, %f186;
	setp.eq.s32 	%p33, %r59, 8;
	selp.f32 	%f194, %f193, %f192, %p33;
	ld.shared.v4.f32 	{%f195, %f196, %f197, %f198}, [_ZZN3cub18CUB_300001_SM_10006detail4scan16DeviceScanKernelINS2_10policy_hubIfffjN4cuda3std3__44plusIvEEE10Policy1000EN6thrust24THRUST_300001_SM_1000_NS10device_ptrIKfEENSE_IfEENS0_13ScanTileStateIfLb1EEES9_NS0_8NullTypeEjfLb0ESK_EEvT0_T1_T2_iT3_T4_T5_E12temp_storage+48];
	add.f32 	%f199, %f193, %f195;
	setp.eq.s32 	%p34, %r59, 9;
	selp.f32 	%f200, %f199, %f194, %p34;
	add.f32 	%f201, %f199, %f196;
	setp.eq.s32 	%p35, %r59, 10;
	selp.f32 	%f202, %f201, %f200, %p35;
	add.f32 	%f203, %f201, %f197;
	setp.eq.s32 	%p36, %r59, 11;
	selp.f32 	%f204, %f203, %f202, %p36;
	add.f32 	%f106, %f203, %f198;
	setp.gt.u32 	%p37, %r47, 31;
	setp.lt.u32 	%p38, %r47, 32;
	add.f32 	%f205, %f204, %f172;
	setp.eq.s32 	%p39, %r116, 0;
	selp.f32 	%f600, %f204, %f205, %p39;
	selp.f32 	%f108, %f172, %f600, %p38;
	@%p37 bra 	$L__BB4_93;
	setp.ne.s32 	%p40, %r47, 0;
	mul.wide.s32 	%rd18, %r488, 8;
	add.s64 	%rd10, %rd1, %rd18;
	@%p40 bra 	$L__BB4_80;
	st.shared.f32 	[_ZZN3cub18CUB_300001_SM_10006detail4scan16DeviceScanKernelINS2_10policy_hubIfffjN4cuda3std3__44plusIvEEE10Policy1000EN6thrust24THRUST_300001_SM_1000_NS10device_ptrIKfEENSE_IfEENS0_13ScanTileStateIfLb1EEES9_NS0_8NullTypeEjfLb0ESK_EEvT0_T1_T2_iT3_T4_T5_E12temp_storage+12], %f106;
	mov.b32 	%r144, %f106;
	add.s64 	%rd19, %rd10, 256;
	mov.b32 	%r143, 100;
	// begin inline asm
	st.relaxed.gpu.v2.u32 [%rd19], {%r143, %r144};
	// end inline asm
$L__BB4_80:
	not.b32 	%r149, %r47;
	add.s32 	%r507, %r488, %r149;
	mov.b32 	%r145, 830;
	// begin inline asm
	nanosleep.u32 %r145;
	// end inline asm
	mul.wide.s32 	%rd21, %r507, 8;
	add.s64 	%rd22, %rd1, %rd21;
	add.s64 	%rd20, %rd22, 256;
	// begin inline asm
	ld.relaxed.gpu.v2.u32 {%r509, %r502}, [%rd20];
	// end inline asm
	mov.b32 	%r503, 952;
$L__BB4_81:
	setp.eq.s32 	%p41, %r509, 99;
	mov.b32 	%r150, -1;
	vote.sync.any.pred 	%p42, %p41, %r150;
	not.pred 	%p43, %p42;
	@%p43 bra 	$L__BB4_83;
	mul.lo.s32 	%r240, %r488, 16807;
	and.b32  	%r488, %r240, 2147483647;
	add.s32 	%r241, %r503, 1;
	rem.u32 	%r237, %r488, %r241;
	// begin inline asm
	nanosleep.u32 %r237;
	// end inline asm
	shr.u32 	%r503, %r503, 1;
	// begin inline asm
	ld.relaxed.gpu.v2.u32 {%r509, %r502}, [%rd20];
	// end inline asm
	bra.uni 	$L__BB4_81;
$L__BB4_83:
	mov.b32 	%f206, %r502;
	setp.eq.s32 	%p44, %r509, 101;
	mov.b32 	%r177, -1;
	vote.sync.ballot.b32 	%r179, %p44, %r177;
	// begin inline asm
	mov.u32 %r152, %lanemask_ge;
	// end inline asm
	and.b32  	%r180, %r179, %r152;
	or.b32  	%r181, %r180, -2147483648;
	add.s32 	%r182, %r181, -1;
	not.b32 	%r183, %r181;
	and.b32  	%r184, %r183, %r182;
	popc.b32 	%r156, %r184;
	mov.b32 	%r155, 1;
	// begin inline asm
	shfl.sync.down.b32 %r153, %r502, %r155, %r156, %r177;
	// end inline asm
	setp.lt.s32 	%p46, %r116, %r156;
	mov.b32 	%f207, %r153;
	add.f32 	%f208, %f206, %f207;
	selp.f32 	%f209, %f208, %f206, %p46;
	mov.b32 	%r159, %f209;
	mov.b32 	%r160, 2;
	// begin inline asm
	shfl.sync.down.b32 %r158, %r159, %r160, %r156, %r177;
	// end inline asm
	add.s32 	%r185, %r116, 2;
	setp.gt.s32 	%p47, %r185, %r156;
	mov.b32 	%f210, %r158;
	add.f32 	%f211, %f209, %f210;
	selp.f32 	%f212, %f209, %f211, %p47;
	mov.b32 	%r164, %f212;
	mov.b32 	%r165, 4;
	// begin inline asm
	shfl.sync.down.b32 %r163, %r164, %r165, %r156, %r177;
	// end inline asm
	add.s32 	%r186, %r116, 4;
	setp.gt.s32 	%p48, %r186, %r156;
	mov.b32 	%f213, %r163;
	add.f32 	%f214, %f212, %f213;
	selp.f32 	%f215, %f212, %f214, %p48;
	mov.b32 	%r169, %f215;
	mov.b32 	%r170, 8;
	// begin inline asm
	shfl.sync.down.b32 %r168, %r169, %r170, %r156, %r177;
	// end inline asm
	add.s32 	%r187, %r116, 8;
	setp.gt.s32 	%p49, %r187, %r156;
	mov.b32 	%f216, %r168;
	add.f32 	%f217, %f215, %f216;
	selp.f32 	%f218, %f215, %f217, %p49;
	mov.b32 	%r174, %f218;
	mov.b32 	%r175, 16;
	// begin inline asm
	shfl.sync.down.b32 %r173, %r174, %r175, %r156, %r177;
	// end inline asm
	add.s32 	%r188, %r116, 16;
	setp.gt.s32 	%p50, %r188, %r156;
	mov.b32 	%f219, %r173;
	add.f32 	%f220, %f218, %f219;
	selp.f32 	%f599, %f218, %f220, %p50;
	add.s64 	%rd11, %rd1, 256;
	mov.b32 	%r504, 952;
$L__BB4_84:
	setp.ne.s32 	%p51, %r509, 101;
	mov.b32 	%r189, -1;
	vote.sync.all.pred 	%p52, %p51, %r189;
	not.pred 	%p53, %p52;
	@%p53 bra 	$L__BB4_89;
	shr.u32 	%r504, %r504, 1;
	mul.wide.s32 	%rd25, %r507, 8;
	add.s64 	%rd26, %rd11, %rd25;
	add.s64 	%rd24, %rd26, -256;
	// begin inline asm
	ld.relaxed.gpu.v2.u32 {%r509, %r510}, [%rd24];
	// end inline asm
	mov.u32 	%r511, %r504;
$L__BB4_86:
	setp.eq.s32 	%p57, %r509, 99;
	mov.b32 	%r195, -1;
	vote.sync.any.pred 	%p58, %p57, %r195;
	not.pred 	%p59, %p58;
	@%p59 bra 	$L__BB4_88;
	mul.lo.s32 	%r235, %r488, 16807;
	and.b32  	%r488, %r235, 2147483647;
	add.s32 	%r236, %r511, 1;
	rem.u32 	%r232, %r488, %r236;
	// begin inline asm
	nanosleep.u32 %r232;
	// end inline asm
	shr.u32 	%r511, %r511, 1;
	// begin inline asm
	ld.relaxed.gpu.v2.u32 {%r509, %r510}, [%rd24];
	// end inline asm
	bra.uni 	$L__BB4_86;
$L__BB4_88:
	mov.b32 	%f225, %r510;
	setp.eq.s32 	%p60, %r509, 101;
	mov.b32 	%r221, -1;
	vote.sync.ballot.b32 	%r222, %p60, %r221;
	and.b32  	%r223, %r222, %r152;
	or.b32  	%r224, %r223, -2147483648;
	add.s32 	%r225, %r224, -1;
	not.b32 	%r226, %r224;
	and.b32  	%r227, %r226, %r225;
	popc.b32 	%r200, %r227;
	mov.b32 	%r199, 1;
	// begin inline asm
	shfl.sync.down.b32 %r197, %r510, %r199, %r200, %r221;
	// end inline asm
	setp.lt.s32 	%p62, %r116, %r200;
	mov.b32 	%f226, %r197;
	add.f32 	%f227, %f225, %f226;
	selp.f32 	%f228, %f227, %f225, %p62;
	mov.b32 	%r203, %f228;
	mov.b32 	%r204, 2;
	// begin inline asm
	shfl.sync.down.b32 %r202, %r203, %r204, %r200, %r221;
	// end inline asm
	add.s32 	%r228, %r116, 2;
	setp.gt.s32 	%p63, %r228, %r200;
	mov.b32 	%f229, %r202;
	add.f32 	%f230, %f228, %f229;
	selp.f32 	%f231, %f228, %f230, %p63;
	mov.b32 	%r208, %f231;
	mov.b32 	%r209, 4;
	// begin inline asm
	shfl.sync.down.b32 %r207, %r208, %r209, %r200, %r221;
	// end inline asm
	add.s32 	%r229, %r116, 4;
	setp.gt.s32 	%p64, %r229, %r200;
	mov.b32 	%f232, %r207;
	add.f32 	%f233, %f231, %f232;
	selp.f32 	%f234, %f231, %f233, %p64;
	mov.b32 	%r213, %f234;
	mov.b32 	%r214, 8;
	// begin inline asm
	shfl.sync.down.b32 %r212, %r213, %r214, %r200, %r221;
	// end inline asm
	add.s32 	%r230, %r116, 8;
	setp.gt.s32 	%p65, %r230, %r200;
	mov.b32 	%f235, %r212;
	add.f32 	%f236, %f234, %f235;
	selp.f32 	%f237, %f234, %f236, %p65;
	mov.b32 	%r218, %f237;
	mov.b32 	%r219, 16;
	// begin inline asm
	shfl.sync.down.b32 %r217, %r218, %r219, %r200, %r221;
	// end inline asm
	add.s32 	%r231, %r116, 16;
	setp.gt.s32 	%p66, %r231, %r200;
	mov.b32 	%f238, %r217;
	add.f32 	%f239, %f237, %f238;
	selp.f32 	%f240, %f237, %f239, %p66;
	add.f32 	%f599, %f599, %f240;
	add.s32 	%r507, %r507, -32;
	bra.uni 	$L__BB4_84;
$L__BB4_89:
	@%p40 bra 	$L__BB4_91;
	add.f32 	%f221, %f106, %f599;
	mov.b32 	%r192, %f221;
	add.s64 	%rd23, %rd10, 256;
	mov.b32 	%r191, 101;
	// begin inline asm
	st.relaxed.gpu.v2.u32 [%rd23], {%r191, %r192};
	// end inline asm
	st.shared.f32 	[_ZZN3cub18CUB_300001_SM_10006detail4scan16DeviceScanKernelINS2_10policy_hubIfffjN4cuda3std3__44plusIvEEE10Policy1000EN6thrust24THRUST_300001_SM_1000_NS10device_ptrIKfEENSE_IfEENS0_13ScanTileStateIfLb1EEES9_NS0_8NullTypeEjfLb0ESK_EEvT0_T1_T2_iT3_T4_T5_E12temp_storage+4], %f599;
	st.shared.f32 	[_ZZN3cub18CUB_300001_SM_10006detail4scan16DeviceScanKernelINS2_10policy_hubIfffjN4cuda3std3__44plusIvEEE10Policy1000EN6thrust24THRUST_300001_SM_1000_NS10device_ptrIKfEENSE_IfEENS0_13ScanTileStateIfLb1EEES9_NS0_8NullTypeEjfLb0ESK_EEvT0_T1_T2_iT3_T4_T5_E12temp_storage+8], %f221;
$L__BB4_91:
	setp.ne.s32 	%p55, %r116, 0;
	mov.f32 	%f600, %f108;
	@%p55 bra 	$L__BB4_93;
	st.shared.f32 	[_ZZN3cub18CUB_300001_SM_10006detail4scan16DeviceScanKernelINS2_10policy_hubIfffjN4cuda3std3__44plusIvEEE10Policy1000EN6thrust24THRUST_300001_SM_1000_NS10device_ptrIKfEENSE_IfEENS0_13ScanTileStateIfLb1EEES9_NS0_8NullTypeEjfLb0ESK_EEvT0_T1_T2_iT3_T4_T5_E12temp_storage+76], %f599;
	mov.f32 	%f600, %f599;
$L__BB4_93:
	bar.sync 	0;
	setp.eq.s32 	%p56, %r47, 0;
	ld.shared.f32 	%f222, [_ZZN3cub18CUB_300001_SM_10006detail4scan16DeviceScanKernelINS2_10policy_hubIfffjN4cuda3std3__44plusIvEEE10Policy1000EN6thrust24THRUST_300001_SM_1000_NS10device_ptrIKfEENSE_IfEENS0_13ScanTileStateIfLb1EEES9_NS0_8NullTypeEjfLb0ESK_EEvT0_T1_T2_iT3_T4_T5_E12temp_storage+76];
	add.f32 	%f223, %f600, %f222;
	selp.f32 	%f224, %f600, %f223, %p56;
	add.f32 	%f601, %f81, %f224;
$L__BB4_94:
	add.f32 	%f313, %f601, %f82;
	add.f32 	%f314, %f313, %f83;
	add.f32 	%f315, %f314, %f84;
	add.f32 	%f316, %f315, %f85;
	add.f32 	%f317, %f316, %f86;
	add.f32 	%f318, %f317, %f87;
	add.f32 	%f319, %f318, %f88;
	add.f32 	%f320, %f319, %f89;
	add.f32 	%f321, %f320, %f90;
	add.f32 	%f322, %f321, %f91;
	add.f32 	%f323, %f322, %f92;
	add.f32 	%f324, %f323, %f93;
	add.f32 	%f325, %f324, %f94;
	add.f32 	%f326, %f325, %f95;
	add.f32 	%f327, %f326, %f96;
	add.f32 	%f328, %f327, %f97;
	add.f32 	%f329, %f328, %f98;
	add.f32 	%f330, %f329, %f99;
	add.f32 	%f331, %f330, %f100;
	add.f32 	%f332, %f331, %f101;
	add.f32 	%f333, %f332, %f102;
	bar.sync 	0;
	st.shared.v2.f32 	[%r61], {%f601, %f313};
	st.shared.v2.f32 	[%r61+8], {%f314, %f315};
	st.shared.v2.f32 	[%r61+16], {%f316, %f317};
	st.shared.v2.f32 	[%r61+24], {%f318, %f319};
	st.shared.v2.f32 	[%r61+32], {%f320, %f321};
	st.shared.v2.f32 	[%r61+40], {%f322, %f323};
	st.shared.v2.f32 	[%r61+48], {%f324, %f325};
	st.shared.v2.f32 	[%r61+56], {%f326, %f327};
	st.shared.v2.f32 	[%r61+64], {%f328, %f329};
	st.shared.v2.f32 	[%r61+72], {%f330, %f331};
	st.shared.v2.f32 	[%r61+80], {%f332, %f333};
	bar.warp.sync 	-1;
	ld.shared.f32 	%f115, [%r60];
	ld.shared.f32 	%f116, [%r60+128];
	ld.shared.f32 	%f117, [%r60+256];
	ld.shared.f32 	%f118, [%r60+384];
	ld.shared.f32 	%f119, [%r60+512];
	ld.shared.f32 	%f120, [%r60+640];
	ld.shared.f32 	%f121, [%r60+768];
	ld.shared.f32 	%f122, [%r60+896];
	ld.shared.f32 	%f123, [%r60+1024];
	ld.shared.f32 	%f124, [%r60+1152];
	ld.shared.f32 	%f125, [%r60+1280];
	ld.shared.f32 	%f126, [%r60+1408];
	ld.shared.f32 	%f127, [%r60+1536];
	ld.shared.f32 	%f128, [%r60+1664];
	ld.shared.f32 	%f129, [%r60+1792];
	ld.shared.f32 	%f130, [%r60+1920];
	ld.shared.f32 	%f131, [%r60+2048];
	ld.shared.f32 	%f132, [%r60+2176];
	ld.shared.f32 	%f133, [%r60+2304];
	ld.shared.f32 	%f134, [%r60+2432];
	ld.shared.f32 	%f135, [%r60+2560];
	ld.shared.f32 	%f136, [%r60+2688];
	setp.ne.s32 	%p81, %r47, 0;
	@%p81 bra 	$L__BB4_96;
	st.volatile.shared.u32 	[_ZZN3cub18CUB_300001_SM_10006detail4scan16DeviceScanKernelINS2_10policy_hubIfffjN4cuda3std3__44plusIvEEE10Policy1000EN6thrust24THRUST_300001_SM_1000_NS10device_ptrIKfEENSE_IfEENS0_13ScanTileStateIfLb1EEES9_NS0_8NullTypeEjfLb0ESK_EEvT0_T1_T2_iT3_T4_T5_E12temp_storage+33792], %r3;
$L__BB4_96:
	ld.param.u32 	%r487, [_ZN3cub18CUB_300001_SM_10006detail4scan16DeviceScanKernelINS2_10policy_hubIfffjN4cuda3std3__44plusIvEEE10Policy1000EN6thrust24THRUST_300001_SM_1000_NS10device_ptrIKfEENSE_IfEENS0_13ScanTileStateIfLb1EEES9_NS0_8NullTypeEjfLb0ESK_EEvT0_T1_T2_iT3_T4_T5__param_3];
	bar.sync 	0;
	ld.volatile.shared.u32 	%r96, [_ZZN3cub18CUB_300001_SM_10006detail4scan16DeviceScanKernelINS2_10policy_hubIfffjN4cuda3std3__44plusIvEEE10Policy1000EN6thrust24THRUST_300001_SM_1000_NS10device_ptrIKfEENSE_IfEENS0_13ScanTileStateIfLb1EEES9_NS0_8NullTypeEjfLb0ESK_EEvT0_T1_T2_iT3_T4_T5_E12temp_storage+33792];
	cvt.u64.u32 	%rd33, %r48;
	mov.u32 	%r265, %ctaid.x;
	add.s32 	%r266, %r487, %r265;
	mul.lo.s32 	%r267, %r266, 8448;
	cvt.u64.u32 	%rd34, %r267;
	add.s64 	%rd35, %rd33, %rd34;
	setp.ge.s32 	%p82, %r48, %r96;
	shl.b64 	%rd36, %rd35, 2;
	add.s64 	%rd12, %rd3, %rd36;
	@%p82 bra 	$L__BB4_98;
	st.global.f32 	[%rd12], %f115;
$L__BB4_98:
	setp.ge.s32 	%p83, %r49, %r96;
	@%p83 bra 	$L__BB4_100;
	st.global.f32 	[%rd12+128], %f116;
$L__BB4_100:
	mov.u32 	%r268, %tid.x;
	and.b32  	%r269, %r268, 992;
	mul.lo.s32 	%r270, %r269, 22;
	and.b32  	%r271, %r268, 31;
	or.b32  	%r272, %r270, %r271;
	add.s32 	%r273, %r272, 64;
	setp.ge.s32 	%p84, %r273, %r96;
	@%p84 bra 	$L__BB4_102;
	st.global.f32 	[%rd12+256], %f117;
$L__BB4_102:
	setp.ge.s32 	%p85, %r50, %r96;
	@%p85 bra 	$L__BB4_104;
	st.global.f32 	[%rd12+384], %f118;
$L__BB4_104:
	add.s32 	%r279, %r272, 128;
	setp.ge.s32 	%p86, %r279, %r96;
	@%p86 bra 	$L__BB4_106;
	st.global.f32 	[%rd12+512], %f119;
$L__BB4_106:
	add.s32 	%r285, %r272, 160;
	setp.ge.s32 	%p87, %r285, %r96;
	@%p87 bra 	$L__BB4_108;
	st.global.f32 	[%rd12+640], %f120;
$L__BB4_108:
	add.s32 	%r291, %r272, 192;
	setp.ge.s32 	%p88, %r291, %r96;
	@%p88 bra 	$L__BB4_110;
	st.global.f32 	[%rd12+768], %f121;
$L__BB4_110:
	add.s32 	%r297, %r272, 224;
	setp.ge.s32 	%p89, %r297, %r96;
	@%p89 bra 	$L__BB4_112;
	st.global.f32 	[%rd12+896], %f122;
$L__BB4_112:
	add.s32 	%r303, %r272, 256;
	setp.ge.s32 	%p90, %r303, %r96;
	@%p90 bra 	$L__BB4_114;
	st.global.f32 	[%rd12+1024], %f123;
$L__BB4_114:
	setp.ge.s32 	%p91, %r51, %r96;
	@%p91 bra 	$L__BB4_116;
	st.global.f32 	[%rd12+1152], %f124;
$L__BB4_116:
	add.s32 	%r309, %r272, 320;
	setp.ge.s32 	%p92, %r309, %r96;
	@%p92 bra 	$L__BB4_118;
	st.global.f32 	[%rd12+1280], %f125;
$L__BB4_118:
	setp.ge.s32 	%p93, %r52, %r96;
	@%p93 bra 	$L__BB4_120;
	st.global.f32 	[%rd12+1408], %f126;
$L__BB4_120:
	setp.ge.s32 	%p94, %r53, %r96;
	@%p94 bra 	$L__BB4_122;
	st.global.f32 	[%rd12+1536], %f127;
$L__BB4_122:
	add.s32 	%r315, %r272, 416;
	setp.ge.s32 	%p95, %r315, %r96;
	@%p95 bra 	$L__BB4_124;
	st.global.f32 	[%rd12+1664], %f128;
$L__BB4_124:
	setp.ge.s32 	%p96, %r54, %r96;
	@%p96 bra 	$L__BB4_126;
	st.global.f32 	[%rd12+1792], %f129;
$L__BB4_126:
	add.s32 	%r321, %r272, 480;
	setp.ge.s32 	%p97, %r321, %r96;
	@%p97 bra 	$L__BB4_128;
	st.global.f32 	[%rd12+1920], %f130;
$L__BB4_128:
	add.s32 	%r327, %r272, 512;
	setp.ge.s32 	%p98, %r327, %r96;
	@%p98 bra 	$L__BB4_130;
	st.global.f32 	[%rd12+2048], %f131;
$L__BB4_130:
	setp.ge.s32 	%p99, %r55, %r96;
	@%p99 bra 	$L__BB4_132;
	st.global.f32 	[%rd12+2176], %f132;
$L__BB4_132:
	add.s32 	%r333, %r272, 576;
	setp.ge.s32 	%p100, %r333, %r96;
	@%p100 bra 	$L__BB4_134;
	st.global.f32 	[%rd12+2304], %f133;
$L__BB4_134:
	add.s32 	%r339, %r272, 608;
	setp.ge.s32 	%p101, %r339, %r96;
	@%p101 bra 	$L__BB4_136;
	st.global.f32 	[%rd12+2432], %f134;
$L__BB4_136:
	setp.ge.s32 	%p102, %r56, %r96;
	@%p102 bra 	$L__BB4_138;
	st.global.f32 	[%rd12+2560], %f135;
$L__BB4_138:
	setp.ge.s32 	%p103, %r57, %r96;
	@%p103 bra 	$L__BB4_140;
	st.global.f32 	[%rd12+2688], %f136;
$L__BB4_140:
	ret;

}
	// .globl	_ZN3cub18CUB_300001_SM_10006detail4scan16DeviceScanKernelINS2_10policy_hubIfffmN4cuda3std3__44plusIvEEE10Policy1000EN6thrust24THRUST_300001_SM_1000_NS10device_ptrIKfEENSE_IfEENS0_13ScanTileStateIfLb1EEES9_NS0_8NullTypeEmfLb0ESK_EEvT0_T1_T2_iT3_T4_T5_
.visible .entry _ZN3cub18CUB_300001_SM_10006detail4scan16DeviceScanKernelINS2_10policy_hubIfffmN4cuda3std3__44plusIvEEE10Policy1000EN6thrust24THRUST_300001_SM_1000_NS10device_ptrIKfEENSE_IfEENS0_13ScanTileStateIfLb1EEES9_NS0_8NullTypeEmfLb0ESK_EEvT0_T1_T2_iT3_T4_T5_(
	.param .align 8 .b8 _ZN3cub18CUB_300001_SM_10006detail4scan16DeviceScanKernelINS2_10policy_hubIfffmN4cuda3std3__44plusIvEEE10Policy1000EN6thrust24THRUST_300001_SM_1000_NS10device_ptrIKfEENSE_IfEENS0_13ScanTileStateIfLb1EEES9_NS0_8NullTypeEmfLb0ESK_EEvT0_T1_T2_iT3_T4_T5__param_0[8],
	.param .align 8 .b8 _ZN3cub18CUB_300001_SM_10006detail4scan16DeviceScanKernelINS2_10policy_hubIfffmN4cuda3std3__44plusIvEEE10Policy1000EN6thrust24THRUST_300001_SM_1000_NS10device_ptrIKfEENSE_IfEENS0_13ScanTileStateIfLb1EEES9_NS0_8NullTypeEmfLb0ESK_EEvT0_T1_T2_iT3_T4_T5__param_1[8],
	.param .align 8 .b8 _ZN3cub18CUB_300001_SM_10006detail4scan16DeviceScanKernelINS2_10policy_hubIfffmN4cuda3std3__44plusIvEEE10Policy1000EN6thrust24THRUST_300001_SM_1000_NS10device_ptrIKfEENSE_IfEENS0_13ScanTileStateIfLb1EEES9_NS0_8NullTypeEmfLb0ESK_EEvT0_T1_T2_iT3_T4_T5__param_2[8],
	.param .u32 _ZN3cub18CUB_300001_SM_10006detail4scan16DeviceScanKernelINS2_10policy_hubIfffmN4cuda3std3__44plusIvEEE10Policy1000EN6thrust24THRUST_300001_SM_1000_NS10device_ptrIKfEENSE_IfEENS0_13ScanTileStateIfLb1EEES9_NS0_8NullTypeEmfLb0ESK_EEvT0_T1_T2_iT3_T4_T5__param_3,
	.param .align 1 .b8 _ZN3cub18CUB_300001_SM_10006detail4scan16DeviceScanKernelINS2_10policy_hubIfffmN4cuda3std3__44plusIvEEE10Policy1000EN6thrust24THRUST_300001_SM_1000_NS10device_ptrIKfEENSE_IfEENS0_13ScanTileStateIfLb1EEES9_NS0_8NullTypeEmfLb0ESK_EEvT0_T1_T2_iT3_T4_T5__param_4[1],
	.param .align 1 .b8 _ZN3cub18CUB_300001_SM_10006detail4scan16DeviceScanKernelINS2_10policy_hubIfffmN4cuda3std3__44plusIvEEE10Policy1000EN6thrust24THRUST_300001_SM_1000_NS10device_ptrIKfEENSE_IfEENS0_13ScanTileStateIfLb1EEES9_NS0_8NullTypeEmfLb0ESK_EEvT0_T1_T2_iT3_T4_T5__param_5[1],
	.param .u64 _ZN3cub18CUB_300001_SM_10006detail4scan16DeviceScanKernelINS2_10policy_hubIfffmN4cuda3std3__44plusIvEEE10Policy1000EN6thrust24THRUST_300001_SM_1000_NS10device_ptrIKfEENSE_IfEENS0_13ScanTileStateIfLb1EEES9_NS0_8NullTypeEmfLb0ESK_EEvT0_T1_T2_iT3_T4_T5__param_6
)
.maxntid 416
{
	.reg .pred 	%p<158>;
	.reg .b32 	%r<503>;
	.reg .b32 	%f<571>;
	.reg .b64 	%rd<55>;
	// demoted variable
	.shared .align 16 .b8 _ZZN3cub18CUB_300001_SM_10006detail4scan16DeviceScanKernelINS2_10policy_hubIfffmN4cuda3std3__44plusIvEEE10Policy1000EN6thrust24THRUST_300001_SM_1000_NS10device_ptrIKfEENSE_IfEENS0_13ScanTileStateIfLb1EEES9_NS0_8NullTypeEmfLb0ESK_EEvT0_T1_T2_iT3_T4_T5_E12temp_storage[31632];
	ld.param.u64 	%rd1, [_ZN3cub18CUB_300001_SM_10006detail4scan16DeviceScanKernelINS2_10policy_hubIfffmN4cuda3std3__44plusIvEEE10Policy1000EN6thrust24THRUST_300001_SM_1000_NS10device_ptrIKfEENSE_IfEENS0_13ScanTileStateIfLb1EEES9_NS0_8NullTypeEmfLb0ESK_EEvT0_T1_T2_iT3_T4_T5__param_2];
	ld.param.u64 	%rd16, [_ZN3cub18CUB_300001_SM_10006detail4scan16DeviceScanKernelINS2_10policy_hubIfffmN4cuda3std3__44plusIvEEE10Policy1000EN6thrust24THRUST_300001_SM_1000_NS10device_ptrIKfEENSE_IfEENS0_13ScanTileStateIfLb1EEES9_NS0_8NullTypeEmfLb0ESK_EEvT0_T1_T2_iT3_T4_T5__param_1];
	ld.param.u64 	%rd17, [_ZN3cub18CUB_300001_SM_10006detail4scan16DeviceScanKernelINS2_10policy_hubIfffmN4cuda3std3__44plusIvEEE10Policy1000EN6thrust24THRUST_300001_SM_1000_NS10device_ptrIKfEENSE_IfEENS0_13ScanTileStateIfLb1EEES9_NS0_8NullTypeEmfLb0ESK_EEvT0_T1_T2_iT3_T4_T5__param_0];
	ld.param.u32 	%r79, [_ZN3cub18CUB_300001_SM_10006detail4scan16DeviceScanKernelINS2_10policy_hubIfffmN4cuda3std3__44plusIvEEE10Policy1000EN6thrust24THRUST_300001_SM_1000_NS10device_ptrIKfEENSE_IfEENS0_13ScanTileStateIfLb1EEES9_NS0_8NullTypeEmfLb0ESK_EEvT0_T1_T2_iT3_T4_T5__param_3];
	ld.param.u64 	%rd18, [_ZN3cub18CUB_300001_SM_10006detail4scan16DeviceScanKernelINS2_10policy_hubIfffmN4cuda3std3__44plusIvEEE10Policy1000EN6thrust24THRUST_300001_SM_1000_NS10device_ptrIKfEENSE_IfEENS0_13ScanTileStateIfLb1EEES9_NS0_8NullTypeEmfLb0ESK_EEvT0_T1_T2_iT3_T4_T5__param_6];
	cvta.to.global.u64 	%rd2, %rd17;
	cvta.to.global.u64 	%rd3, %rd16;
	mov.u32 	%r80, %ctaid.x;
	add.s32 	%r1, %r79, %r80;
	mul.wide.s32 	%rd4, %r1, 7904;
	sub.s64 	%rd5, %rd18, %rd4;
	setp.lt.u64 	%p1, %rd5, 7905;
	@%p1 bra 	$L__BB5_26;
	mov.u32 	%r2, %tid.x;
	and.b32  	%r343, %r2, 31;
	and.b32  	%r344, %r2, 992;
	mul.lo.s32 	%r345, %r344, 19;
	or.b32  	%r346, %r345, %r343;
	cvt.u64.u32 	%rd38, %r346;
	add.s64 	%rd6, %rd4, %rd38;
	shl.b64 	%rd39, %rd6, 2;
	add.s64 	%rd40, %rd2, %rd39;
	ld.global.f32 	%f315, [%rd40];
	ld.global.f32 	%f316, [%rd40+128];
	ld.global.f32 	%f317, [%rd40+256];
	ld.global.f32 	%f318, [%rd40+384];
	ld.global.f32 	%f319, [%rd40+512];
	ld.global.f32 	%f320, [%rd40+640];
	ld.global.f32 	%f321, [%rd40+768];
	ld.global.f32 	%f322, [%rd40+896];
	ld.global.f32 	%f323, [%rd40+1024];
	ld.global.f32 	%f324, [%rd40+1152];
	ld.global.f32 	%f325, [%rd40+1280];
	ld.global.f32 	%f326, [%rd40+1408];
	ld.global.f32 	%f327, [%rd40+1536];
	ld.global.f32 	%f328, [%rd40+1664];
	ld.global.f32 	%f329, [%rd40+1792];
	ld.global.f32 	%f330, [%rd40+1920];
	ld.global.f32 	%f331, [%rd40+2048];
	ld.global.f32 	%f332, [%rd40+2176];
	ld.global.f32 	%f333, [%rd40+2304];
	// begin inline asm
	mov.u32 %r342, %laneid;
	// end inline asm
	shr.u32 	%r4, %r2, 5;
	mad.lo.s32 	%r347, %r4, 608, %r342;
	shl.b32 	%r348, %r347, 2;
	mov.u32 	%r349, _ZZN3cub18CUB_300001_SM_10006detail4scan16DeviceScanKernelINS2_10policy_hubIfffmN4cuda3std3__44plusIvEEE10Policy1000EN6thrust24THRUST_300001_SM_1000_NS10device_ptrIKfEENSE_IfEENS0_13ScanTileStateIfLb1EEES9_NS0_8NullTypeEmfLb0ESK_EEvT0_T1_T2_iT3_T4_T5_E12temp_storage;
	add.s32 	%r5, %r349, %r348;
	st.shared.f32 	[%r5], %f315;
	st.shared.f32 	[%r5+128], %f316;
	st.shared.f32 	[%r5+256], %f317;
	st.shared.f32 	[%r5+384], %f318;
	st.shared.f32 	[%r5+512], %f319;
	st.shared.f32 	[%r5+640], %f320;
	st.shared.f32 	[%r5+768], %f321;
	st.shared.f32 	[%r5+896], %f322;
	st.shared.f32 	[%r5+1024], %f323;
	st.shared.f32 	[%r5+1152], %f324;
	st.shared.f32 	[%r5+1280], %f325;
	st.shared.f32 	[%r5+1408], %f326;
	st.shared.f32 	[%r5+1536], %f327;
	st.shared.f32 	[%r5+1664], %f328;
	st.shared.f32 	[%r5+1792], %f329;
	st.shared.f32 	[%r5+1920], %f330;
	st.shared.f32 	[%r5+2048], %f331;
	st.shared.f32 	[%r5+2176], %f332;
	st.shared.f32 	[%r5+2304], %f333;
	bar.warp.sync 	-1;
	mad.lo.s32 	%r6, %r342, 72, %r5;
	ld.shared.f32 	%f1, [%r6];
	ld.shared.f32 	%f2, [%r6+4];
	ld.shared.f32 	%f3, [%r6+8];
	ld.shared.f32 	%f4, [%r6+12];
	ld.shared.f32 	%f5, [%r6+16];
	ld.shared.f32 	%f6, [%r6+20];
	ld.shared.f32 	%f7, [%r6+24];
	ld.shared.f32 	%f8, [%r6+28];
	ld.shared.f32 	%f9, [%r6+32];
	ld.shared.f32 	%f10, [%r6+36];
	ld.shared.f32 	%f11, [%r6+40];
	ld.shared.f32 	%f12, [%r6+44];
	ld.shared.f32 	%f13, [%r6+48];
	ld.shared.f32 	%f14, [%r6+52];
	ld.shared.f32 	%f15, [%r6+56];
	ld.shared.f32 	%f16, [%r6+60];
	ld.shared.f32 	%f17, [%r6+64];
	ld.shared.f32 	%f18, [%r6+68];
	ld.shared.f32 	%f19, [%r6+72];
	bar.sync 	0;
	setp.ne.s32 	%p100, %r1, 0;
	@%p100 bra 	$L__BB5_6;
	add.f32 	%f453, %f1, %f2;
	add.f32 	%f454, %f3, %f4;
	add.f32 	%f455, %f5, %f6;
	add.f32 	%f456, %f7, %f8;
	add.f32 	%f457, %f9, %f10;
	add.f32 	%f458, %f11, %f12;
	add.f32 	%f459, %f13, %f14;
	add.f32 	%f460, %f15, %f16;
	add.f32 	%f461, %f17, %f18;
	add.f32 	%f462, %f453, %f454;
	add.f32 	%f463, %f455, %f456;
	add.f32 	%f464, %f457, %f458;
	add.f32 	%f465, %f459, %f460;
	add.f32 	%f466, %f461, %f19;
	add.f32 	%f467, %f462, %f463;
	add.f32 	%f468, %f464, %f465;
	add.f32 	%f469, %f467, %f468;
	add.f32 	%f440, %f469, %f466;
	mov.b32 	%r477, 1;
	mov.b32 	%r478, 0;
	mov.b32 	%r479, -1;
	// begin inline asm
	{  .reg .f32 r0;  .reg .pred p;  shfl.sync.up.b32 r0|p, %f440, %r477, %r478, %r479;  @p add.f32 r0, r0, %f440;  mov.f32 %f438, r0;}
	// end inline asm
	mov.b32 	%r463, 2;
	// begin inline asm
	{  .reg .f32 r0;  .reg .pred p;  shfl.sync.up.b32 r0|p, %f438, %r463, %r478, %r479;  @p add.f32 r0, r0, %f438;  mov.f32 %f441, r0;}
	// end inline asm
	mov.b32 	%r466, 4;
	// begin inline asm
	{  .reg .f32 r0;  .reg .pred p;  shfl.sync.up.b32 r0|p, %f441, %r466, %r478, %r479;  @p add.f32 r0, r0, %f441;  mov.f32 %f444, r0;}
	// end inline asm
	mov.b32 	%r469, 8;
	// begin inline asm
	{  .reg .f32 r0;  .reg .pred p;  shfl.sync.up.b32 r0|p, %f444, %r469, %r478, %r479;  @p add.f32 r0, r0, %f444;  mov.f32 %f447, r0;}
	// end inline asm
	mov.b32 	%r472, 16;
	// begin inline asm
	{  .reg .f32 r0;  .reg .pred p;  shfl.sync.up.b32 r0|p, %f447, %r472, %r478, %r479;  @p add.f32 r0, r0, %f447;  mov.f32 %f450, r0;}
	// end inline asm
	mov.b32 	%r476, %f450;
	// begin inline asm
	shfl.sync.up.b32 %r475, %r476, %r477, %r478, %r479;
	// end inline asm
	setp.ne.s32 	%p143, %r342, 31;
	@%p143 bra 	$L__BB5_4;
	shl.b32 	%r480, %r4, 2;
	mov.u32 	%r481, _ZZN3cub18CUB_300001_SM_10006detail4scan16DeviceScanKernelINS2_10policy_hubIfffmN4cuda3std3__44plusIvEEE10Policy1000EN6thrust24THRUST_300001_SM_1000_NS10device_ptrIKfEENSE_IfEENS0_13ScanTileStateIfLb1EEES9_NS0_8NullTypeEmfLb0ESK_EEvT0_T1_T2_iT3_T4_T5_E12temp_storage;
	add.s32 	%r482, %r481, %r480;
	st.shared.f32 	[%r482+16], %f450;
$L__BB5_4:
	mov.b32 	%f470, %r475;
	bar.sync 	0;
	ld.shared.v4.f32 	{%f471, %f472, %f473, %f474}, [_ZZN3cub18CUB_300001_SM_10006detail4scan16DeviceScanKernelINS2_10policy_hubIfffmN4cuda3std3__44plusIvEEE10Policy1000EN6thrust24THRUST_300001_SM_1000_NS10device_ptrIKfEENSE_IfEENS0_13ScanTileStateIfLb1EEES9_NS0_8NullTypeEmfLb0ESK_EEvT0_T1_T2_iT3_T4_T5_E12temp_storage+16];
	add.f32 	%f475, %f471, %f472;
	setp.eq.s32 	%p144, %r4, 2;
	selp.f32 	%f476, %f475, %f471, %p144;
	add.f32 	%f477, %f475, %f473;
	setp.eq.s32 	%p145, %r4, 3;
	selp.f32 	%f478, %f477, %f476, %p145;
	add.f32 	%f479, %f477, %f474;
	setp.eq.s32 	%p146, %r4, 4;
	selp.f32 	%f480, %f479, %f478, %p146;
	ld.shared.v4.f32 	{%f481, %f482, %f483, %f484}, [_ZZN3cub18CUB_300001_SM_10006detail4scan16DeviceScanKernelINS2_10policy_hubIfffmN4cuda3std3__44plusIvEEE10Policy1000EN6thrust24THRUST_300001_SM_1000_NS10device_ptrIKfEENSE_IfEENS0_13ScanTileStateIfLb1EEES9_NS0_8NullTypeEmfLb0ESK_EEvT0_T1_T2_iT3_T4_T5_E12temp_storage+32];
	add.f32 	%f485, %f479, %f481;
	setp.eq.s32 	%p147, %r4, 5;
	selp.f32 	%f486, %f485, %f480, %p147;
	add.f32 	%f487, %f485, %f482;
	setp.eq.s32 	%p148, %r4, 6;
	selp.f32 	%f488, %f487, %f486, %p148;
	add.f32 	%f489, %f487, %f483;
	setp.eq.s32 	%p149, %r4, 7;
	selp.f32 	%f490, %f489, %f488, %p149;
	add.f32 	%f491, %f489, %f484;
	setp.eq.s32 	%p150, %r4, 8;
	selp.f32 	%f492, %f491, %f490, %p150;
	ld.shared.v4.f32 	{%f493, %f494, %f495, %f496}, [_ZZN3cub18CUB_300001_SM_10006detail4scan16DeviceScanKernelINS2_10policy_hubIfffmN4cuda3std3__44plusIvEEE10Policy1000EN6thrust24THRUST_300001_SM_1000_NS10device_ptrIKfEENSE_IfEENS0_13ScanTileStateIfLb1EEES9_NS0_8NullTypeEmfLb0ESK_EEvT0_T1_T2_iT3_T4_T5_E12temp_storage+48];
	add.f32 	%f497, %f491, %f493;
	setp.eq.s32 	%p151, %r4, 9;
	selp.f32 	%f498, %f497, %f492, %p151;
	add.f32 	%f499, %f497, %f494;
	setp.eq.s32 	%p152, %r4, 10;
	selp.f32 	%f500, %f499, %f498, %p152;
	add.f32 	%f501, %f499, %f495;
	setp.eq.s32 	%p153, %r4, 11;
	selp.f32 	%f502, %f501, %f500, %p153;
	add.f32 	%f21, %f501, %f496;
	setp.eq.s32 	%p154, %r4, 12;
	selp.f32 	%f503, %f21, %f502, %p154;
	setp.lt.u32 	%p155, %r2, 32;
	add.f32 	%f504, %f503, %f470;
	setp.eq.s32 	%p156, %r342, 0;
	selp.f32 	%f505, %f503, %f504, %p156;
	selp.f32 	%f506, %f470, %f505, %p155;
	setp.ne.s32 	%p157, %r2, 0;
	add.f32 	%f548, %f1, %f506;
	@%p157 bra 	$L__BB5_25;
	ld.shared.f32 	%f507, [_ZZN3cub18CUB_300001_SM_10006detail4scan16DeviceScanKernelINS2_10policy_hubIfffmN4cuda3std3__44plusIvEEE10Policy1000EN6thrust24THRUST_300001_SM_1000_NS10device_ptrIKfEENSE_IfEENS0_13ScanTileStateIfLb1EEES9_NS0_8NullTypeEmfLb0ESK_EEvT0_T1_T2_iT3_T4_T5_E12temp_storage+64];
	add.f32 	%f508, %f21, %f507;
	mov.b32 	%r484, %f508;
	add.s64 	%rd52, %rd1, 256;
	mov.b32 	%r483, 101;
	// begin inline asm
	st.relaxed.gpu.v2.u32 [%rd52], {%r483, %r484};
	// end inline asm
	mov.f32 	%f548, %f1;
	bra.uni 	$L__BB5_25;
$L__BB5_6:
	add.f32 	%f349, %f1, %f2;
	add.f32 	%f350, %f3, %f4;
	add.f32 	%f351, %f5, %f6;
	add.f32 	%f352, %f7, %f8;
	add.f32 	%f353, %f9, %f10;
	add.f32 	%f354, %f11, %f12;
	add.f32 	%f355, %f13, %f14;
	add.f32 	%f356, %f15, %f16;
	add.f32 	%f357, %f17, %f18;
	add.f32 	%f358, %f349, %f350;
	add.f32 	%f359, %f351, %f352;
	add.f32 	%f360, %f353, %f354;
	add.f32 	%f361, %f355, %f356;
	add.f32 	%f362, %f357, %f19;
	add.f32 	%f363, %f358, %f359;
	add.f32 	%f364, %f360, %f361;
	add.f32 	%f365, %f363, %f364;
	add.f32 	%f336, %f365, %f362;
	mov.b32 	%r367, 1;
	mov.b32 	%r368, 0;
	mov.b32 	%r369, -1;
	// begin inline asm
	{  .reg .f32 r0;  .reg .pred p;  shfl.sync.up.b32 r0|p, %f336, %r367, %r368, %r369;  @p add.f32 r0, r0, %f336;  mov.f32 %f334, r0;}
	// end inline asm
	mov.b32 	%r353, 2;
	// begin inline asm
	{  .reg .f32 r0;  .reg .pred p;  shfl.sync.up.b32 r0|p, %f334, %r353, %r368, %r369;  @p add.f32 r0, r0, %f334;  mov.f32 %f337, r0;}
	// end inline asm
	mov.b32 	%r356, 4;
	// begin inline asm
	{  .reg .f32 r0;  .reg .pred p;  shfl.sync.up.b32 r0|p, %f337, %r356, %r368, %r369;  @p add.f32 r0, r0, %f337;  mov.f32 %f340, r0;}
	// end inline asm
	mov.b32 	%r359, 8;
	// begin inline asm
	{  .reg .f32 r0;  .reg .pred p;  shfl.sync.up.b32 r0|p, %f340, %r359, %r368, %r369;  @p add.f32 r0, r0, %f340;  mov.f32 %f343, r0;}
	// end inline asm
	mov.b32 	%r362, 16;
	// begin inline asm
	{  .reg .f32 r0;  .reg .pred p;  shfl.sync.up.b32 r0|p, %f343, %r362, %r368, %r369;  @p add.f32 r0, r0, %f343;  mov.f32 %f346, r0;}
	// end inline asm
	mov.b32 	%r366, %f346;
	// begin inline asm
	shfl.sync.up.b32 %r365, %r366, %r367, %r368, %r369;
	// end inline asm
	setp.ne.s32 	%p101, %r342, 31;
	@%p101 bra 	$L__BB5_8;
	shl.b32 	%r370, %r4, 2;
	mov.u32 	%r371, _ZZN3cub18CUB_300001_SM_10006detail4scan16DeviceScanKernelINS2_10policy_hubIfffmN4cuda3std3__44plusIvEEE10Policy1000EN6thrust24THRUST_300001_SM_1000_NS10device_ptrIKfEENSE_IfEENS0_13ScanTileStateIfLb1EEES9_NS0_8NullTypeEmfLb0ESK_EEvT0_T1_T2_iT3_T4_T5_E12temp_storage;
	add.s32 	%r372, %r371, %r370;
	st.shared.f32 	[%r372+16], %f346;
$L__BB5_8:
	mov.b32 	%f366, %r365;
	bar.sync 	0;
	ld.shared.v4.f32 	{%f367, %f368, %f369, %f370}, [_ZZN3cub18CUB_300001_SM_10006detail4scan16DeviceScanKernelINS2_10policy_hubIfffmN4cuda3std3__44plusIvEEE10Policy1000EN6thrust24THRUST_300001_SM_1000_NS10device_ptrIKfEENSE_IfEENS0_13ScanTileStateIfLb1EEES9_NS0_8NullTypeEmfLb0ESK_EEvT0_T1_T2_iT3_T4_T5_E12temp_storage+16];
	add.f32 	%f371, %f367, %f368;
	setp.eq.s32 	%p102, %r4, 2;
	selp.f32 	%f372, %f371, %f367, %p102;
	add.f32 	%f373, %f371, %f369;
	setp.eq.s32 	%p103, %r4, 3;
	selp.f32 	%f374, %f373, %f372, %p103;
	add.f32 	%f375, %f373, %f370;
	setp.eq.s32 	%p104, %r4, 4;
	selp.f32 	%f376, %f375, %f374, %p104;
	ld.shared.v4.f32 	{%f377, %f378, %f379, %f380}, [_ZZN3cub18CUB_300001_SM_10006detail4scan16DeviceScanKernelINS2_10policy_hubIfffmN4cuda3std3__44plusIvEEE10Policy1000EN6thrust24THRUST_300001_SM_1000_NS10device_ptrIKfEENSE_IfEENS0_13ScanTileStateIfLb1EEES9_NS0_8NullTypeEmfLb0ESK_EEvT0_T1_T2_iT3_T4_T5_E12temp_storage+32];
	add.f32 	%f381, %f375, %f377;
	setp.eq.s32 	%p105, %r4, 5;
	selp.f32 	%f382, %f381, %f376, %p105;
	add.f32 	%f383, %f381, %f378;
	setp.eq.s32 	%p106, %r4, 6;
	selp.f32 	%f384, %f383, %f382, %p106;
	add.f32 	%f385, %f383, %f379;
	setp.eq.s32 	%p107, %r4, 7;
	selp.f32 	%f386, %f385, %f384, %p107;
	add.f32 	%f387, %f385, %f380;
	setp.eq.s32 	%p108, %r4, 8;
	selp.f32 	%f388, %f387, %f386, %p108;
	ld.shared.v4.f32 	{%f389, %f390, %f391, %f392}, [_ZZN3cub18CUB_300001_SM_10006detail4scan16DeviceScanKernelINS2_10policy_hubIfffmN4cuda3std3__44plusIvEEE10Policy1000EN6thrust24THRUST_300001_SM_1000_NS10device_ptrIKfEENSE_IfEENS0_13ScanTileStateIfLb1EEES9_NS0_8NullTypeEmfLb0ESK_EEvT0_T1_T2_iT3_T4_T5_E12temp_storage+48];
	add.f32 	%f393, %f387, %f389;
	setp.eq.s32 	%p109, %r4, 9;
	selp.f32 	%f394, %f393, %f388, %p109;
	add.f32 	%f395, %f393, %f390;
	setp.eq.s32 	%p110, %r4, 10;
	selp.f32 	%f396, %f395, %f394, %p110;
	add.f32 	%f397, %f395, %f391;
	setp.eq.s32 	%p111, %r4, 11;
	selp.f32 	%f398, %f397, %f396, %p111;
	add.f32 	%f399, %f397, %f392;
	setp.eq.s32 	%p112, %r4, 12;
	selp.f32 	%f400, %f399, %f398, %p112;
	ld.shared.f32 	%f401, [_ZZN3cub18CUB_300001_SM_10006detail4scan16DeviceScanKernelINS2_10policy_hubIfffmN4cuda3std3__44plusIvEEE10Policy1000EN6thrust24THRUST_300001_SM_1000_NS10device_ptrIKfEENSE_IfEENS0_13ScanTileStateIfLb1EEES9_NS0_8NullTypeEmfLb0ESK_EEvT0_T1_T2_iT3_T4_T5_E12temp_storage+64];
	add.f32 	%f24, %f399, %f401;
	setp.gt.u32 	%p113, %r2, 31;
	setp.lt.u32 	%p114, %r2, 32;
	add.f32 	%f402, %f400, %f366;
	setp.eq.s32 	%p115, %r342, 0;
	selp.f32 	%f547, %f400, %f402, %p115;
	selp.f32 	%f26, %f366, %f547, %p114;
	@%p113 bra 	$L__BB5_24;
	setp.ne.s32 	%p116, %r2, 0;
	mul.wide.s32 	%rd41, %r1, 8;
	add.s64 	%rd7, %rd1, %rd41;
	@%p116 bra 	$L__BB5_11;
	st.shared.f32 	[_ZZN3cub18CUB_300001_SM_10006detail4scan16DeviceScanKernelINS2_10policy_hubIfffmN4cuda3std3__44plusIvEEE10Policy1000EN6thrust24THRUST_300001_SM_1000_NS10device_ptrIKfEENSE_IfEENS0_13ScanTileStateIfLb1EEES9_NS0_8NullTypeEmfLb0ESK_EEvT0_T1_T2_iT3_T4_T5_E12temp_storage+12], %f24;
	mov.b32 	%r374, %f24;
	add.s64 	%rd42, %rd7, 256;
	mov.b32 	%r373, 100;
	// begin inline asm
	st.relaxed.gpu.v2.u32 [%rd42], {%r373, %r374};
	// end inline asm
$L__BB5_11:
	not.b32 	%r379, %r2;
	add.s32 	%r490, %r1, %r379;
	mov.b32 	%r375, 550;
	// begin inline asm
	nanosleep.u32 %r375;
	// end inline asm
	mul.wide.s32 	%rd44, %r490, 8;
	add.s64 	%rd45, %rd1, %rd44;
	add.s64 	%rd43, %rd45, 256;
	// begin inline asm
	ld.relaxed.gpu.v2.u32 {%r491, %r486}, [%rd43];
	// end inline asm
	mov.b32 	%r487, 478;
$L__BB5_12:
	setp.eq.s32 	%p117, %r491, 99;
	mov.b32 	%r380, -1;
	vote.sync.any.pred 	%p118, %p117, %r380;
	not.pred 	%p119, %p118;
	@%p119 bra 	$L__BB5_14;
	// begin inline asm
	nanosleep.u32 %r487;
	// end inline asm
	shr.u32 	%r487, %r487, 1;
	// begin inline asm
	ld.relaxed.gpu.v2.u32 {%r491, %r486}, [%rd43];
	// end inline asm
	bra.uni 	$L__BB5_12;
$L__BB5_14:
	mov.b32 	%f403, %r486;
	setp.eq.s32 	%p120, %r491, 101;
	mov.b32 	%r407, -1;
	vote.sync.ballot.b32 	%r409, %p120, %r407;
	// begin inline asm
	mov.u32 %r382, %lanemask_ge;
	// end inline asm
	and.b32  	%r410, %r409, %r382;
	or.b32  	%r411, %r410, -2147483648;
	add.s32 	%r412, %r411, -1;
	not.b32 	%r413, %r411;
	and.b32  	%r414, %r413, %r412;
	popc.b32 	%r386, %r414;
	mov.b32 	%r385, 1;
	// begin inline asm
	shfl.sync.down.b32 %r383, %r486, %r385, %r386, %r407;
	// end inline asm
	setp.lt.s32 	%p122, %r342, %r386;
	mov.b32 	%f404, %r383;
	add.f32 	%f405, %f403, %f404;
	selp.f32 	%f406, %f405, %f403, %p122;
	mov.b32 	%r389, %f406;
	mov.b32 	%r390, 2;
	// begin inline asm
	shfl.sync.down.b32 %r388, %r389, %r390, %r386, %r407;
	// end inline asm
	add.s32 	%r21, %r342, 2;
	setp.gt.s32 	%p123, %r21, %r386;
	mov.b32 	%f407, %r388;
	add.f32 	%f408, %f406, %f407;
	selp.f32 	%f409, %f406, %f408, %p123;
	mov.b32 	%r394, %f409;
	mov.b32 	%r395, 4;
	// begin inline asm
	shfl.sync.down.b32 %r393, %r394, %r395, %r386, %r407;
	// end inline asm
	add.s32 	%r22, %r342, 4;
	setp.gt.s32 	%p124, %r22, %r386;
	mov.b32 	%f410, %r393;
	add.f32 	%f411, %f409, %f410;
	selp.f32 	%f412, %f409, %f411, %p124;
	mov.b32 	%r399, %f412;
	mov.b32 	%r400, 8;
	// begin inline asm
	shfl.sync.down.b32 %r398, %r399, %r400, %r386, %r407;
	// end inline asm
	add.s32 	%r23, %r342, 8;
	setp.gt.s32 	%p125, %r23, %r386;
	mov.b32 	%f413, %r398;
	add.f32 	%f414, %f412, %f413;
	selp.f32 	%f415, %f412, %f414, %p125;
	mov.b32 	%r404, %f415;
	mov.b32 	%r405, 16;
	// begin inline asm
	shfl.sync.down.b32 %r403, %r404, %r405, %r386, %r407;
	// end inline asm
	add.s32 	%r24, %r342, 16;
	setp.gt.s32 	%p126, %r24, %r386;
	mov.b32 	%f416, %r403;
	add.f32 	%f417, %f415, %f416;
	selp.f32 	%f546, %f415, %f417, %p126;
	add.s64 	%rd9, %rd1, 256;
	mov.b32 	%r488, 478;
$L__BB5_15:
	setp.ne.s32 	%p127, %r491, 101;
	mov.b32 	%r415, -1;
	vote.sync.all.pred 	%p128, %p127, %r415;
	not.pred 	%p129, %p128;
	@%p129 bra 	$L__BB5_20;
	shr.u32 	%r488, %r488, 1;
	mul.wide.s32 	%rd48, %r490, 8;
	add.s64 	%rd49, %rd9, %rd48;
	add.s64 	%rd47, %rd49, -256;
	// begin inline asm
	ld.relaxed.gpu.v2.u32 {%r491, %r492}, [%rd47];
	// end inline asm
	mov.u32 	%r493, %r488;
$L__BB5_17:
	setp.eq.s32 	%p133, %r491, 99;
	mov.b32 	%r421, -1;
	vote.sync.any.pred 	%p134, %p133, %r421;
	not.pred 	%p135, %p134;
	@%p135 bra 	$L__BB5_19;
	// begin inline asm
	nanosleep.u32 %r493;
	// end inline asm
	shr.u32 	%r493, %r493, 1;
	// begin inline asm
	ld.relaxed.gpu.v2.u32 {%r491, %r492}, [%rd47];
	// end inline asm
	bra.uni 	$L__BB5_17;
$L__BB5_19:
	mov.b32 	%f422, %r492;
	setp.eq.s32 	%p136, %r491, 101;
	mov.b32 	%r447, -1;
	vote.sync.ballot.b32 	%r448, %p136, %r447;
	and.b32  	%r449, %r448, %r382;
	or.b32  	%r450, %r449, -2147483648;
	add.s32 	%r451, %r450, -1;
	not.b32 	%r452, %r450;
	and.b32  	%r453, %r452, %r451;
	popc.b32 	%r426, %r453;
	mov.b32 	%r425, 1;
	// begin inline asm
	shfl.sync.down.b32 %r423, %r492, %r425, %r426, %r447;
	// end inline asm
	setp.lt.s32 	%p138, %r342, %r426;
	mov.b32 	%f423, %r423;
	add.f32 	%f424, %f422, %f423;
	selp.f32 	%f425, %f424, %f422, %p138;
	mov.b32 	%r429, %f425;
	mov.b32 	%r430, 2;
	// begin inline asm
	shfl.sync.down.b32 %r428, %r429, %r430, %r426, %r447;
	// end inline asm
	setp.gt.s32 	%p139, %r21, %r426;
	mov.b32 	%f426, %r428;
	add.f32 	%f427, %f425, %f426;
	selp.f32 	%f428, %f425, %f427, %p139;
	mov.b32 	%r434, %f428;
	mov.b32 	%r435, 4;
	// begin inline asm
	shfl.sync.down.b32 %r433, %r434, %r435, %r426, %r447;
	// end inline asm
	setp.gt.s32 	%p140, %r22, %r426;
	mov.b32 	%f429, %r433;
	add.f32 	%f430, %f428, %f429;
	selp.f32 	%f431, %f428, %f430, %p140;
	mov.b32 	%r439, %f431;
	mov.b32 	%r440, 8;
	// begin inline asm
	shfl.sync.down.b32 %r438, %r439, %r440, %r426, %r447;
	// end inline asm
	setp.gt.s32 	%p141, %r23, %r426;
	mov.b32 	%f432, %r438;
	add.f32 	%f433, %f431, %f432;
	selp.f32 	%f434, %f431, %f433, %p141;
	mov.b32 	%r444, %f434;
	mov.b32 	%r445, 16;
	// begin inline asm
	shfl.sync.down.b32 %r443, %r444, %r445, %r426, %r447;
	// end inline asm
	setp.gt.s32 	%p142, %r24, %r426;
	mov.b32 	%f435, %r443;
	add.f32 	%f436, %f434, %f435;
	selp.f32 	%f437, %f434, %f436, %p142;
	add.f32 	%f546, %f546, %f437;
	add.s32 	%r490, %r490, -32;
	bra.uni 	$L__BB5_15;
$L__BB5_20:
	@%p116 bra 	$L__BB5_22;
	add.f32 	%f418, %f24, %f546;
	mov.b32 	%r418, %f418;
	add.s64 	%rd46, %rd7, 256;
	mov.b32 	%r417, 101;
	// begin inline asm
	st.relaxed.gpu.v2.u32 [%rd46], {%r417, %r418};
	// end inline asm
	st.shared.f32 	[_ZZN3cub18CUB_300001_SM_10006detail4scan16DeviceScanKernelINS2_10policy_hubIfffmN4cuda3std3__44plusIvEEE10Policy1000EN6thrust24THRUST_300001_SM_1000_NS10device_ptrIKfEENSE_IfEENS0_13ScanTileStateIfLb1EEES9_NS0_8NullTypeEmfLb0ESK_EEvT0_T1_T2_iT3_T4_T5_E12temp_storage+4], %f546;
	st.shared.f32 	[_ZZN3cub18CUB_300001_SM_10006detail4scan16DeviceScanKernelINS2_10policy_hubIfffmN4cuda3std3__44plusIvEEE10Policy1000EN6thrust24THRUST_300001_SM_1000_NS10device_ptrIKfEENSE_IfEENS0_13ScanTileStateIfLb1EEES9_NS0_8NullTypeEmfLb0ESK_EEvT0_T1_T2_iT3_T4_T5_E12temp_storage+8], %f418;
$L__BB5_22:
	setp.ne.s32 	%p131, %r342, 0;
	mov.f32 	%f547, %f26;
	@%p131 bra 	$L__BB5_24;
	st.shared.f32 	[_ZZN3cub18CUB_300001_SM_10006detail4scan16DeviceScanKernelINS2_10policy_hubIfffmN4cuda3std3__44plusIvEEE10Policy1000EN6thrust24THRUST_300001_SM_1000_NS10device_ptrIKfEENSE_IfEENS0_13ScanTileStateIfLb1EEES9_NS0_8NullTypeEmfLb0ESK_EEvT0_T1_T2_iT3_T4_T5_E12temp_storage+84], %f546;
	mov.f32 	%f547, %f546;
$L__BB5_24:
	bar.sync 	0;
	setp.eq.s32 	%p132, %r2, 0;
	ld.shared.f32 	%f419, [_ZZN3cub18CUB_300001_SM_10006detail4scan16DeviceScanKernelINS2_10policy_hubIfffmN4cuda3std3__44plusIvEEE10Policy1000EN6thrust24THRUST_300001_SM_1000_NS10device_ptrIKfEENSE_IfEENS0_13ScanTileStateIfLb1EEES9_NS0_8NullTypeEmfLb0ESK_EEvT0_T1_T2_iT3_T4_T5_E12temp_storage+84];
	add.f32 	%f420, %f547, %f419;
	selp.f32 	%f421, %f547, %f420, %p132;
	add.f32 	%f548, %f1, %f421;
$L__BB5_25:
	add.f32 	%f509, %f548, %f2;
	add.f32 	%f510, %f509, %f3;
	add.f32 	%f511, %f510, %f4;
	add.f32 	%f512, %f511, %f5;
	add.f32 	%f513, %f512, %f6;
	add.f32 	%f514, %f513, %f7;
	add.f32 	%f515, %f514, %f8;
	add.f32 	%f516, %f515, %f9;
	add.f32 	%f517, %f516, %f10;
	add.f32 	%f518, %f517, %f11;
	add.f32 	%f519, %f518, %f12;
	add.f32 	%f520, %f519, %f13;
	add.f32 	%f521, %f520, %f14;
	add.f32 	%f522, %f521, %f15;
	add.f32 	%f523, %f522, %f16;
	add.f32 	%f524, %f523, %f17;
	add.f32 	%f525, %f524, %f18;
	add.f32 	%f526, %f525, %f19;
	bar.sync 	0;
	st.shared.f32 	[%r6], %f548;
	st.shared.f32 	[%r6+4], %f509;
	st.shared.f32 	[%r6+8], %f510;
	st.shared.f32 	[%r6+12], %f511;
	st.shared.f32 	[%r6+16], %f512;
	st.shared.f32 	[%r6+20], %f513;
	st.shared.f32 	[%r6+24], %f514;
	st.shared.f32 	[%r6+28], %f515;
	st.shared.f32 	[%r6+32], %f516;
	st.shared.f32 	[%r6+36], %f517;
	st.shared.f32 	[%r6+40], %f518;
	st.shared.f32 	[%r6+44], %f519;
	st.shared.f32 	[%r6+48], %f520;
	st.shared.f32 	[%r6+52], %f521;
	st.shared.f32 	[%r6+56], %f522;
	st.shared.f32 	[%r6+60], %f523;
	st.shared.f32 	[%r6+64], %f524;
	st.shared.f32 	[%r6+68], %f525;
	st.shared.f32 	[%r6+72], %f526;
	bar.warp.sync 	-1;
	ld.shared.f32 	%f527, [%r5];
	ld.shared.f32 	%f528, [%r5+128];
	ld.shared.f32 	%f529, [%r5+256];
	ld.shared.f32 	%f530, [%r5+384];
	ld.shared.f32 	%f531, [%r5+512];
	ld.shared.f32 	%f532, [%r5+640];
	ld.shared.f32 	%f533, [%r5+768];
	ld.shared.f32 	%f534, [%r5+896];
	ld.shared.f32 	%f535, [%r5+1024];
	ld.shared.f32 	%f536, [%r5+1152];
	ld.shared.f32 	%f537, [%r5+1280];
	ld.shared.f32 	%f538, [%r5+1408];
	ld.shared.f32 	%f539, [%r5+1536];
	ld.shared.f32 	%f540, [%r5+1664];
	ld.shared.f32 	%f541, [%r5+1792];
	ld.shared.f32 	%f542, [%r5+1920];
	ld.shared.f32 	%f543, [%r5+2048];
	ld.shared.f32 	%f544, [%r5+2176];
	ld.shared.f32 	%f545, [%r5+2304];
	add.s64 	%rd54, %rd3, %rd39;
	st.global.f32 	[%rd54], %f527;
	st.global.f32 	[%rd54+128], %f528;
	st.global.f32 	[%rd54+256], %f529;
	st.global.f32 	[%rd54+384], %f530;
	st.global.f32 	[%rd54+512], %f531;
	st.global.f32 	[%rd54+640], %f532;
	st.global.f32 	[%rd54+768], %f533;
	st.global.f32 	[%rd54+896], %f534;
	st.global.f32 	[%rd54+1024], %f535;
	st.global.f32 	[%rd54+1152], %f536;
	st.global.f32 	[%rd54+1280], %f537;
	st.global.f32 	[%rd54+1408], %f538;
	st.global.f32 	[%rd54+1536], %f539;
	st.global.f32 	[%rd54+1664], %f540;
	st.global.f32 	[%rd54+1792], %f541;
	st.global.f32 	[%rd54+1920], %f542;
	st.global.f32 	[%rd54+2048], %f543;
	st.global.f32 	[%rd54+2176], %f544;
	st.global.f32 	[%rd54+2304], %f545;
	bra.uni 	$L__BB5_128;
$L__BB5_26:
	setp.eq.s64 	%p2, %rd5, 0;
	@%p2 bra 	$L__BB5_128;
	cvt.u32.u64 	%r40, %rd5;
	shl.b64 	%rd19, %rd4, 2;
	add.s64 	%rd20, %rd2, %rd19;
	mov.u32 	%r41, %tid.x;
	ld.global.f32 	%f567, [%rd20];
	and.b32  	%r81, %r41, 31;
	and.b32  	%r82, %r41, 992;
	mul.lo.s32 	%r83, %r82, 19;
	or.b32  	%r42, %r83, %r81;
	setp.ge.u32 	%p3, %r42, %r40;
	shl.b32 	%r84, %r42, 2;
	cvt.u64.u32 	%rd21, %r84;
	add.s64 	%rd11, %rd20, %rd21;
	mov.f32 	%f549, %f567;
	@%p3 bra 	$L__BB5_29;
	ld.global.f32 	%f549, [%rd11];
$L__BB5_29:
	add.s32 	%r43, %r42, 32;
	setp.ge.u32 	%p4, %r43, %r40;
	mov.f32 	%f550, %f567;
	@%p4 bra 	$L__BB5_31;
	ld.global.f32 	%f550, [%rd11+128];
$L__BB5_31:
	add.s32 	%r85, %r42, 64;
	setp.ge.u32 	%p5, %r85, %r40;
	mov.f32 	%f551, %f567;
	@%p5 bra 	$L__BB5_33;
	ld.global.f32 	%f551, [%rd11+256];
$L__BB5_33:
	add.s32 	%r86, %r42, 96;
	setp.ge.u32 	%p6, %r86, %r40;
	mov.f32 	%f552, %f567;
	@%p6 bra 	$L__BB5_35;
	ld.global.f32 	%f552, [%rd11+384];
$L__BB5_35:
	add.s32 	%r87, %r42, 128;
	setp.ge.u32 	%p7, %r87, %r40;
	mov.f32 	%f553, %f567;
	@%p7 bra 	$L__BB5_37;
	ld.global.f32 	%f553, [%rd11+512];
$L__BB5_37:
	add.s32 	%r88, %r42, 160;
	setp.ge.u32 	%p8, %r88, %r40;
	mov.f32 	%f554, %f567;
	@%p8 bra 	$L__BB5_39;
	ld.global.f32 	%f554, [%rd11+640];
$L__BB5_39:
	add.s32 	%r89, %r42, 192;
	setp.ge.u32 	%p9, %r89, %r40;
	mov.f32 	%f555, %f567;
	@%p9 bra 	$L__BB5_41;
	ld.global.f32 	%f555, [%rd11+768];
$L__BB5_41:
	add.s32 	%r90, %r42, 224;
	setp.ge.u32 	%p10, %r90, %r40;
	mov.f32 	%f556, %f567;
	@%p10 bra 	$L__BB5_43;
	ld.global.f32 	%f556, [%rd11+896];
$L__BB5_43:
	add.s32 	%r91, %r42, 256;
	setp.ge.u32 	%p11, %r91, %r40;
	mov.f32 	%f557, %f567;
	@%p11 bra 	$L__BB5_45;
	ld.global.f32 	%f557, [%rd11+1024];
$L__BB5_45:
	add.s32 	%r92, %r42, 288;
	setp.ge.u32 	%p12, %r92, %r40;
	mov.f32 	%f558, %f567;
	@%p12 bra 	$L__BB5_47;
	ld.global.f32 	%f558, [%rd11+1152];
$L__BB5_47:
	add.s32 	%r93, %r42, 320;
	setp.ge.u32 	%p13, %r93, %r40;
	mov.f32 	%f559, %f567;
	@%p13 bra 	$L__BB5_49;
	ld.global.f32 	%f559, [%rd11+1280];
$L__BB5_49:
	add.s32 	%r94, %r42, 352;
	setp.ge.u32 	%p14, %r94, %r40;
	mov.f32 	%f560, %f567;
	@%p14 bra 	$L__BB5_51;
	ld.global.f32 	%f560, [%rd11+1408];
$L__BB5_51:
	add.s32 	%r95, %r42, 384;
	setp.ge.u32 	%p15, %r95, %r40;
	mov.f32 	%f561, %f567;
	@%p15 bra 	$L__BB5_53;
	ld.global.f32 	%f561, [%rd11+1536];
$L__BB5_53:
	add.s32 	%r96, %r42, 416;
	setp.ge.u32 	%p16, %r96, %r40;
	mov.f32 	%f562, %f567;
	@%p16 bra 	$L__BB5_55;
	ld.global.f32 	%f562, [%rd11+1664];
$L__BB5_55:
	add.s32 	%r97, %r42, 448;
	setp.ge.u32 	%p17, %r97, %r40;
	mov.f32 	%f563, %f567;
	@%p17 bra 	$L__BB5_57;
	ld.global.f32 	%f563, [%rd11+1792];
$L__BB5_57:
	add.s32 	%r98, %r42, 480;
	setp.ge.u32 	%p18, %r98, %r40;
	mov.f32 	%f564, %f567;
	@%p18 bra 	$L__BB5_59;
	ld.global.f32 	%f564, [%rd11+1920];
$L__BB5_59:
	add.s32 	%r99, %r42, 512;
	setp.ge.u32 	%p19, %r99, %r40;
	mov.f32 	%f565, %f567;
	@%p19 bra 	$L__BB5_61;
	ld.global.f32 	%f565, [%rd11+2048];
$L__BB5_61:
	add.s32 	%r100, %r42, 544;
	setp.ge.u32 	%p20, %r100, %r40;
	mov.f32 	%f566, %f567;
	@%p20 bra 	$L__BB5_63;
	ld.global.f32 	%f566, [%rd11+2176];
$L__BB5_63:
	add.s32 	%r44, %r42, 576;
	setp.ge.u32 	%p21, %r44, %r40;
	@%p21 bra 	$L__BB5_65;
	ld.global.f32 	%f567, [%rd11+2304];
$L__BB5_65:
	// begin inline asm
	mov.u32 %r101, %laneid;
	// end inline asm
	shr.u32 	%r46, %r41, 5;
	mad.lo.s32 	%r102, %r46, 608, %r101;
	shl.b32 	%r103, %r102, 2;
	mov.u32 	%r104, _ZZN3cub18CUB_300001_SM_10006detail4scan16DeviceScanKernelINS2_10policy_hubIfffmN4cuda3std3__44plusIvEEE10Policy1000EN6thrust24THRUST_300001_SM_1000_NS10device_ptrIKfEENSE_IfEENS0_13ScanTileStateIfLb1EEES9_NS0_8NullTypeEmfLb0ESK_EEvT0_T1_T2_iT3_T4_T5_E12temp_storage;
	add.s32 	%r47, %r104, %r103;
	st.shared.f32 	[%r47], %f549;
	st.shared.f32 	[%r47+128], %f550;
	st.shared.f32 	[%r47+256], %f551;
	st.shared.f32 	[%r47+384], %f552;
	st.shared.f32 	[%r47+512], %f553;
	st.shared.f32 	[%r47+640], %f554;
	st.shared.f32 	[%r47+768], %f555;
	st.shared.f32 	[%r47+896], %f556;
	st.shared.f32 	[%r47+1024], %f557;
	st.shared.f32 	[%r47+1152], %f558;
	st.shared.f32 	[%r47+1280], %f559;
	st.shared.f32 	[%r47+1408], %f560;
	st.shared.f32 	[%r47+1536], %f561;
	st.shared.f32 	[%r47+1664], %f562;
	st.shared.f32 	[%r47+1792], %f563;
	st.shared.f32 	[%r47+1920], %f564;
	st.shared.f32 	[%r47+2048], %f565;
	st.shared.f32 	[%r47+2176], %f566;
	st.shared.f32 	[%r47+2304], %f567;
	bar.warp.sync 	-1;
	mad.lo.s32 	%r48, %r101, 72, %r47;
	ld.shared.f32 	%f72, [%r48];
	ld.shared.f32 	%f73, [%r48+4];
	ld.shared.f32 	%f74, [%r48+8];
	ld.shared.f32 	%f75, [%r48+12];
	ld.shared.f32 	%f76, [%r48+16];
	ld.shared.f32 	%f77, [%r48+20];
	ld.shared.f32 	%f78, [%r48+24];
	ld.shared.f32 	%f79, [%r48+28];
	ld.shared.f32 	%f80, [%r48+32];
	ld.shared.f32 	%f81, [%r48+36];
	ld.shared.f32 	%f82, [%r48+40];
	ld.shared.f32 	%f83, [%r48+44];
	ld.shared.f32 	%f84, [%r48+48];
	ld.shared.f32 	%f85, [%r48+52];
	ld.shared.f32 	%f86, [%r48+56];
	ld.shared.f32 	%f87, [%r48+60];
	ld.shared.f32 	%f88, [%r48+64];
	ld.shared.f32 	%f89, [%r48+68];
	ld.shared.f32 	%f90, [%r48+72];
	bar.sync 	0;
	setp.ne.s32 	%p22, %r1, 0;
	@%p22 bra 	$L__BB5_69;
	add.f32 	%f241, %f72, %f73;
	add.f32 	%f242, %f74, %f75;
	add.f32 	%f243, %f76, %f77;
	add.f32 	%f244, %f78, %f79;
	add.f32 	%f245, %f80, %f81;
	add.f32 	%f246, %f82, %f83;
	add.f32 	%f247, %f84, %f85;
	add.f32 	%f248, %f86, %f87;
	add.f32 	%f249, %f88, %f89;
	add.f32 	%f250, %f241, %f242;
	add.f32 	%f251, %f243, %f244;
	add.f32 	%f252, %f245, %f246;
	add.f32 	%f253, %f247, %f248;
	add.f32 	%f254, %f249, %f90;
	add.f32 	%f255, %f250, %f251;
	add.f32 	%f256, %f252, %f253;
	add.f32 	%f257, %f255, %f256;
	add.f32 	%f228, %f257, %f254;
	mov.b32 	%r240, 1;
	mov.b32 	%r241, 0;
	mov.b32 	%r242, -1;
	// begin inline asm
	{  .reg .f32 r0;  .reg .pred p;  shfl.sync.up.b32 r0|p, %f228, %r240, %r241, %r242;  @p add.f32 r0, r0, %f228;  mov.f32 %f226, r0;}
	// end inline asm
	mov.b32 	%r226, 2;
	// begin inline asm
	{  .reg .f32 r0;  .reg .pred p;  shfl.sync.up.b32 r0|p, %f226, %r226, %r241, %r242;  @p add.f32 r0, r0, %f226;  mov.f32 %f229, r0;}
	// end inline asm
	mov.b32 	%r229, 4;
	// begin inline asm
	{  .reg .f32 r0;  .reg .pred p;  shfl.sync.up.b32 r0|p, %f229, %r229, %r241, %r242;  @p add.f32 r0, r0, %f229;  mov.f32 %f232, r0;}
	// end inline asm
	mov.b32 	%r232, 8;
	// begin inline asm
	{  .reg .f32 r0;  .reg .pred p;  shfl.sync.up.b32 r0|p, %f232, %r232, %r241, %r242;  @p add.f32 r0, r0, %f232;  mov.f32 %f235, r0;}
	// end inline asm
	mov.b32 	%r235, 16;
	// begin inline asm
	{  .reg .f32 r0;  .reg .pred p;  shfl.sync.up.b32 r0|p, %f235, %r235, %r241, %r242;  @p add.f32 r0, r0, %f235;  mov.f32 %f238, r0;}
	// end inline asm
	mov.b32 	%r239, %f238;
	// begin inline asm
	shfl.sync.up.b32 %r238, %r239, %r240, %r241, %r242;
	// end inline asm
	setp.ne.s32 	%p65, %r101, 31;
	@%p65 bra 	$L__BB5_68;
	shl.b32 	%r243, %r46, 2;
	mov.u32 	%r244, _ZZN3cub18CUB_300001_SM_10006detail4scan16DeviceScanKernelINS2_10policy_hubIfffmN4cuda3std3__44plusIvEEE10Policy1000EN6thrust24THRUST_300001_SM_1000_NS10device_ptrIKfEENSE_IfEENS0_13ScanTileStateIfLb1EEES9_NS0_8NullTypeEmfLb0ESK_EEvT0_T1_T2_iT3_T4_T5_E12temp_storage;
	add.s32 	%r245, %r244, %r243;
	st.shared.f32 	[%r245+16], %f238;
$L__BB5_68:
	mov.b32 	%f258, %r238;
	bar.sync 	0;
	ld.shared.v4.f32 	{%f259, %f260, %f261, %f262}, [_ZZN3cub18CUB_300001_SM_10006detail4scan16DeviceScanKernelINS2_10policy_hubIfffmN4cuda3std3__44plusIvEEE10Policy1000EN6thrust24THRUST_300001_SM_1000_NS10device_ptrIKfEENSE_IfEENS0_13ScanTileStateIfLb1EEES9_NS0_8NullTypeEmfLb0ESK_EEvT0_T1_T2_iT3_T4_T5_E12temp_storage+16];
	add.f32 	%f263, %f259, %f260;
	setp.eq.s32 	%p66, %r46, 2;
	selp.f32 	%f264, %f263, %f259, %p66;
	add.f32 	%f265, %f263, %f261;
	setp.eq.s32 	%p67, %r46, 3;
	selp.f32 	%f266, %f265, %f264, %p67;
	add.f32 	%f267, %f265, %f262;
	setp.eq.s32 	%p68, %r46, 4;
	selp.f32 	%f268, %f267, %f266, %p68;
	ld.shared.v4.f32 	{%f269, %f270, %f271, %f272}, [_ZZN3cub18CUB_300001_SM_10006detail4scan16DeviceScanKernelINS2_10policy_hubIfffmN4cuda3std3__44plusIvEEE10Policy1000EN6thrust24THRUST_300001_SM_1000_NS10device_ptrIKfEENSE_IfEENS0_13ScanTileStateIfLb1EEES9_NS0_8NullTypeEmfLb0ESK_EEvT0_T1_T2_iT3_T4_T5_E12temp_storage+32];
	add.f32 	%f273, %f267, %f269;
	setp.eq.s32 	%p69, %r46, 5;
	selp.f32 	%f274, %f273, %f268, %p69;
	add.f32 	%f275, %f273, %f270;
	setp.eq.s32 	%p70, %r46, 6;
	selp.f32 	%f276, %f275, %f274, %p70;
	add.f32 	%f277, %f275, %f271;
	setp.eq.s32 	%p71, %r46, 7;
	selp.f32 	%f278, %f277, %f276, %p71;
	add.f32 	%f279, %f277, %f272;
	setp.eq.s32 	%p72, %r46, 8;
	selp.f32 	%f280, %f279, %f278, %p72;
	ld.shared.v4.f32 	{%f281, %f282, %f283, %f284}, [_ZZN3cub18CUB_300001_SM_10006detail4scan16DeviceScanKernelINS2_10policy_hubIfffmN4cuda3std3__44plusIvEEE10Policy1000EN6thrust24THRUST_300001_SM_1000_NS10device_ptrIKfEENSE_IfEENS0_13ScanTileStateIfLb1EEES9_NS0_8NullTypeEmfLb0ESK_EEvT0_T1_T2_iT3_T4_T5_E12temp_storage+48];
	add.f32 	%f285, %f279, %f281;
	setp.eq.s32 	%p73, %r46, 9;
	selp.f32 	%f286, %f285, %f280, %p73;
	add.f32 	%f287, %f285, %f282;
	setp.eq.s32 	%p74, %r46, 10;
	selp.f32 	%f288, %f287, %f286, %p74;
	add.f32 	%f289, %f287, %f283;
	setp.eq.s32 	%p75, %r46, 11;
	selp.f32 	%f290, %f289, %f288, %p75;
	add.f32 	%f291, %f289, %f284;
	setp.eq.s32 	%p76, %r46, 12;
	selp.f32 	%f292, %f291, %f290, %p76;
	setp.lt.u32 	%p77, %r41, 32;
	add.f32 	%f293, %f292, %f258;
	setp.eq.s32 	%p78, %r101, 0;
	selp.f32 	%f294, %f292, %f293, %p78;
	selp.f32 	%f295, %f258, %f294, %p77;
	setp.eq.s32 	%p79, %r41, 0;
	add.f32 	%f296, %f72, %f295;
	selp.f32 	%f570, %f72, %f296, %p79;
	bra.uni 	$L__BB5_88;
$L__BB5_69:
	add.f32 	%f137, %f72, %f73;
	add.f32 	%f138, %f74, %f75;
	add.f32 	%f139, %f76, %f77;
	add.f32 	%f140, %f78, %f79;
	add.f32 	%f141, %f80, %f81;
	add.f32 	%f142, %f82, %f83;
	add.f32 	%f143, %f84, %f85;
	add.f32 	%f144, %f86, %f87;
	add.f32 	%f145, %f88, %f89;
	add.f32 	%f146, %f137, %f138;
	add.f32 	%f147, %f139, %f140;
	add.f32 	%f148, %f141, %f142;
	add.f32 	%f149, %f143, %f144;
	add.f32 	%f150, %f145, %f90;
	add.f32 	%f151, %f146, %f147;
	add.f32 	%f152, %f148, %f149;
	add.f32 	%f153, %f151, %f152;
	add.f32 	%f124, %f153, %f150;
	mov.b32 	%r122, 1;
	mov.b32 	%r123, 0;
	mov.b32 	%r124, -1;
	// begin inline asm
	{  .reg .f32 r0;  .reg .pred p;  shfl.sync.up.b32 r0|p, %f124, %r122, %r123, %r124;  @p add.f32 r0, r0, %f124;  mov.f32 %f122, r0;}
	// end inline asm
	mov.b32 	%r108, 2;
	// begin inline asm
	{  .reg .f32 r0;  .reg .pred p;  shfl.sync.up.b32 r0|p, %f122, %r108, %r123, %r124;  @p add.f32 r0, r0, %f122;  mov.f32 %f125, r0;}
	// end inline asm
	mov.b32 	%r111, 4;
	// begin inline asm
	{  .reg .f32 r0;  .reg .pred p;  shfl.sync.up.b32 r0|p, %f125, %r111, %r123, %r124;  @p add.f32 r0, r0, %f125;  mov.f32 %f128, r0;}
	// end inline asm
	mov.b32 	%r114, 8;
	// begin inline asm
	{  .reg .f32 r0;  .reg .pred p;  shfl.sync.up.b32 r0|p, %f128, %r114, %r123, %r124;  @p add.f32 r0, r0, %f128;  mov.f32 %f131, r0;}
	// end inline asm
	mov.b32 	%r117, 16;
	// begin inline asm
	{  .reg .f32 r0;  .reg .pred p;  shfl.sync.up.b32 r0|p, %f131, %r117, %r123, %r124;  @p add.f32 r0, r0, %f131;  mov.f32 %f134, r0;}
	// end inline asm
	mov.b32 	%r121, %f134;
	// begin inline asm
	shfl.sync.up.b32 %r120, %r121, %r122, %r123, %r124;
	// end inline asm
	setp.ne.s32 	%p23, %r101, 31;
	@%p23 bra 	$L__BB5_71;
	shl.b32 	%r125, %r46, 2;
	mov.u32 	%r126, _ZZN3cub18CUB_300001_SM_10006detail4scan16DeviceScanKernelINS2_10policy_hubIfffmN4cuda3std3__44plusIvEEE10Policy1000EN6thrust24THRUST_300001_SM_1000_NS10device_ptrIKfEENSE_IfEENS0_13ScanTileStateIfLb1EEES9_NS0_8NullTypeEmfLb0ESK_EEvT0_T1_T2_iT3_T4_T5_E12temp_storage;
	add.s32 	%r127, %r126, %r125;
	st.shared.f32 	[%r127+16], %f134;
$L__BB5_71:
	mov.b32 	%f154, %r120;
	bar.sync 	0;
	ld.shared.v4.f32 	{%f155, %f156, %f157, %f158}, [_ZZN3cub18CUB_300001_SM_10006detail4scan16DeviceScanKernelINS2_10policy_hubIfffmN4cuda3std3__44plusIvEEE10Policy1000EN6thrust24THRUST_300001_SM_1000_NS10device_ptrIKfEENSE_IfEENS0_13ScanTileStateIfLb1EEES9_NS0_8NullTypeEmfLb0ESK_EEvT0_T1_T2_iT3_T4_T5_E12temp_storage+16];
	add.f32 	%f159, %f155, %f156;
	setp.eq.s32 	%p24, %r46, 2;
	selp.f32 	%f160, %f159, %f155, %p24;
	add.f32 	%f161, %f159, %f157;
	setp.eq.s32 	%p25, %r46, 3;
	selp.f32 	%f162, %f161, %f160, %p25;
	add.f32 	%f163, %f161, %f158;
	setp.eq.s32 	%p26, %r46, 4;
	selp.f32 	%f164, %f163, %f162, %p26;
	ld.shared.v4.f32 	{%f165, %f166, %f167, %f168}, [_ZZN3cub18CUB_300001_SM_10006detail4scan16DeviceScanKernelINS2_10policy_hubIfffmN4cuda3std3__44plusIvEEE10Policy1000EN6thrust24THRUST_300001_SM_1000_NS10device_ptrIKfEENSE_IfEENS0_13ScanTileStateIfLb1EEES9_NS0_8NullTypeEmfLb0ESK_EEvT0_T1_T2_iT3_T4_T5_E12temp_storage+32];
	add.f32 	%f169, %f163, %f165;
	setp.eq.s32 	%p27, %r46, 5;
	selp.f32 	%f170, %f169, %f164, %p27;
	add.f32 	%f171, %f169, %f166;
	setp.eq.s32 	%p28, %r46, 6;
	selp.f32 	%f172, %f171, %f170, %p28;
	add.f32 	%f173, %f171, %f167;
	setp.eq.s32 	%p29, %r46, 7;
	selp.f32 	%f174, %f173, %f172, %p29;
	add.f32 	%f175, %f173, %f168;
	setp.eq.s32 	%p30, %r46, 8;
	selp.f32 	%f176, %f175, %f174, %p30;
	ld.shared.v4.f32 	{%f177, %f178, %f179, %f180}, [_ZZN3cub18CUB_300001_SM_10006detail4scan16DeviceScanKernelINS2_10policy_hubIfffmN4cuda3std3__44plusIvEEE10Policy1000EN6thrust24THRUST_300001_SM_1000_NS10device_ptrIKfEENSE_IfEENS0_13ScanTileStateIfLb1EEES9_NS0_8NullTypeEmfLb0ESK_EEvT0_T1_T2_iT3_T4_T5_E12temp_storage+48];
	add.f32 	%f181, %f175, %f177;
	setp.eq.s32 	%p31, %r46, 9;
	selp.f32 	%f182, %f181, %f176, %p31;
	add.f32 	%f183, %f181, %f178;
	setp.eq.s32 	%p32, %r46, 10;
	selp.f32 	%f184, %f183, %f182, %p32;
	add.f32 	%f185, %f183, %f179;
	setp.eq.s32 	%p33, %r46, 11;
	selp.f32 	%f186, %f185, %f184, %p33;
	add.f32 	%f187, %f185, %f180;
	setp.eq.s32 	%p34, %r46, 12;
	selp.f32 	%f188, %f187, %f186, %p34;
	ld.shared.f32 	%f189, [_ZZN3cub18CUB_300001_SM_10006detail4scan16DeviceScanKernelINS2_10policy_hubIfffmN4cuda3std3__44plusIvEEE10Policy1000EN6thrust24THRUST_300001_SM_1000_NS10device_ptrIKfEENSE_IfEENS0_13ScanTileStateIfLb1EEES9_NS0_8NullTypeEmfLb0ESK_EEvT0_T1_T2_iT3_T4_T5_E12temp_storage+64];
	add.f32 	%f94, %f187, %f189;
	setp.gt.u32 	%p35, %r41, 31;
	setp.lt.u32 	%p36, %r41, 32;
	add.f32 	%f190, %f188, %f154;
	setp.eq.s32 	%p37, %r101, 0;
	selp.f32 	%f569, %f188, %f190, %p37;
	selp.f32 	%f96, %f154, %f569, %p36;
	@%p35 bra 	$L__BB5_87;
	setp.ne.s32 	%p38, %r41, 0;
	mul.wide.s32 	%rd22, %r1, 8;
	add.s64 	%rd12, %rd1, %rd22;
	@%p38 bra 	$L__BB5_74;
	st.shared.f32 	[_ZZN3cub18CUB_300001_SM_10006detail4scan16DeviceScanKernelINS2_10policy_hubIfffmN4cuda3std3__44plusIvEEE10Policy1000EN6thrust24THRUST_300001_SM_1000_NS10device_ptrIKfEENSE_IfEENS0_13ScanTileStateIfLb1EEES9_NS0_8NullTypeEmfLb0ESK_EEvT0_T1_T2_iT3_T4_T5_E12temp_storage+12], %f94;
	mov.b32 	%r129, %f94;
	add.s64 	%rd23, %rd12, 256;
	mov.b32 	%r128, 100;
	// begin inline asm
	st.relaxed.gpu.v2.u32 [%rd23], {%r128, %r129};
	// end inline asm
$L__BB5_74:
	not.b32 	%r134, %r41;
	add.s32 	%r499, %r1, %r134;
	mov.b32 	%r130, 550;
	// begin inline asm
	nanosleep.u32 %r130;
	// end inline asm
	mul.wide.s32 	%rd25, %r499, 8;
	add.s64 	%rd26, %rd1, %rd25;
	add.s64 	%rd24, %rd26, 256;
	// begin inline asm
	ld.relaxed.gpu.v2.u32 {%r500, %r495}, [%rd24];
	// end inline asm
	mov.b32 	%r496, 478;
$L__BB5_75:
	setp.eq.s32 	%p39, %r500, 99;
	mov.b32 	%r135, -1;
	vote.sync.any.pred 	%p40, %p39, %r135;
	not.pred 	%p41, %p40;
	@%p41 bra 	$L__BB5_77;
	// begin inline asm
	nanosleep.u32 %r496;
	// end inline asm
	shr.u32 	%r496, %r496, 1;
	// begin inline asm
	ld.relaxed.gpu.v2.u32 {%r500, %r495}, [%rd24];
	// end inline asm
	bra.uni 	$L__BB5_75;
$L__BB5_77:
	mov.b32 	%f191, %r495;
	setp.eq.s32 	%p42, %r500, 101;
	mov.b32 	%r162, -1;
	vote.sync.ballot.b32 	%r164, %p42, %r162;
	// begin inline asm
	mov.u32 %r137, %lanemask_ge;
	// end inline asm
	and.b32  	%r165, %r164, %r137;
	or.b32  	%r166, %r165, -2147483648;
	add.s32 	%r167, %r166, -1;
	not.b32 	%r168, %r166;
	and.b32  	%r169, %r168, %r167;
	popc.b32 	%r141, %r169;
	mov.b32 	%r140, 1;
	// begin inline asm
	shfl.sync.down.b32 %r138, %r495, %r140, %r141, %r162;
	// end inline asm
	setp.lt.s32 	%p44, %r101, %r141;
	mov.b32 	%f192, %r138;
	add.f32 	%f193, %f191, %f192;
	selp.f32 	%f194, %f193, %f191, %p44;
	mov.b32 	%r144, %f194;
	mov.b32 	%r145, 2;
	// begin inline asm
	shfl.sync.down.b32 %r143, %r144, %r145, %r141, %r162;
	// end inline asm
	add.s32 	%r170, %r101, 2;
	setp.gt.s32 	%p45, %r170, %r141;
	mov.b32 	%f195, %r143;
	add.f32 	%f196, %f194, %f195;
	selp.f32 	%f197, %f194, %f196, %p45;
	mov.b32 	%r149, %f197;
	mov.b32 	%r150, 4;
	// begin inline asm
	shfl.sync.down.b32 %r148, %r149, %r150, %r141, %r162;
	// end inline asm
	add.s32 	%r171, %r101, 4;
	setp.gt.s32 	%p46, %r171, %r141;
	mov.b32 	%f198, %r148;
	add.f32 	%f199, %f197, %f198;
	selp.f32 	%f200, %f197, %f199, %p46;
	mov.b32 	%r154, %f200;
	mov.b32 	%r155, 8;
	// begin inline asm
	shfl.sync.down.b32 %r153, %r154, %r155, %r141, %r162;
	// end inline asm
	add.s32 	%r172, %r101, 8;
	setp.gt.s32 	%p47, %r172, %r141;
	mov.b32 	%f201, %r153;
	add.f32 	%f202, %f200, %f201;
	selp.f32 	%f203, %f200, %f202, %p47;
	mov.b32 	%r159, %f203;
	mov.b32 	%r160, 16;
	// begin inline asm
	shfl.sync.down.b32 %r158, %r159, %r160, %r141, %r162;
	// end inline asm
	add.s32 	%r173, %r101, 16;
	setp.gt.s32 	%p48, %r173, %r141;
	mov.b32 	%f204, %r158;
	add.f32 	%f205, %f203, %f204;
	selp.f32 	%f568, %f203, %f205, %p48;
	add.s64 	%rd13, %rd1, 256;
	mov.b32 	%r497, 478;
$L__BB5_78:
	setp.ne.s32 	%p49, %r500, 101;
	mov.b32 	%r174, -1;
	vote.sync.all.pred 	%p50, %p49, %r174;
	not.pred 	%p51, %p50;
	@%p51 bra 	$L__BB5_83;
	shr.u32 	%r497, %r497, 1;
	mul.wide.s32 	%rd29, %r499, 8;
	add.s64 	%rd30, %rd13, %rd29;
	add.s64 	%rd28, %rd30, -256;
	// begin inline asm
	ld.relaxed.gpu.v2.u32 {%r500, %r501}, [%rd28];
	// end inline asm
	mov.u32 	%r502, %r497;
$L__BB5_80:
	setp.eq.s32 	%p55, %r500, 99;
	mov.b32 	%r180, -1;
	vote.sync.any.pred 	%p56, %p55, %r180;
	not.pred 	%p57, %p56;
	@%p57 bra 	$L__BB5_82;
	// begin inline asm
	nanosleep.u32 %r502;
	// end inline asm
	shr.u32 	%r502, %r502, 1;
	// begin inline asm
	ld.relaxed.gpu.v2.u32 {%r500, %r501}, [%rd28];
	// end inline asm
	bra.uni 	$L__BB5_80;
$L__BB5_82:
	mov.b32 	%f210, %r501;
	setp.eq.s32 	%p58, %r500, 101;
	mov.b32 	%r206, -1;
	vote.sync.ballot.b32 	%r207, %p58, %r206;
	and.b32  	%r208, %r207, %r137;
	or.b32  	%r209, %r208, -2147483648;
	add.s32 	%r210, %r209, -1;
	not.b32 	%r211, %r209;
	and.b32  	%r212, %r211, %r210;
	popc.b32 	%r185, %r212;
	mov.b32 	%r184, 1;
	// begin inline asm
	shfl.sync.down.b32 %r182, %r501, %r184, %r185, %r206;
	// end inline asm
	setp.lt.s32 	%p60, %r101, %r185;
	mov.b32 	%f211, %r182;
	add.f32 	%f212, %f210, %f211;
	selp.f32 	%f213, %f212, %f210, %p60;
	mov.b32 	%r188, %f213;
	mov.b32 	%r189, 2;
	// begin inline asm
	shfl.sync.down.b32 %r187, %r188, %r189, %r185, %r206;
	// end inline asm
	add.s32 	%r213, %r101, 2;
	setp.gt.s32 	%p61, %r213, %r185;
	mov.b32 	%f214, %r187;
	add.f32 	%f215, %f213, %f214;
	selp.f32 	%f216, %f213, %f215, %p61;
	mov.b32 	%r193, %f216;
	mov.b32 	%r194, 4;
	// begin inline asm
	shfl.sync.down.b32 %r192, %r193, %r194, %r185, %r206;
	// end inline asm
	add.s32 	%r214, %r101, 4;
	setp.gt.s32 	%p62, %r214, %r185;
	mov.b32 	%f217, %r192;
	add.f32 	%f218, %f216, %f217;
	selp.f32 	%f219, %f216, %f218, %p62;
	mov.b32 	%r198, %f219;
	mov.b32 	%r199, 8;
	// begin inline asm
	shfl.sync.down.b32 %r197, %r198, %r199, %r185, %r206;
	// end inline asm
	add.s32 	%r215, %r101, 8;
	setp.gt.s32 	%p63, %r215, %r185;
	mov.b32 	%f220, %r197;
	add.f32 	%f221, %f219, %f220;
	selp.f32 	%f222, %f219, %f221, %p63;
	mov.b32 	%r203, %f222;
	mov.b32 	%r204, 16;
	// begin inline asm
	shfl.sync.down.b32 %r202, %r203, %r204, %r185, %r206;
	// end inline asm
	add.s32 	%r216, %r101, 16;
	setp.gt.s32 	%p64, %r216, %r185;
	mov.b32 	%f223, %r202;
	add.f32 	%f224, %f222, %f223;
	selp.f32 	%f225, %f222, %f224, %p64;
	add.f32 	%f568, %f568, %f225;
	add.s32 	%r499, %r499, -32;
	bra.uni 	$L__BB5_78;
$L__BB5_83:
	@%p38 bra 	$L__BB5_85;
	add.f32 	%f206, %f94, %f568;
	mov.b32 	%r177, %f206;
	add.s64 	%rd27, %rd12, 256;
	mov.b32 	%r176, 101;
	// begin inline asm
	st.relaxed.gpu.v2.u32 [%rd27], {%r176, %r177};
	// end inline asm
	st.shared.f32 	[_ZZN3cub18CUB_300001_SM_10006detail4scan16DeviceScanKernelINS2_10policy_hubIfffmN4cuda3std3__44plusIvEEE10Policy1000EN6thrust24THRUST_300001_SM_1000_NS10device_ptrIKfEENSE_IfEENS0_13ScanTileStateIfLb1EEES9_NS0_8NullTypeEmfLb0ESK_EEvT0_T1_T2_iT3_T4_T5_E12temp_storage+4], %f568;
	st.shared.f32 	[_ZZN3cub18CUB_300001_SM_10006detail4scan16DeviceScanKernelINS2_10policy_hubIfffmN4cuda3std3__44plusIvEEE10Policy1000EN6thrust24THRUST_300001_SM_1000_NS10device_ptrIKfEENSE_IfEENS0_13ScanTileStateIfLb1EEES9_NS0_8NullTypeEmfLb0ESK_EEvT0_T1_T2_iT3_T4_T5_E12temp_storage+8], %f206;
$L__BB5_85:
	setp.ne.s32 	%p53, %r101, 0;
	mov.f32 	%f569, %f96;
	@%p53 bra 	$L__BB5_87;
	st.shared.f32 	[_ZZN3cub18CUB_300001_SM_10006detail4scan16DeviceScanKernelINS2_10policy_hubIfffmN4cuda3std3__44plusIvEEE10Policy1000EN6thrust24THRUST_300001_SM_1000_NS10device_ptrIKfEENSE_IfEENS0_13ScanTileStateIfLb1EEES9_NS0_8NullTypeEmfLb0ESK_EEvT0_T1_T2_iT3_T4_T5_E12temp_storage+84], %f568;
	mov.f32 	%f569, %f568;
$L__BB5_87:
	bar.sync 	0;
	setp.eq.s32 	%p54, %r41, 0;
	ld.shared.f32 	%f207, [_ZZN3cub18CUB_300001_SM_10006detail4scan16DeviceScanKernelINS2_10policy_hubIfffmN4cuda3std3__44plusIvEEE10Policy1000EN6thrust24THRUST_300001_SM_1000_NS10device_ptrIKfEENSE_IfEENS0_13ScanTileStateIfLb1EEES9_NS0_8NullTypeEmfLb0ESK_EEvT0_T1_T2_iT3_T4_T5_E12temp_storage+84];
	add.f32 	%f208, %f569, %f207;
	selp.f32 	%f209, %f569, %f208, %p54;
	add.f32 	%f570, %f72, %f209;
$L__BB5_88:
	add.f32 	%f297, %f570, %f73;
	add.f32 	%f298, %f297, %f74;
	add.f32 	%f299, %f298, %f75;
	add.f32 	%f300, %f299, %f76;
	add.f32 	%f301, %f300, %f77;
	add.f32 	%f302, %f301, %f78;
	add.f32 	%f303, %f302, %f79;
	add.f32 	%f304, %f303, %f80;
	add.f32 	%f305, %f304, %f81;
	add.f32 	%f306, %f305, %f82;
	add.f32 	%f307, %f306, %f83;
	add.f32 	%f308, %f307, %f84;
	add.f32 	%f309, %f308, %f85;
	add.f32 	%f310, %f309, %f86;
	add.f32 	%f311, %f310, %f87;
	add.f32 	%f312, %f311, %f88;
	add.f32 	%f313, %f312, %f89;
	add.f32 	%f314, %f313, %f90;
	bar.sync 	0;
	st.shared.f32 	[%r48], %f570;
	st.shared.f32 	[%r48+4], %f297;
	st.shared.f32 	[%r48+8], %f298;
	st.shared.f32 	[%r48+12], %f299;
	st.shared.f32 	[%r48+16], %f300;
	st.shared.f32 	[%r48+20], %f301;
	st.shared.f32 	[%r48+24], %f302;
	st.shared.f32 	[%r48+28], %f303;
	st.shared.f32 	[%r48+32], %f304;
	st.shared.f32 	[%r48+36], %f305;
	st.shared.f32 	[%r48+40], %f306;
	st.shared.f32 	[%r48+44], %f307;
	st.shared.f32 	[%r48+48], %f308;
	st.shared.f32 	[%r48+52], %f309;
	st.shared.f32 	[%r48+56], %f310;
	st.shared.f32 	[%r48+60], %f311;
	st.shared.f32 	[%r48+64], %f312;
	st.shared.f32 	[%r48+68], %f313;
	st.shared.f32 	[%r48+72], %f314;
	bar.warp.sync 	-1;
	ld.shared.f32 	%f103, [%r47];
	ld.shared.f32 	%f104, [%r47+128];
	ld.shared.f32 	%f105, [%r47+256];
	ld.shared.f32 	%f106, [%r47+384];
	ld.shared.f32 	%f107, [%r47+512];
	ld.shared.f32 	%f108, [%r47+640];
	ld.shared.f32 	%f109, [%r47+768];
	ld.shared.f32 	%f110, [%r47+896];
	ld.shared.f32 	%f111, [%r47+1024];
	ld.shared.f32 	%f112, [%r47+1152];
	ld.shared.f32 	%f113, [%r47+1280];
	ld.shared.f32 	%f114, [%r47+1408];
	ld.shared.f32 	%f115, [%r47+1536];
	ld.shared.f32 	%f116, [%r47+1664];
	ld.shared.f32 	%f117, [%r47+1792];
	ld.shared.f32 	%f118, [%r47+1920];
	ld.shared.f32 	%f119, [%r47+2048];
	ld.shared.f32 	%f120, [%r47+2176];
	ld.shared.f32 	%f121, [%r47+2304];
	setp.ne.s32 	%p80, %r41, 0;
	@%p80 bra 	$L__BB5_90;
	st.volatile.shared.u32 	[_ZZN3cub18CUB_300001_SM_10006detail4scan16DeviceScanKernelINS2_10policy_hubIfffmN4cuda3std3__44plusIvEEE10Policy1000EN6thrust24THRUST_300001_SM_1000_NS10device_ptrIKfEENSE_IfEENS0_13ScanTileStateIfLb1EEES9_NS0_8NullTypeEmfLb0ESK_EEvT0_T1_T2_iT3_T4_T5_E12temp_storage+31616], %r40;
$L__BB5_90:
	bar.sync 	0;
	ld.volatile.shared.u32 	%r78, [_ZZN3cub18CUB_300001_SM_10006detail4scan16DeviceScanKernelINS2_10policy_hubIfffmN4cuda3std3__44plusIvEEE10Policy1000EN6thrust24THRUST_300001_SM_1000_NS10device_ptrIKfEENSE_IfEENS0_13ScanTileStateIfLb1EEES9_NS0_8NullTypeEmfLb0ESK_EEvT0_T1_T2_iT3_T4_T5_E12temp_storage+31616];
	cvt.u64.u32 	%rd35, %r42;
	add.s64 	%rd36, %rd4, %rd35;
	setp.ge.s32 	%p81, %r42, %r78;
	shl.b64 	%rd37, %rd36, 2;
	add.s64 	%rd15, %rd3, %rd37;
	@%p81 bra 	$L__BB5_92;
	st.global.f32 	[%rd15], %f103;
$L__BB5_92:
	setp.ge.s32 	%p82, %r43, %r78;
	@%p82 bra 	$L__BB5_94;
	st.global.f32 	[%rd15+128], %f104;
$L__BB5_94:
	mov.u32 	%r246, %tid.x;
	and.b32  	%r247, %r246, 992;
	mul.lo.s32 	%r248, %r247, 19;
	and.b32  	%r249, %r246, 31;
	or.b32  	%r250, %r248, %r249;
	add.s32 	%r251, %r250, 64;
	setp.ge.s32 	%p83, %r251, %r78;
	@%p83 bra 	$L__BB5_96;
	st.global.f32 	[%rd15+256], %f105;
$L__BB5_96:
	add.s32 	%r257, %r250, 96;
	setp.ge.s32 	%p84, %r257, %r78;
	@%p84 bra 	$L__BB5_98;
	st.global.f32 	[%rd15+384], %f106;
$L__BB5_98:
	add.s32 	%r263, %r250, 128;
	setp.ge.s32 	%p85, %r263, %r78;
	@%p85 bra 	$L__BB5_100;
	st.global.f32 	[%rd15+512], %f107;
$L__BB5_100:
	add.s32 	%r269, %r250, 160;
	setp.ge.s32 	%p86, %r269, %r78;
	@%p86 bra 	$L__BB5_102;
	st.global.f32 	[%rd15+640], %f108;
$L__BB5_102:
	add.s32 	%r275, %r250, 192;
	setp.ge.s32 	%p87, %r275, %r78;
	@%p87 bra 	$L__BB5_104;
	st.global.f32 	[%rd15+768], %f109;
$L__BB5_104:
	add.s32 	%r281, %r250, 224;
	setp.ge.s32 	%p88, %r281, %r78;
	@%p88 bra 	$L__BB5_106;
	st.global.f32 	[%rd15+896], %f110;
$L__BB5_106:
	add.s32 	%r287, %r250, 256;
	setp.ge.s32 	%p89, %r287, %r78;
	@%p89 bra 	$L__BB5_108;
	st.global.f32 	[%rd15+1024], %f111;
$L__BB5_108:
	add.s32 	%r293, %r250, 288;
	setp.ge.s32 	%p90, %r293, %r78;
	@%p90 bra 	$L__BB5_110;
	st.global.f32 	[%rd15+1152], %f112;
$L__BB5_110:
	add.s32 	%r299, %r250, 320;
	setp.ge.s32 	%p91, %r299, %r78;
	@%p91 bra 	$L__BB5_112;
	st.global.f32 	[%rd15+1280], %f113;
$L__BB5_112:
	add.s32 	%r305, %r250, 352;
	setp.ge.s32 	%p92, %r305, %r78;
	@%p92 bra 	$L__BB5_114;
	st.global.f32 	[%rd15+1408], %f114;
$L__BB5_114:
	add.s32 	%r311, %r250, 384;
	setp.ge.s32 	%p93, %r311, %r78;
	@%p93 bra 	$L__BB5_116;
	st.global.f32 	[%rd15+1536], %f115;
$L__BB5_116:
	add.s32 	%r317, %r250, 416;
	setp.ge.s32 	%p94, %r317, %r78;
	@%p94 bra 	$L__BB5_118;
	st.global.f32 	[%rd15+1664], %f116;
$L__BB5_118:
	add.s32 	%r323, %r250, 448;
	setp.ge.s32 	%p95, %r323, %r78;
	@%p95 bra 	$L__BB5_120;
	st.global.f32 	[%rd15+1792], %f117;
$L__BB5_120:
	add.s32 	%r329, %r250, 480;
	setp.ge.s32 	%p96, %r329, %r78;
	@%p96 bra 	$L__BB5_122;
	st.global.f32 	[%rd15+1920], %f118;
$L__BB5_122:
	add.s32 	%r335, %r250, 512;
	setp.ge.s32 	%p97, %r335, %r78;
	@%p97 bra 	$L__BB5_124;
	st.global.f32 	[%rd15+2048], %f119;
$L__BB5_124:
	add.s32 	%r341, %r250, 544;
	setp.ge.s32 	%p98, %r341, %r78;
	@%p98 bra 	$L__BB5_126;
	st.global.f32 	[%rd15+2176], %f120;
$L__BB5_126:
	setp.ge.s32 	%p99, %r44, %r78;
	@%p99 bra 	$L__BB5_128;
	st.global.f32 	[%rd15+2304], %f121;
$L__BB5_128:
	ret;

}


// ===== COMPILED SASS (sm_100) =====

	.target	sm_100

	.elftype	@"ET_EXEC"


//--------------------- .note.nv.tkinfo           --------------------------
	.section	.note.nv.tkinfo,"",@"SHT_NOTE"
	.sectionflags	@"SHF_NOTE_NV_TKINFO"
	.tkinfo
        /*0018*/ 	.word	0x00000002
        /*0030*/ 	.string	""
        /*0030*/ 	.string	"ptxas"
        /*0030*/ 	.string	"Cuda compilation tools, release 13.0, V13.0.88"
        /*0030*/ 	.string	"Build cuda_13.0.r13.0/compiler.36424714_0"
        /*0030*/ 	.string	"-arch sm_100 -m 64 "



//--------------------- .note.nv.cuinfo           --------------------------
	.section	.note.nv.cuinfo,"",@"SHT_NOTE"
	.sectionflags	@"SHF_NOTE_NV_CUINFO"
        /*0018*/ 	.short	0x0002
        /*001a*/ 	.short	0x0064
        /*001c*/ 	.short	0x0082
	.zero		2


//--------------------- .nv.info                  --------------------------
	.section	.nv.info,"",@"SHT_CUDA_INFO"
	.align	4


	//----- nvinfo : EIATTR_REGCOUNT
	.align		4
        /*0000*/ 	.byte	0x04, 0x2f
        /*0002*/ 	.short	(.L_44 - .L_43)
	.align		4
.L_43:
        /*0004*/ 	.word	index@(_Z28moving_average_causal_windowPKfPfiif)
        /*0008*/ 	.word	0x0000001f


	//----- nvinfo : EIATTR_FRAME_SIZE
	.align		4
.L_44:
        /*000c*/ 	.byte	0x04, 0x11
        /*000e*/ 	.short	(.L_46 - .L_45)
	.align		4
.L_45:
        /*0010*/ 	.word	index@($__internal_1_$__cuda_sm3x_div_rn_noftz_f32_slowpath)
        /*0014*/ 	.word	0x00000000


	//----- nvinfo : EIATTR_FRAME_SIZE
	.align		4
.L_46:
        /*0018*/ 	.byte	0x04, 0x11
        /*001a*/ 	.short	(.L_48 - .L_47)
	.align		4
.L_47:
        /*001c*/ 	.word	index@(_Z28moving_average_causal_windowPKfPfiif)
        /*0020*/ 	.word	0x00000000


	//----- nvinfo : EIATTR_REGCOUNT
	.align		4
.L_48:
        /*0024*/ 	.byte	0x04, 0x2f
        /*0026*/ 	.short	(.L_50 - .L_49)
	.align		4
.L_49:
        /*0028*/ 	.word	index@(_Z26moving_average_from_prefixPKfPfiif)
        /*002c*/ 	.word	0x0000000f


	//----- nvinfo : EIATTR_FRAME_SIZE
	.align		4
.L_50:
        /*0030*/ 	.byte	0x04, 0x11
        /*0032*/ 	.short	(.L_52 - .L_51)
	.align		4
.L_51:
        /*0034*/ 	.word	index@($__internal_0_$__cuda_sm3x_div_rn_noftz_f32_slowpath)
        /*0038*/ 	.word	0x00000000


	//----- nvinfo : EIATTR_FRAME_SIZE
	.align		4
.L_52:
        /*003c*/ 	.byte	0x04, 0x11
        /*003e*/ 	.short	(.L_54 - .L_53)
	.align		4
.L_53:
        /*0040*/ 	.word	index@(_Z26moving_average_from_prefixPKfPfiif)
        /*0044*/ 	.word	0x00000000


	//----- nvinfo : EIATTR_REGCOUNT
	.align		4
.L_54:
        /*0048*/ 	.byte	0x04, 0x2f
        /*004a*/ 	.short	(.L_56 - .L_55)
	.align		4
.L_55:
        /*004c*/ 	.word	index@(_ZN3cub18CUB_300001_SM_10006detail11EmptyKernelIvEEvv)
        /*0050*/ 	.word	0x00000004


	//----- nvinfo : EIATTR_FRAME_SIZE
	.align		4
.L_56:
        /*0054*/ 	.byte	0x04, 0x11
        /*0056*/ 	.short	(.L_58 - .L_57)
	.align		4
.L_57:
        /*0058*/ 	.word	index@(_ZN3cub18CUB_300001_SM_10006detail11EmptyKernelIvEEvv)
        /*005c*/ 	.word	0x00000000


	//----- nvinfo : EIATTR_REGCOUNT
	.align		4
.L_58:
        /*0060*/ 	.byte	0x04, 0x2f
        /*0062*/ 	.short	(.L_60 - .L_59)
	.align		4
.L_59:
        /*0064*/ 	.word	index@(_ZN3cub18CUB_300001_SM_10006detail4scan20DeviceScanInitKernelINS0_13ScanTileStateIfLb1EEEEEvT_i)
        /*0068*/ 	.word	0x00000008


	//----- nvinfo : EIATTR_FRAME_SIZE
	.align		4
.L_60:
        /*006c*/ 	.byte	0x04, 0x11
        /*006e*/ 	.short	(.L_62 - .L_61)
	.align		4
.L_61:
        /*0070*/ 	.word	index@(_ZN3cub18CUB_300001_SM_10006detail4scan20DeviceScanInitKernelINS0_13ScanTileStateIfLb1EEEEEvT_i)
        /*0074*/ 	.word	0x00000000


	//----- nvinfo : EIATTR_REGCOUNT
	.align		4
.L_62:
        /*0078*/ 	.byte	0x04, 0x2f
        /*007a*/ 	.short	(.L_64 - .L_63)
	.align		4
.L_63:
        /*007c*/ 	.word	index@(_ZN3cub18CUB_300001_SM_10006detail4scan16DeviceScanKernelINS2_10policy_hubIfffjN4cuda3std3__44plusIvEEE10Policy1000EN6thrust24THRUST_300001_SM_1000_NS10device_ptrIKfEENSE_IfEENS0_13ScanTileStateIfLb1EEES9_NS0_8NullTypeEjfLb0ESK_EEvT0_T1_T2_iT3_T4_T5_)
        /*0080*/ 	.word	0x00000038


	//----- nvinfo : EIATTR_FRAME_SIZE
	.align		4
.L_64:
        /*0084*/ 	.byte	0x04, 0x11
        /*0086*/ 	.short	(.L_66 - .L_65)
	.align		4
.L_65:
        /*0088*/ 	.word	index@(_ZN3cub18CUB_300001_SM_10006detail4scan16DeviceScanKernelINS2_10policy_hubIfffjN4cuda3std3__44plusIvEEE10Policy1000EN6thrust24THRUST_300001_SM_1000_NS10device_ptrIKfEENSE_IfEENS0_13ScanTileStateIfLb1EEES9_NS0_8NullTypeEjfLb0ESK_EEvT0_T1_T2_iT3_T4_T5_)
        /*008c*/ 	.word	0x00000000


	//----- nvinfo : EIATTR_REGCOUNT
	.align		4
.L_66:
        /*0090*/ 	.byte	0x04, 0x2f
        /*0092*/ 	.short	(.L_68 - .L_67)
	.align		4
.L_67:
        /*0094*/ 	.word	index@(_ZN3cub18CUB_300001_SM_10006detail4scan16DeviceScanKernelINS2_10policy_hubIfffmN4cuda3std3__44plusIvEEE10Policy1000EN6thrust24THRUST_300001_SM_1000_NS10device_ptrIKfEENSE_IfEENS0_13ScanTileStateIfLb1EEES9_NS0_8NullTypeEmfLb0ESK_EEvT0_T1_T2_iT3_T4_T5_)
        /*0098*/ 	.word	0x00000030


	//----- nvinfo : EIATTR_FRAME_SIZE
	.align		4
.L_68:
        /*009c*/ 	.byte	0x04, 0x11
        /*009e*/ 	.short	(.L_70 - .L_69)
	.align		4
.L_69:
        /*00a0*/ 	.word	index@(_ZN3cub18CUB_300001_SM_10006detail4scan16DeviceScanKernelINS2_10policy_hubIfffmN4cuda3std3__44plusIvEEE10Policy1000EN6thrust24THRUST_300001_SM_1000_NS10device_ptrIKfEENSE_IfEENS0_13ScanTileStateIfLb1EEES9_NS0_8NullTypeEmfLb0ESK_EEvT0_T1_T2_iT3_T4_T5_)
        /*00a4*/ 	.word	0x00000000


	//----- nvinfo : EIATTR_MIN_STACK_SIZE
	.align		4
.L_70:
        /*00a8*/ 	.byte	0x04, 0x12
        /*00aa*/ 	.short	(.L_72 - .L_71)
	.align		4
.L_71:
        /*00ac*/ 	.word	index@(_ZN3cub18CUB_300001_SM_10006detail4scan16DeviceScanKernelINS2_10policy_hubIfffmN4cuda3std3__44plusIvEEE10Policy1000EN6thrust24THRUST_300001_SM_1000_NS10device_ptrIKfEENSE_IfEENS0_13ScanTileStateIfLb1EEES9_NS0_8NullTypeEmfLb0ESK_EEvT0_T1_T2_iT3_T4_T5_)
        /*00b0*/ 	.word	0x00000000


	//----- nvinfo : EIATTR_MIN_STACK_SIZE
	.align		4
.L_72:
        /*00b4*/ 	.byte	0x04, 0x12
        /*00b6*/ 	.short	(.L_74 - .L_73)
	.align		4
.L_73:
        /*00b8*/ 	.word	index@(_ZN3cub18CUB_300001_SM_10006detail4scan16DeviceScanKernelINS2_10policy_hubIfffjN4cuda3std3__44plusIvEEE10Policy1000EN6thrust24THRUST_300001_SM_1000_NS10device_ptrIKfEENSE_IfEENS0_13ScanTileStateIfLb1EEES9_NS0_8NullTypeEjfLb0ESK_EEvT0_T1_T2_iT3_T4_T5_)
        /*00bc*/ 	.word	0x00000000


	//----- nvinfo : EIATTR_MIN_STACK_SIZE
	.align		4
.L_74:
        /*00c0*/ 	.byte	0x04, 0x12
        /*00c2*/ 	.short	(.L_76 - .L_75)
	.align		4
.L_75:
        /*00c4*/ 	.word	index@(_ZN3cub18CUB_300001_SM_10006detail4scan20DeviceScanInitKernelINS0_13ScanTileStateIfLb1EEEEEvT_i)
        /*00c8*/ 	.word	0x00000000


	//----- nvinfo : EIATTR_MIN_STACK_SIZE
	.align		4
.L_76:
        /*00cc*/ 	.byte	0x04, 0x12
        /*00ce*/ 	.short	(.L_78 - .L_77)
	.align		4
.L_77:
        /*00d0*/ 	.word	index@(_ZN3cub18CUB_300001_SM_10006detail11EmptyKernelIvEEvv)
        /*00d4*/ 	.word	0x00000000


	//----- nvinfo : EIATTR_MIN_STACK_SIZE
	.align		4
.L_78:
        /*00d8*/ 	.byte	0x04, 0x12
        /*00da*/ 	.short	(.L_80 - .L_79)
	.align		4
.L_79:
        /*00dc*/ 	.word	index@(_Z26moving_average_from_prefixPKfPfiif)
        /*00e0*/ 	.word	0x00000000


	//----- nvinfo : EIATTR_MIN_STACK_SIZE
	.align		4
.L_80:
        /*00e4*/ 	.byte	0x04, 0x12
        /*00e6*/ 	.short	(.L_82 - .L_81)
	.align		4
.L_81:
        /*00e8*/ 	.word	index@(_Z28moving_average_causal_windowPKfPfiif)
        /*00ec*/ 	.word	0x00000000
.L_82:


//--------------------- .nv.compat                --------------------------
	.section	.nv.compat,"",@"SHT_CUDA_COMPAT_INFO"
	.align	4
        /*0000*/ 	.byte	0x02, 0x09, 0x00, 0x00, 0x02, 0x02, 0x01, 0x00, 0x02, 0x05, 0x05, 0x00, 0x03, 0x07, 0x01, 0x01
        /*0010*/ 	.byte	0x02, 0x03, 0x00, 0x00, 0x02, 0x06, 0x01, 0x00, 0x04, 0x0b, 0x08, 0x00, 0x01, 0x00, 0x00, 0x00
        /*0020*/ 	.byte	0x00, 0x00, 0x00, 0x00


//--------------------- .nv.info._ZN3cub18CUB_300001_SM_10006detail4scan16DeviceScanKernelINS2_10policy_hubIfffmN4cuda3std3__44plusIvEEE10Policy1000EN6thrust24THRUST_300001_SM_1000_NS10device_ptrIKfEENSE_IfEENS0_13ScanTileStateIfLb1EEES9_NS0_8NullTypeEmfLb0ESK_EEvT0_T1_T2_iT3_T4_T5_ --------------------------
	.section	.nv.info._ZN3cub18CUB_300001_SM_10006detail4scan16DeviceScanKernelINS2_10policy_hubIfffmN4cuda3std3__44plusIvEEE10Policy1000EN6thrust24THRUST_300001_SM_1000_NS10device_ptrIKfEENSE_IfEENS0_13ScanTileStateIfLb1EEES9_NS0_8NullTypeEmfLb0ESK_EEvT0_T1_T2_iT3_T4_T5_,"",@"SHT_CUDA_INFO"
	.sectionflags	@""
	.align	4


	//----- nvinfo : EIATTR_CUDA_API_VERSION
	.align		4
        /*0000*/ 	.byte	0x04, 0x37
        /*0002*/ 	.short	(.L_84 - .L_83)
.L_83:
        /*0004*/ 	.word	0x00000082


	//----- nvinfo : EIATTR_KPARAM_INFO
	.align		4
.L_84:
        /*0008*/ 	.byte	0x04, 0x17
        /*000a*/ 	.short	(.L_86 - .L_85)
.L_85:
        /*000c*/ 	.word	0x00000000
        /*0010*/ 	.short	0x0006
        /*0012*/ 	.short	0x0020
        /*0014*/ 	.byte	0x00, 0xf0, 0x21, 0x00


	//----- nvinfo : EIATTR_KPARAM_INFO
	.align		4
.L_86:
        /*0018*/ 	.byte	0x04, 0x17
        /*001a*/ 	.short	(.L_88 - .L_87)
.L_87:
        /*001c*/ 	.word	0x00000000
        /*0020*/ 	.short	0x0005
        /*0022*/ 	.short	0x001d
        /*0024*/ 	.byte	0x00, 0xf0, 0x05, 0x00


	//----- nvinfo : EIATTR_KPARAM_INFO
	.align		4
.L_88:
        /*0028*/ 	.byte	0x04, 0x17
        /*002a*/ 	.short	(.L_90 - .L_89)
.L_89:
        /*002c*/ 	.word	0x00000000
        /*0030*/ 	.short	0x0004
        /*0032*/ 	.short	0x001c
        /*0034*/ 	.byte	0x00, 0xf0, 0x05, 0x00


	//----- nvinfo : EIATTR_KPARAM_INFO
	.align		4
.L_90:
        /*0038*/ 	.byte	0x04, 0x17
        /*003a*/ 	.short	(.L_92 - .L_91)
.L_91:
        /*003c*/ 	.word	0x00000000
        /*0040*/ 	.short	0x0003
        /*0042*/ 	.short	0x0018
        /*0044*/ 	.byte	0x00, 0xf0, 0x11, 0x00


	//----- nvinfo : EIATTR_KPARAM_INFO
	.align		4
.L_92:
        /*0048*/ 	.byte	0x04, 0x17
        /*004a*/ 	.short	(.L_94 - .L_93)
.L_93:
        /*004c*/ 	.word	0x00000000
        /*0050*/ 	.short	0x0002
        /*0052*/ 	.short	0x0010
        /*0054*/ 	.byte	0x00, 0xf0, 0x21, 0x00


	//----- nvinfo : EIATTR_KPARAM_INFO
	.align		4
.L_94:
        /*0058*/ 	.byte	0x04, 0x17
        /*005a*/ 	.short	(.L_96 - .L_95)
.L_95:
        /*005c*/ 	.word	0x00000000
        /*0060*/ 	.short	0x0001
        /*0062*/ 	.short	0x0008
        /*0064*/ 	.byte	0x00, 0xf0, 0x21, 0x00


	//----- nvinfo : EIATTR_KPARAM_INFO
	.align		4
.L_96:
        /*0068*/ 	.byte	0x04, 0x17
        /*006a*/ 	.short	(.L_98 - .L_97)
.L_97:
        /*006c*/ 	.word	0x00000000
        /*0070*/ 	.short	0x0000
        /*0072*/ 	.short	0x0000
        /*0074*/ 	.byte	0x00, 0xf0, 0x21, 0x00


	//----- nvinfo : EIATTR_SPARSE_MMA_MASK
	.align		4
.L_98:
        /*0078*/ 	.byte	0x03, 0x50
        /*007a*/ 	.short	0x0000


	//----- nvinfo : EIATTR_MAXREG_COUNT
	.align		4
        /*007c*/ 	.byte	0x03, 0x1b
        /*007e*/ 	.short	0x0080


	//----- nvinfo : EIATTR_NUM_BARRIERS
	.align		4
        /*0080*/ 	.byte	0x02, 0x4c
        /*0082*/ 	.byte	0x01
	.zero		1


	//----- nvinfo : EIATTR_MERCURY_ISA_VERSION
	.align		4
        /*0084*/ 	.byte	0x03, 0x5f
        /*0086*/ 	.short	0x0101


	//----- nvinfo : EIATTR_COOP_GROUP_MASK_REGIDS
	.align		4
        /*0088*/ 	.byte	0x04, 0x29
        /*008a*/ 	.short	(.L_100 - .L_99)


	//   ....[0]....
.L_99:
        /*008c*/ 	.word	0xffffffff


	//   ....[1]....
        /*0090*/ 	.word	0xffffffff


	//   ....[2]....
        /*0094*/ 	.word	0xffffffff


	//   ....[3]....
        /*0098*/ 	.word	0xffffffff


	//   ....[4]....
        /*009c*/ 	.word	0xffffffff


	//   ....[5]....
        /*00a0*/ 	.word	0xffffffff


	//   ....[6]....
        /*00a4*/ 	.word	0xffffffff


	//   ....[7]....
        /*00a8*/ 	.word	0xffffffff


	//   ....[8]....
        /*00ac*/ 	.word	0xffffffff


	//   ....[9]....
        /*00b0*/ 	.word	0xffffffff


	//   ....[10]....
        /*00b4*/ 	.word	0xffffffff


	//   ....[11]....
        /*00b8*/ 	.word	0xffffffff


	//   ....[12]....
        /*00bc*/ 	.word	0xffffffff


	//   ....[13]....
        /*00c0*/ 	.word	0xffffffff


	//   ....[14]....
        /*00c4*/ 	.word	0xffffffff


	//   ....[15]....
        /*00c8*/ 	.word	0xffffffff


	//   ....[16]....
        /*00cc*/ 	.word	0xffffffff


	//   ....[17]....
        /*00d0*/ 	.word	0xffffffff


	//   ....[18]....
        /*00d4*/ 	.word	0xffffffff


	//   ....[19]....
        /*00d8*/ 	.word	0xffffffff


	//   ....[20]....
        /*00dc*/ 	.word	0xffffffff


	//   ....[21]....
        /*00e0*/ 	.word	0xffffffff


	//   ....[22]....
        /*00e4*/ 	.word	0xffffffff


	//   ....[23]....
        /*00e8*/ 	.word	0xffffffff


	//   ....[24]....
        /*00ec*/ 	.word	0xffffffff


	//   ....[25]....
        /*00f0*/ 	.word	0xffffffff


	//   ....[26]....
        /*00f4*/ 	.word	0xffffffff


	//   ....[27]....
        /*00f8*/ 	.word	0xffffffff


	//   ....[28]....
        /*00fc*/ 	.word	0xffffffff


	//   ....[29]....
        /*0100*/ 	.word	0xffffffff


	//   ....[30]....
        /*0104*/ 	.word	0xffffffff


	//   ....[31]....
        /*0108*/ 	.word	0xffffffff


	//   ....[32]....
        /*010c*/ 	.word	0xffffffff


	//   ....[33]....
        /*0110*/ 	.word	0xffffffff


	//   ....[34]....
        /*0114*/ 	.word	0xffffffff


	//   ....[35]....
        /*0118*/ 	.word	0xffffffff


	//   ....[36]....
        /*011c*/ 	.word	0xffffffff


	//   ....[37]....
        /*0120*/ 	.word	0xffffffff


	//   ....[38]....
        /*0124*/ 	.word	0xffffffff


	//   ....[39]....
        /*0128*/ 	.word	0xffffffff


	//   ....[40]....
        /*012c*/ 	.word	0xffffffff


	//   ....[41]....
        /*0130*/ 	.word	0xffffffff


	//   ....[42]....
        /*0134*/ 	.word	0xffffffff


	//   ....[43]....
        /*0138*/ 	.word	0xffffffff


	//   ....[44]....
        /*013c*/ 	.word	0xffffffff


	//   ....[45]....
        /*0140*/ 	.word	0xffffffff


	//   ....[46]....
        /*0144*/ 	.word	0xffffffff


	//   ....[47]....
        /*0148*/ 	.word	0xffffffff


	//   ....[48]....
        /*014c*/ 	.word	0xffffffff


	//   ....[49]....
        /*0150*/ 	.word	0xffffffff


	//   ....[50]....
        /*0154*/ 	.word	0xffffffff


	//   ....[51]....
        /*0158*/ 	.word	0xffffffff


	//   ....[52]....
        /*015c*/ 	.word	0xffffffff


	//   ....[53]....
        /*0160*/ 	.word	0xffffffff


	//   ....[54]....
        /*0164*/ 	.word	0xffffffff


	//   ....[55]....
        /*0168*/ 	.word	0xffffffff


	//   ....[56]....
        /*016c*/ 	.word	0xffffffff


	//   ....[57]....
        /*0170*/ 	.word	0xffffffff


	//   ....[58]....
        /*0174*/ 	.word	0xffffffff


	//   ....[59]....
        /*0178*/ 	.word	0xffffffff


	//   ....[60]....
        /*017c*/ 	.word	0xffffffff


	//   ....[61]....
        /*0180*/ 	.word	0xffffffff


	//   ....[62]....
        /*0184*/ 	.word	0xffffffff


	//   ....[63]....
        /*0188*/ 	.word	0xffffffff


	//   ....[64]....
        /*018c*/ 	.word	0x05000008


	//   ....[65]....
        /*0190*/ 	.word	0x05000008


	//   ....[66]....
        /*0194*/ 	.word	0x05000008


	//   ....[67]....
        /*0198*/ 	.word	0x05000008


	//   ....[68]....
        /*019c*/ 	.word	0x05000008


	//   ....[69]....
        /*01a0*/ 	.word	0x05000008


	//   ....[70]....
        /*01a4*/ 	.word	0x05000008


	//   ....[71]....
        /*01a8*/ 	.word	0x05000008


	//   ....[72]....
        /*01ac*/ 	.word	0x05000008


	//   ....[73]....
        /*01b0*/ 	.word	0x05000008


	//   ....[74]....
        /*01b4*/ 	.word	0x05000008


	//   ....[75]....
        /*01b8*/ 	.word	0x05000008


	//   ....[76]....
        /*01bc*/ 	.word	0x05000008


	//   ....[77]....
        /*01c0*/ 	.word	0x05000008


	//   ....[78]....
        /*01c4*/ 	.word	0x05000008


	//   ....[79]....
        /*01c8*/ 	.word	0x05000008


	//   ....[80]....
        /*01cc*/ 	.word	0x05000008


	//   ....[81]....
        /*01d0*/ 	.word	0x05000008


	//   ....[82]....
        /*01d4*/ 	.word	0x05000008


	//   ....[83]....
        /*01d8*/ 	.word	0x05000008


	//   ....[84]....
        /*01dc*/ 	.word	0x05000008


	//   ....[85]....
        /*01e0*/ 	.word	0x05000008


	//   ....[86]....
        /*01e4*/ 	.word	0x05000008


	//   ....[87]....
        /*01e8*/ 	.word	0x05000008


	//   ....[88]....
        /*01ec*/ 	.word	0x05000008


	//   ....[89]....
        /*01f0*/ 	.word	0x05000008


	//   ....[90]....
        /*01f4*/ 	.word	0x05000008


	//   ....[91]....
        /*01f8*/ 	.word	0x05000008


	//   ....[92]....
        /*01fc*/ 	.word	0x05000008


	//   ....[93]....
        /*0200*/ 	.word	0x05000008


	//   ....[94]....
        /*0204*/ 	.word	0x05000008


	//   ....[95]....
        /*0208*/ 	.word	0x05000008


	//   ....[96]....
        /*020c*/ 	.word	0x05000008


	//   ....[97]....
        /*0210*/ 	.word	0x05000008


	//   ....[98]....
        /*0214*/ 	.word	0x05000008


	//   ....[99]....
        /*0218*/ 	.word	0x05000008


	//----- nvinfo : EIATTR_COOP_GROUP_INSTR_OFFSETS
	.align		4
.L_100:
        /*021c*/ 	.byte	0x04, 0x28
        /*021e*/ 	.short	(.L_102 - .L_101)


	//   ....[0]....
.L_101:
        /*0220*/ 	.word	0x00000470


	//   ....[1]....
        /*0224*/ 	.word	0x00000720


	//   ....[2]....
        /*0228*/ 	.word	0x00000740


	//   ....[3]....
        /*022c*/ 	.word	0x00000760


	//   ....[4]....
        /*0230*/ 	.word	0x00000780


	//   ....[5]....
        /*0234*/ 	.word	0x000007a0


	//   ....[6]....
        /*0238*/ 	.word	0x00000800


	//   ....[7]....
        /*023c*/ 	.word	0x00000c50


	//   ....[8]....
        /*0240*/ 	.word	0x00000c70


	//   ....[9]....
        /*0244*/ 	.word	0x00000c90


	//   ....[10]....
        /*0248*/ 	.word	0x00000cb0


	//   ....[11]....
        /*024c*/ 	.word	0x00000cd0


	//   ....[12]....
        /*0250*/ 	.word	0x00000d30


	//   ....[13]....
        /*0254*/ 	.word	0x000010c0


	//   ....[14]....
        /*0258*/ 	.word	0x00001150


	//   ....[15]....
        /*025c*/ 	.word	0x000011c0


	//   ....[16]....
        /*0260*/ 	.word	0x00001260


	//   ....[17]....
        /*0264*/ 	.word	0x000012d0


	//   ....[18]....
        /*0268*/ 	.word	0x00001300


	//   ....[19]....
        /*026c*/ 	.word	0x00001330


	//   ....[20]....
        /*0270*/ 	.word	0x00001360


	//   ....[21]....
        /*0274*/ 	.word	0x00001370


	//   ....[22]....
        /*0278*/ 	.word	0x00001440


	//   ....[23]....
        /*027c*/ 	.word	0x000014d0


	//   ....[24]....
        /*0280*/ 	.word	0x00001530


	//   ....[25]....
        /*0284*/ 	.word	0x00001590


	//   ....[26]....
        /*0288*/ 	.word	0x000015e0


	//   ....[27]....
        /*028c*/ 	.word	0x00001610


	//   ....[28]....
        /*0290*/ 	.word	0x00001640


	//   ....[29]....
        /*0294*/ 	.word	0x00001670


	//   ....[30]....
        /*0298*/ 	.word	0x00001680


	//   ....[31]....
        /*029c*/ 	.word	0x00001af0


	//   ....[32]....
        /*02a0*/ 	.word	0x000024b0


	//   ....[33]....
        /*02a4*/ 	.word	0x00002770


	//   ....[34]....
        /*02a8*/ 	.word	0x00002790


	//   ....[35]....
        /*02ac*/ 	.word	0x000027b0


	//   ....[36]....
        /*02b0*/ 	.word	0x000027d0


	//   ....[37]....
        /*02b4*/ 	.word	0x000027f0


	//   ....[38]....
        /*02b8*/ 	.word	0x00002850


	//   ....[39]....
        /*02bc*/ 	.word	0x00002c20


	//   ....[40]....
        /*02c0*/ 	.word	0x00002c40


	//   ....[41]....
        /*02c4*/ 	.word	0x00002c60


	//   ....[42]....
        /*02c8*/ 	.word	0x00002c80


	//   ....[43]....
        /*02cc*/ 	.word	0x00002ca0


	//   ....[44]....
        /*02d0*/ 	.word	0x00002d00


	//   ....[45]....
        /*02d4*/ 	.word	0x00003090


	//   ....[46]....
        /*02d8*/ 	.word	0x00003120


	//   ....[47]....
        /*02dc*/ 	.word	0x00003180


	//   ....[48]....
        /*02e0*/ 	.word	0x000031f0


	//   ....[49]....
        /*02e4*/ 	.word	0x00003250


	//   ....[50]....
        /*02e8*/ 	.word	0x00003290


	//   ....[51]....
        /*02ec*/ 	.word	0x000032d0


	//   ....[52]....
        /*02f0*/ 	.word	0x00003320


	//   ....[53]....
        /*02f4*/ 	.word	0x00003330


	//   ....[54]....
        /*02f8*/ 	.word	0x00003410


	//   ....[55]....
        /*02fc*/ 	.word	0x000034a0


	//   ....[56]....
        /*0300*/ 	.word	0x00003500


	//   ....[57]....
        /*0304*/ 	.word	0x00003570


	//   ....[58]....
        /*0308*/ 	.word	0x000035c0


	//   ....[59]....
        /*030c*/ 	.word	0x00003600


	//   ....[60]....
        /*0310*/ 	.word	0x00003640


	//   ....[61]....
        /*0314*/ 	.word	0x00003680


	//   ....[62]....
        /*0318*/ 	.word	0x00003690


	//   ....[63]....
        /*031c*/ 	.word	0x00003b00


	//   ....[64]....
        /*0320*/ 	.word	0x000040a0


	//   ....[65]....
        /*0324*/ 	.word	0x00004120


	//   ....[66]....
        /*0328*/ 	.word	0x000041c0


	//   ....[67]....
        /*032c*/ 	.word	0x000042b0


	//   ....[68]....
        /*0330*/ 	.word	0x00004330


	//   ....[69]....
        /*0334*/ 	.word	0x000043b0


	//   ....[70]....
        /*0338*/ 	.word	0x00004430


	//   ....[71]....
        /*033c*/ 	.word	0x000044b0


	//   ....[72]....
        /*0340*/ 	.word	0x00004550


	//   ....[73]....
        /*0344*/ 	.word	0x000045c0


	//   ....[74]....
        /*0348*/ 	.word	0x00004640


	//   ....[75]....
        /*034c*/ 	.word	0x000046c0


	//   ....[76]....
        /*0350*/ 	.word	0x00004770


	//   ....[77]....
        /*0354*/ 	.word	0x000047e0


	//   ....[78]....
        /*0358*/ 	.word	0x00004840


	//   ....[79]....
        /*035c*/ 	.word	0x000048a0


	//   ....[80]....
        /*0360*/ 	.word	0x00004900


	//   ....[81]....
        /*0364*/ 	.word	0x00004960


	//   ....[82]....
        /*0368*/ 	.word	0x000049d0


	//   ....[83]....
        /*036c*/ 	.word	0x00004a50


	//   ....[84]....
        /*0370*/ 	.word	0x00004af0


	//   ....[85]....
        /*0374*/ 	.word	0x00004ba0


	//   ....[86]....
        /*0378*/ 	.word	0x00004c40


	//   ....[87]....
        /*037c*/ 	.word	0x00004cd0


	//   ....[88]....
        /*0380*/ 	.word	0x00004d60


	//   ....[89]....
        /*0384*/ 	.word	0x00004dd0


	//   ....[90]....
        /*0388*/ 	.word	0x00004e90


	//   ....[91]....
        /*038c*/ 	.word	0x00004f00


	//   ....[92]....
        /*0390*/ 	.word	0x00004f80


	//   ....[93]....
        /*0394*/ 	.word	0x00005000


	//   ....[94]....
        /*0398*/ 	.word	0x000050d0


	//   ....[95]....
        /*039c*/ 	.word	0x00005160


	//   ....[96]....
        /*03a0*/ 	.word	0x000051e0


	//   ....[97]....
        /*03a4*/ 	.word	0x00005260


	//   ....[98]....
        /*03a8*/ 	.word	0x000052d0


	//   ....[99]....
        /*03ac*/ 	.word	0x00005330


	//----- nvinfo : EIATTR_VRC_CTA_INIT_COUNT
	.align		4
.L_102:
        /*03b0*/ 	.byte	0x02, 0x4a
	.zero		1
	.zero		1


	//----- nvinfo : EIATTR_EXIT_INSTR_OFFSETS
	.align		4
        /*03b4*/ 	.byte	0x04, 0x1c
        /*03b6*/ 	.short	(.L_104 - .L_103)


	//   ....[0]....
.L_103:
        /*03b8*/ 	.word	0x00001d60


	//   ....[1]....
        /*03bc*/ 	.word	0x00001d90


	//   ....[2]....
        /*03c0*/ 	.word	0x00004030


	//   ....[3]....
        /*03c4*/ 	.word	0x00004050


	//----- nvinfo : EIATTR_MAX_THREADS
	.align		4
.L_104:
        /*03c8*/ 	.byte	0x04, 0x05
        /*03ca*/ 	.short	(.L_106 - .L_105)
.L_105:
        /*03cc*/ 	.word	0x000001a0
        /*03d0*/ 	.word	0x00000001
        /*03d4*/ 	.word	0x00000001


	//----- nvinfo : EIATTR_CRS_STACK_SIZE
	.align		4
.L_106:
        /*03d8*/ 	.byte	0x04, 0x1e
        /*03da*/ 	.short	(.L_108 - .L_107)
.L_107:
        /*03dc*/ 	.word	0x00000000


	//----- nvinfo : EIATTR_CBANK_PARAM_SIZE
	.align		4
.L_108:
        /*03e0*/ 	.byte	0x03, 0x19
        /*03e2*/ 	.short	0x0028


	//----- nvinfo : EIATTR_PARAM_CBANK
	.align		4
        /*03e4*/ 	.byte	0x04, 0x0a
        /*03e6*/ 	.short	(.L_110 - .L_109)
	.align		4
.L_109:
        /*03e8*/ 	.word	index@(.nv.constant0._ZN3cub18CUB_300001_SM_10006detail4scan16DeviceScanKernelINS2_10policy_hubIfffmN4cuda3std3__44plusIvEEE10Policy1000EN6thrust24THRUST_300001_SM_1000_NS10device_ptrIKfEENSE_IfEENS0_13ScanTileStateIfLb1EEES9_NS0_8NullTypeEmfLb0ESK_EEvT0_T1_T2_iT3_T4_T5_)
        /*03ec*/ 	.short	0x0380
        /*03ee*/ 	.short	0x0028


	//----- nvinfo : EIATTR_SW_WAR
	.align		4
.L_110:
        /*03f0*/ 	.byte	0x04, 0x36
        /*03f2*/ 	.short	(.L_112 - .L_111)
.L_111:
        /*03f4*/ 	.word	0x00000008
.L_112:


//--------------------- .nv.info._ZN3cub18CUB_300001_SM_10006detail4scan16DeviceScanKernelINS2_10policy_hubIfffjN4cuda3std3__44plusIvEEE10Policy1000EN6thrust24THRUST_300001_SM_1000_NS10device_ptrIKfEENSE_IfEENS0_13ScanTileStateIfLb1EEES9_NS0_8NullTypeEjfLb0ESK_EEvT0_T1_T2_iT3_T4_T5_ --------------------------
	.section	.nv.info._ZN3cub18CUB_300001_SM_10006detail4scan16DeviceScanKernelINS2_10policy_hubIfffjN4cuda3std3__44plusIvEEE10Policy1000EN6thrust24THRUST_300001_SM_1000_NS10device_ptrIKfEENSE_IfEENS0_13ScanTileStateIfLb1EEES9_NS0_8NullTypeEjfLb0ESK_EEvT0_T1_T2_iT3_T4_T5_,"",@"SHT_CUDA_INFO"
	.sectionflags	@""
	.align	4


	//----- nvinfo : EIATTR_CUDA_API_VERSION
	.align		4
        /*0000*/ 	.byte	0x04, 0x37
        /*0002*/ 	.short	(.L_114 - .L_113)
.L_113:
        /*0004*/ 	.word	0x00000082


	//----- nvinfo : EIATTR_KPARAM_INFO
	.align		4
.L_114:
        /*0008*/ 	.byte	0x04, 0x17
        /*000a*/ 	.short	(.L_116 - .L_115)
.L_115:
        /*000c*/ 	.word	0x00000000
        /*0010*/ 	.short	0x0006
        /*0012*/ 	.short	0x0020
        /*0014*/ 	.byte	0x00, 0xf0, 0x11, 0x00


	//----- nvinfo : EIATTR_KPARAM_INFO
	.align		4
.L_116:
        /*0018*/ 	.byte	0x04, 0x17
        /*001a*/ 	.short	(.L_118 - .L_117)
.L_117:
        /*001c*/ 	.word	0x00000000
        /*0020*/ 	.short	0x0005
        /*0022*/ 	.short	0x001d
        /*0024*/ 	.byte	0x00, 0xf0, 0x05, 0x00


	//----- nvinfo : EIATTR_KPARAM_INFO
	.align		4
.L_118:
        /*0028*/ 	.byte	0x04, 0x17
        /*002a*/ 	.short	(.L_120 - .L_119)
.L_119:
        /*002c*/ 	.word	0x00000000
        /*0030*/ 	.short	0x0004
        /*0032*/ 	.short	0x001c
        /*0034*/ 	.byte	0x00, 0xf0, 0x05, 0x00


	//----- nvinfo : EIATTR_KPARAM_INFO
	.align		4
.L_120:
        /*0038*/ 	.byte	0x04, 0x17
        /*003a*/ 	.short	(.L_122 - .L_121)
.L_121:
        /*003c*/ 	.word	0x00000000
        /*0040*/ 	.short	0x0003
        /*0042*/ 	.short	0x0018
        /*0044*/ 	.byte	0x00, 0xf0, 0x11, 0x00


	//----- nvinfo : EIATTR_KPARAM_INFO
	.align		4
.L_122:
        /*0048*/ 	.byte	0x04, 0x17
        /*004a*/ 	.short	(.L_124 - .L_123)
.L_123:
        /*004c*/ 	.word	0x00000000
        /*0050*/ 	.short	0x0002
        /*0052*/ 	.short	0x0010
        /*0054*/ 	.byte	0x00, 0xf0, 0x21, 0x00


	//----- nvinfo : EIATTR_KPARAM_INFO
	.align		4
.L_124:
        /*0058*/ 	.byte	0x04, 0x17
        /*005a*/ 	.short	(.L_126 - .L_125)
.L_125:
        /*005c*/ 	.word	0x00000000
        /*0060*/ 	.short	0x0001
        /*0062*/ 	.short	0x0008
        /*0064*/ 	.byte	0x00, 0xf0, 0x21, 0x00


	//----- nvinfo : EIATTR_KPARAM_INFO
	.align		4
.L_126:
        /*0068*/ 	.byte	0x04, 0x17
        /*006a*/ 	.short	(.L_128 - .L_127)
.L_127:
        /*006c*/ 	.word	0x00000000
        /*0070*/ 	.short	0x0000
        /*0072*/ 	.short	0x0000
        /*0074*/ 	.byte	0x00, 0xf0, 0x21, 0x00


	//----- nvinfo : EIATTR_SPARSE_MMA_MASK
	.align		4
.L_128:
        /*0078*/ 	.byte	0x03, 0x50
        /*007a*/ 	.short	0x0000


	//----- nvinfo : EIATTR_MAXREG_COUNT
	.align		4
        /*007c*/ 	.byte	0x03, 0x1b
        /*007e*/ 	.short	0x00a8


	//----- nvinfo : EIATTR_NUM_BARRIERS
	.align		4
        /*0080*/ 	.byte	0x02, 0x4c
        /*0082*/ 	.byte	0x01
	.zero		1


	//----- nvinfo : EIATTR_MERCURY_ISA_VERSION
	.align		4
        /*0084*/ 	.byte	0x03, 0x5f
        /*0086*/ 	.short	0x0101


	//----- nvinfo : EIATTR_UNUSED_LOAD_BYTE_OFFSET
	.align		4
        /*0088*/ 	.byte	0x04, 0x44
        /*008a*/ 	.short	(.L_130 - .L_129)


	//   ....[0]....
.L_129:
        /*008c*/ 	.word	0x00002b70
        /*0090*/ 	.word	0x00000fff


	//----- nvinfo : EIATTR_COOP_GROUP_MASK_REGIDS
	.align		4
.L_130:
        /*0094*/ 	.byte	0x04, 0x29
        /*0096*/ 	.short	(.L_132 - .L_131)


	//   ....[0]....
.L_131:
        /*0098*/ 	.word	0xffffffff


	//   ....[1]....
        /*009c*/ 	.word	0xffffffff


	//   ....[2]....
        /*00a0*/ 	.word	0xffffffff


	//   ....[3]....
        /*00a4*/ 	.word	0xffffffff


	//   ....[4]....
        /*00a8*/ 	.word	0xffffffff


	//   ....[5]....
        /*00ac*/ 	.word	0xffffffff


	//   ....[6]....
        /*00b0*/ 	.word	0xffffffff


	//   ....[7]....
        /*00b4*/ 	.word	0xffffffff


	//   ....[8]....
        /*00b8*/ 	.word	0xffffffff


	//   ....[9]....
        /*00bc*/ 	.word	0xffffffff


	//   ....[10]....
        /*00c0*/ 	.word	0xffffffff


	//   ....[11]....
        /*00c4*/ 	.word	0xffffffff


	//   ....[12]....
        /*00c8*/ 	.word	0xffffffff


	//   ....[13]....
        /*00cc*/ 	.word	0xffffffff


	//   ....[14]....
        /*00d0*/ 	.word	0xffffffff


	//   ....[15]....
        /*00d4*/ 	.word	0xffffffff


	//   ....[16]....
        /*00d8*/ 	.word	0xffffffff


	//   ....[17]....
        /*00dc*/ 	.word	0xffffffff


	//   ....[18]....
        /*00e0*/ 	.word	0xffffffff


	//   ....[19]....
        /*00e4*/ 	.word	0xffffffff


	//   ....[20]....
        /*00e8*/ 	.word	0xffffffff


	//   ....[21]....
        /*00ec*/ 	.word	0xffffffff


	//   ....[22]....
        /*00f0*/ 	.word	0xffffffff


	//   ....[23]....
        /*00f4*/ 	.word	0xffffffff


	//   ....[24]....
        /*00f8*/ 	.word	0xffffffff


	//   ....[25]....
        /*00fc*/ 	.word	0xffffffff


	//   ....[26]....
        /*0100*/ 	.word	0xffffffff


	//   ....[27]....
        /*0104*/ 	.word	0xffffffff


	//   ....[28]....
        /*0108*/ 	.word	0xffffffff


	//   ....[29]....
        /*010c*/ 	.word	0xffffffff


	//   ....[30]....
        /*0110*/ 	.word	0xffffffff


	//   ....[31]....
        /*0114*/ 	.word	0xffffffff


	//   ....[32]....
        /*0118*/ 	.word	0xffffffff


	//   ....[33]....
        /*011c*/ 	.word	0xffffffff


	//   ....[34]....
        /*0120*/ 	.word	0xffffffff


	//   ....[35]....
        /*0124*/ 	.word	0xffffffff


	//   ....[36]....
        /*0128*/ 	.word	0xffffffff


	//   ....[37]....
        /*012c*/ 	.word	0xffffffff


	//   ....[38]....
        /*0130*/ 	.word	0xffffffff


	//   ....[39]....
        /*0134*/ 	.word	0xffffffff


	//   ....[40]....
        /*0138*/ 	.word	0xffffffff


	//   ....[41]....
        /*013c*/ 	.word	0xffffffff


	//   ....[42]....
        /*0140*/ 	.word	0xffffffff


	//   ....[43]....
        /*0144*/ 	.word	0xffffffff


	//   ....[44]....
        /*0148*/ 	.word	0xffffffff


	//   ....[45]....
        /*014c*/ 	.word	0xffffffff


	//   ....[46]....
        /*0150*/ 	.word	0xffffffff


	//   ....[47]....
        /*0154*/ 	.word	0xffffffff


	//   ....[48]....
        /*0158*/ 	.word	0xffffffff


	//   ....[49]....
        /*015c*/ 	.word	0xffffffff


	//   ....[50]....
        /*0160*/ 	.word	0xffffffff


	//   ....[51]....
        /*0164*/ 	.word	0xffffffff


	//   ....[52]....
        /*0168*/ 	.word	0xffffffff


	//   ....[53]....
        /*016c*/ 	.word	0xffffffff


	//   ....[54]....
        /*0170*/ 	.word	0xffffffff


	//   ....[55]....
        /*0174*/ 	.word	0xffffffff


	//   ....[56]....
        /*0178*/ 	.word	0xffffffff


	//   ....[57]....
        /*017c*/ 	.word	0xffffffff


	//   ....[58]....
        /*0180*/ 	.word	0xffffffff


	//   ....[59]....
        /*0184*/ 	.word	0xffffffff


	//   ....[60]....
        /*0188*/ 	.word	0xffffffff


	//   ....[61]....
        /*018c*/ 	.word	0xffffffff


	//   ....[62]....
        /*0190*/ 	.word	0xffffffff


	//   ....[63]....
        /*0194*/ 	.word	0xffffffff


	//   ....[64]....
        /*0198*/ 	.word	0x05000015


	//   ....[65]....
        /*019c*/ 	.word	0x05000015


	//   ....[66]....
        /*01a0*/ 	.word	0x05000015


	//   ....[67]....
        /*01a4*/ 	.word	0x05000015


	//   ....[68]....
        /*01a8*/ 	.word	0x05000015


	//   ....[69]....
        /*01ac*/ 	.word	0x05000015


	//   ....[70]....
        /*01b0*/ 	.word	0x05000015


	//   ....[71]....
        /*01b4*/ 	.word	0x05000015


	//   ....[72]....
        /*01b8*/ 	.word	0x05000015


	//   ....[73]....
        /*01bc*/ 	.word	0x05000015


	//   ....[74]....
        /*01c0*/ 	.word	0x05000015


	//   ....[75]....
        /*01c4*/ 	.word	0x05000015


	//   ....[76]....
        /*01c8*/ 	.word	0x05000015


	//   ....[77]....
        /*01cc*/ 	.word	0x05000015


	//   ....[78]....
        /*01d0*/ 	.word	0x05000015


	//   ....[79]....
        /*01d4*/ 	.word	0x05000015


	//   ....[80]....
        /*01d8*/ 	.word	0x05000015


	//   ....[81]....
        /*01dc*/ 	.word	0x05000015


	//   ....[82]....
        /*01e0*/ 	.word	0x05000015


	//   ....[83]....
        /*01e4*/ 	.word	0x05000015


	//   ....[84]....
        /*01e8*/ 	.word	0x05000015


	//   ....[85]....
        /*01ec*/ 	.word	0x05000015


	//   ....[86]....
        /*01f0*/ 	.word	0x05000015


	//   ....[87]....
        /*01f4*/ 	.word	0x05000015


	//   ....[88]....
        /*01f8*/ 	.word	0x05000015


	//   ....[89]....
        /*01fc*/ 	.word	0x05000015


	//   ....[90]....
        /*0200*/ 	.word	0x05000015


	//   ....[91]....
        /*0204*/ 	.word	0x05000015


	//   ....[92]....
        /*0208*/ 	.word	0x05000015


	//   ....[93]....
        /*020c*/ 	.word	0x05000015


	//   ....[94]....
        /*0210*/ 	.word	0x05000015


	//   ....[95]....
        /*0214*/ 	.word	0x05000015


	//   ....[96]....
        /*0218*/ 	.word	0x05000015


	//   ....[97]....
        /*021c*/ 	.word	0x05000015


	//   ....[98]....
        /*0220*/ 	.word	0x05000015


	//   ....[99]....
        /*0224*/ 	.word	0x05000015


	//----- nvinfo : EIATTR_COOP_GROUP_INSTR_OFFSETS
	.align		4
.L_132:
        /*0228*/ 	.byte	0x04, 0x28
        /*022a*/ 	.short	(.L_134 - .L_133)


	//   ....[0]....
.L_133:
        /*022c*/ 	.word	0x000004b0


	//   ....[1]....
        /*0230*/ 	.word	0x00000700


	//   ....[2]....
        /*0234*/ 	.word	0x00000730


	//   ....[3]....
        /*0238*/ 	.word	0x00000750


	//   ....[4]....
        /*023c*/ 	.word	0x00000770


	//   ....[5]....
        /*0240*/ 	.word	0x00000790


	//   ....[6]....
        /*0244*/ 	.word	0x000007f0


	//   ....[7]....
        /*0248*/ 	.word	0x00000c20


	//   ....[8]....
        /*024c*/ 	.word	0x00000c50


	//   ....[9]....
        /*0250*/ 	.word	0x00000c70


	//   ....[10]....
        /*0254*/ 	.word	0x00000c90


	//   ....[11]....
        /*0258*/ 	.word	0x00000cb0


	//   ....[12]....
        /*025c*/ 	.word	0x00000d10


	//   ....[13]....
        /*0260*/ 	.word	0x00001050


	//   ....[14]....
        /*0264*/ 	.word	0x00001220


	//   ....[15]....
        /*0268*/ 	.word	0x00001290


	//   ....[16]....
        /*026c*/ 	.word	0x00001330


	//   ....[17]....
        /*0270*/ 	.word	0x000013a0


	//   ....[18]....
        /*0274*/ 	.word	0x000013d0


	//   ....[19]....
        /*0278*/ 	.word	0x00001400


	//   ....[20]....
        /*027c*/ 	.word	0x00001430


	//   ....[21]....
        /*0280*/ 	.word	0x00001440


	//   ....[22]....
        /*0284*/ 	.word	0x000014f0


	//   ....[23]....
        /*0288*/ 	.word	0x000016c0


	//   ....[24]....
        /*028c*/ 	.word	0x00001710


	//   ....[25]....
        /*0290*/ 	.word	0x00001770


	//   ....[26]....
        /*0294*/ 	.word	0x000017c0


	//   ....[27]....
        /*0298*/ 	.word	0x000017f0


	//   ....[28]....
        /*029c*/ 	.word	0x00001820


	//   ....[29]....
        /*02a0*/ 	.word	0x00001850


	//   ....[30]....
        /*02a4*/ 	.word	0x00001860


	//   ....[31]....
        /*02a8*/ 	.word	0x00001d10


	//   ....[32]....
        /*02ac*/ 	.word	0x000027f0


	//   ....[33]....
        /*02b0*/ 	.word	0x00002a50


	//   ....[34]....
        /*02b4*/ 	.word	0x00002a80


	//   ....[35]....
        /*02b8*/ 	.word	0x00002aa0


	//   ....[36]....
        /*02bc*/ 	.word	0x00002ac0


	//   ....[37]....
        /*02c0*/ 	.word	0x00002ae0


	//   ....[38]....
        /*02c4*/ 	.word	0x00002b40


	//   ....[39]....
        /*02c8*/ 	.word	0x00002f00


	//   ....[40]....
        /*02cc*/ 	.word	0x00002f30


	//   ....[41]....
        /*02d0*/ 	.word	0x00002f50


	//   ....[42]....
        /*02d4*/ 	.word	0x00002f70


	//   ....[43]....
        /*02d8*/ 	.word	0x00002f90


	//   ....[44]....
        /*02dc*/ 	.word	0x00003110


	//   ....[45]....
        /*02e0*/ 	.word	0x00003330


	//   ....[46]....
        /*02e4*/ 	.word	0x00003500


	//   ....[47]....
        /*02e8*/ 	.word	0x00003570


	//   ....[48]....
        /*02ec*/ 	.word	0x000035e0


	//   ....[49]....
        /*02f0*/ 	.word	0x00003630


	//   ....[50]....
        /*02f4*/ 	.word	0x00003670


	//   ....[51]....
        /*02f8*/ 	.word	0x000036c0


	//   ....[52]....
        /*02fc*/ 	.word	0x00003710


	//   ....[53]....
        /*0300*/ 	.word	0x00003720


	//   ....[54]....
        /*0304*/ 	.word	0x000037d0


	//   ....[55]....
        /*0308*/ 	.word	0x000039a0


	//   ....[56]....
        /*030c*/ 	.word	0x000039f0


	//   ....[57]....
        /*0310*/ 	.word	0x00003a70


	//   ....[58]....
        /*0314*/ 	.word	0x00003ac0


	//   ....[59]....
        /*0318*/ 	.word	0x00003af0


	//   ....[60]....
        /*031c*/ 	.word	0x00003b30


	//   ....[61]....
        /*0320*/ 	.word	0x00003b70


	//   ....[62]....
        /*0324*/ 	.word	0x00003b80


	//   ....[63]....
        /*0328*/ 	.word	0x00004000


	//   ....[64]....
        /*032c*/ 	.word	0x00004680


	//   ....[65]....
        /*0330*/ 	.word	0x00004700


	//   ....[66]....
        /*0334*/ 	.word	0x00004790


	//   ....[67]....
        /*0338*/ 	.word	0x000048b0


	//   ....[68]....
        /*033c*/ 	.word	0x00004920


	//   ....[69]....
        /*0340*/ 	.word	0x00004990


	//   ....[70]....
        /*0344*/ 	.word	0x00004a00


	//   ....[71]....
        /*0348*/ 	.word	0x00004a80


	//   ....[72]....
        /*034c*/ 	.word	0x00004ab0


	//   ....[73]....
        /*0350*/ 	.word	0x00004b50


	//   ....[74]....
        /*0354*/ 	.word	0x00004bd0


	//   ....[75]....
        /*0358*/ 	.word	0x00004c50


	//   ....[76]....
        /*035c*/ 	.word	0x00004d10


	//   ....[77]....
        /*0360*/ 	.word	0x00004d90


	//   ....[78]....
        /*0364*/ 	.word	0x00004e00


	//   ....[79]....
        /*0368*/ 	.word	0x00004e70


	//   ....[80]....
        /*036c*/ 	.word	0x00004ee0


	//   ....[81]....
        /*0370*/ 	.word	0x00004f40


	//   ....[82]....
        /*0374*/ 	.word	0x00004fb0


	//   ....[83]....
        /*0378*/ 	.word	0x00005030


	//   ....[84]....
        /*037c*/ 	.word	0x000050c0


	//   ....[85]....
        /*0380*/ 	.word	0x00005190


	//   ....[86]....
        /*0384*/ 	.word	0x00005210


	//   ....[87]....
        /*0388*/ 	.word	0x00005290


	//   ....[88]....
        /*038c*/ 	.word	0x00005330


	//   ....[89]....
        /*0390*/ 	.word	0x000053b0


	//   ....[90]....
        /*0394*/ 	.word	0x000053e0


	//   ....[91]....
        /*0398*/ 	.word	0x00005480


	//   ....[92]....
        /*039c*/ 	.word	0x00005500


	//   ....[93]....
        /*03a0*/ 	.word	0x00005580


	//   ....[94]....
        /*03a4*/ 	.word	0x00005650


	//   ....[95]....
        /*03a8*/ 	.word	0x000056e0


	//   ....[96]....
        /*03ac*/ 	.word	0x00005760


	//   ....[97]....
        /*03b0*/ 	.word	0x000057e0


	//   ....[98]....
        /*03b4*/ 	.word	0x00005850


	//   ....[99]....
        /*03b8*/ 	.word	0x000058b0


	//----- nvinfo : EIATTR_VRC_CTA_INIT_COUNT
	.align		4
.L_134:
        /*03bc*/ 	.byte	0x02, 0x4a
	.zero		1
	.zero		1


	//----- nvinfo : EIATTR_EXIT_INSTR_OFFSETS
	.align		4
        /*03c0*/ 	.byte	0x04, 0x1c
        /*03c2*/ 	.short	(.L_136 - .L_135)


	//   ....[0]....
.L_135:
        /*03c4*/ 	.word	0x00001fe0


	//   ....[1]....
        /*03c8*/ 	.word	0x00002000


	//   ....[2]....
        /*03cc*/ 	.word	0x00004610


	//   ....[3]....
        /*03d0*/ 	.word	0x00004630


	//----- nvinfo : EIATTR_MAX_THREADS
	.align		4
.L_136:
        /*03d4*/ 	.byte	0x04, 0x05
        /*03d6*/ 	.short	(.L_138 - .L_137)
.L_137:
        /*03d8*/ 	.word	0x00000180
        /*03dc*/ 	.word	0x00000001
        /*03e0*/ 	.word	0x00000001


	//----- nvinfo : EIATTR_CRS_STACK_SIZE
	.align		4
.L_138:
        /*03e4*/ 	.byte	0x04, 0x1e
        /*03e6*/ 	.short	(.L_140 - .L_139)
.L_139:
        /*03e8*/ 	.word	0x00000000


	//----- nvinfo : EIATTR_CBANK_PARAM_SIZE
	.align		4
.L_140:
        /*03ec*/ 	.byte	0x03, 0x19
        /*03ee*/ 	.short	0x0024


	//----- nvinfo : EIATTR_PARAM_CBANK
	.align		4
        /*03f0*/ 	.byte	0x04, 0x0a
        /*03f2*/ 	.short	(.L_142 - .L_141)
	.align		4
.L_141:
        /*03f4*/ 	.word	index@(.nv.constant0._ZN3cub18CUB_300001_SM_10006detail4scan16DeviceScanKernelINS2_10policy_hubIfffjN4cuda3std3__44plusIvEEE10Policy1000EN6thrust24THRUST_300001_SM_1000_NS10device_ptrIKfEENSE_IfEENS0_13ScanTileStateIfLb1EEES9_NS0_8NullTypeEjfLb0ESK_EEvT0_T1_T2_iT3_T4_T5_)
        /*03f8*/ 	.short	0x0380
        /*03fa*/ 	.short	0x0024


	//----- nvinfo : EIATTR_SW_WAR
	.align		4
.L_142:
        /*03fc*/ 	.byte	0x04, 0x36
        /*03fe*/ 	.short	(.L_144 - .L_143)
.L_143:
        /*0400*/ 	.word	0x00000008
.L_144:


//--------------------- .nv.info._ZN3cub18CUB_300001_SM_10006detail4scan20DeviceScanInitKernelINS0_13ScanTileStateIfLb1EEEEEvT_i --------------------------
	.section	.nv.info._ZN3cub18CUB_300001_SM_10006detail4scan20DeviceScanInitKernelINS0_13ScanTileStateIfLb1EEEEEvT_i,"",@"SHT_CUDA_INFO"
	.sectionflags	@""
	.align	4


	//----- nvinfo : EIATTR_CUDA_API_VERSION
	.align		4
        /*0000*/ 	.byte	0x04, 0x37
        /*0002*/ 	.short	(.L_146 - .L_145)
.L_145:
        /*0004*/ 	.word	0x00000082


	//----- nvinfo : EIATTR_KPARAM_INFO
	.align		4
.L_146:
        /*0008*/ 	.byte	0x04, 0x17
        /*000a*/ 	.short	(.L_148 - .L_147)
.L_147:
        /*000c*/ 	.word	0x00000000
        /*0010*/ 	.short	0x0001
        /*0012*/ 	.short	0x0008
        /*0014*/ 	.byte	0x00, 0xf0, 0x11, 0x00


	//----- nvinfo : EIATTR_KPARAM_INFO
	.align		4
.L_148:
        /*0018*/ 	.byte	0x04, 0x17
        /*001a*/ 	.short	(.L_150 - .L_149)
.L_149:
        /*001c*/ 	.word	0x00000000
        /*0020*/ 	.short	0x0000
        /*0022*/ 	.short	0x0000
        /*0024*/ 	.byte	0x00, 0xf0, 0x21, 0x00


	//----- nvinfo : EIATTR_SPARSE_MMA_MASK
	.align		4
.L_150:
        /*0028*/ 	.byte	0x03, 0x50
        /*002a*/ 	.short	0x0000


	//----- nvinfo : EIATTR_MAXREG_COUNT
	.align		4
        /*002c*/ 	.byte	0x03, 0x1b
        /*002e*/ 	.short	0x00ff


	//----- nvinfo : EIATTR_MERCURY_ISA_VERSION
	.align		4
        /*0030*/ 	.byte	0x03, 0x5f
        /*0032*/ 	.short	0x0101


	//----- nvinfo : EIATTR_VRC_CTA_INIT_COUNT
	.align		4
        /*0034*/ 	.byte	0x02, 0x4a
	.zero		1
	.zero		1


	//----- nvinfo : EIATTR_EXIT_INSTR_OFFSETS
	.align		4
        /*0038*/ 	.byte	0x04, 0x1c
        /*003a*/ 	.short	(.L_152 - .L_151)


	//   ....[0]....
.L_151:
        /*003c*/ 	.word	0x000000f0


	//   ....[1]....
        /*0040*/ 	.word	0x00000130


	//----- nvinfo : EIATTR_CBANK_PARAM_SIZE
	.align		4
.L_152:
        /*0044*/ 	.byte	0x03, 0x19
        /*0046*/ 	.short	0x000c


	//----- nvinfo : EIATTR_PARAM_CBANK
	.align		4
        /*0048*/ 	.byte	0x04, 0x0a
        /*004a*/ 	.short	(.L_154 - .L_153)
	.align		4
.L_153:
        /*004c*/ 	.word	index@(.nv.constant0._ZN3cub18CUB_300001_SM_10006detail4scan20DeviceScanInitKernelINS0_13ScanTileStateIfLb1EEEEEvT_i)
        /*0050*/ 	.short	0x0380
        /*0052*/ 	.short	0x000c


	//----- nvinfo : EIATTR_SW_WAR
	.align		4
.L_154:
        /*0054*/ 	.byte	0x04, 0x36
        /*0056*/ 	.short	(.L_156 - .L_155)
.L_155:
        /*0058*/ 	.word	0x00000008
.L_156:


//--------------------- .nv.info._ZN3cub18CUB_300001_SM_10006detail11EmptyKernelIvEEvv --------------------------
	.section	.nv.info._ZN3cub18CUB_300001_SM_10006detail11EmptyKernelIvEEvv,"",@"SHT_CUDA_INFO"
	.sectionflags	@""
	.align	4


	//----- nvinfo : EIATTR_CUDA_API_VERSION
	.align		4
        /*0000*/ 	.byte	0x04, 0x37
        /*0002*/ 	.short	(.L_158 - .L_157)
.L_157:
        /*0004*/ 	.word	0x00000082


	//----- nvinfo : EIATTR_SPARSE_MMA_MASK
	.align		4
.L_158:
        /*0008*/ 	.byte	0x03, 0x50
        /*000a*/ 	.short	0x0000


	//----- nvinfo : EIATTR_MAXREG_COUNT
	.align		4
        /*000c*/ 	.byte	0x03, 0x1b
        /*000e*/ 	.short	0x00ff


	//----- nvinfo : EIATTR_MERCURY_ISA_VERSION
	.align		4
        /*0010*/ 	.byte	0x03, 0x5f
        /*0012*/ 	.short	0x0101


	//----- nvinfo : EIATTR_VRC_CTA_INIT_COUNT
	.align		4
        /*0014*/ 	.byte	0x02, 0x4a
	.zero		1
	.zero		1


	//----- nvinfo : EIATTR_EXIT_INSTR_OFFSETS
	.align		4
        /*0018*/ 	.byte	0x04, 0x1c
        /*001a*/ 	.short	(.L_160 - .L_159)


	//   ....[0]....
.L_159:
        /*001c*/ 	.word	0x00000010


	//----- nvinfo : EIATTR_SW_WAR
	.align		4
.L_160:
        /*0020*/ 	.byte	0x04, 0x36
        /*0022*/ 	.short	(.L_162 - .L_161)
.L_161:
        /*0024*/ 	.word	0x00000008
.L_162:


//--------------------- .nv.info._Z26moving_average_from_prefixPKfPfiif --------------------------
	.section	.nv.info._Z26moving_average_from_prefixPKfPfiif,"",@"SHT_CUDA_INFO"
	.sectionflags	@""
	.align	4


	//----- nvinfo : EIATTR_CUDA_API_VERSION
	.align		4
        /*0000*/ 	.byte	0x04, 0x37
        /*0002*/ 	.short	(.L_164 - .L_163)
.L_163:
        /*0004*/ 	.word	0x00000082


	//----- nvinfo : EIATTR_KPARAM_INFO
	.align		4
.L_164:
        /*0008*/ 	.byte	0x04, 0x17
        /*000a*/ 	.short	(.L_166 - .L_165)
.L_165:
        /*000c*/ 	.word	0x00000000
        /*0010*/ 	.short	0x0004
        /*0012*/ 	.short	0x0018
        /*0014*/ 	.byte	0x00, 0xf0, 0x11, 0x00


	//----- nvinfo : EIATTR_KPARAM_INFO
	.align		4
.L_166:
        /*0018*/ 	.byte	0x04, 0x17
        /*001a*/ 	.short	(.L_168 - .L_167)
.L_167:
        /*001c*/ 	.word	0x00000000
        /*0020*/ 	.short	0x0003
        /*0022*/ 	.short	0x0014
        /*0024*/ 	.byte	0x00, 0xf0, 0x11, 0x00


	//----- nvinfo : EIATTR_KPARAM_INFO
	.align		4
.L_168:
        /*0028*/ 	.byte	0x04, 0x17
        /*002a*/ 	.short	(.L_170 - .L_169)
.L_169:
        /*002c*/ 	.word	0x00000000
        /*0030*/ 	.short	0x0002
        /*0032*/ 	.short	0x0010
        /*0034*/ 	.byte	0x00, 0xf0, 0x11, 0x00


	//----- nvinfo : EIATTR_KPARAM_INFO
	.align		4
.L_170:
        /*0038*/ 	.byte	0x04, 0x17
        /*003a*/ 	.short	(.L_172 - .L_171)
.L_171:
        /*003c*/ 	.word	0x00000000
        /*0040*/ 	.short	0x0001
        /*0042*/ 	.short	0x0008
        /*0044*/ 	.byte	0x00, 0xf5, 0x21, 0x00


	//----- nvinfo : EIATTR_KPARAM_INFO
	.align		4
.L_172:
        /*0048*/ 	.byte	0x04, 0x17
        /*004a*/ 	.short	(.L_174 - .L_173)
.L_173:
        /*004c*/ 	.word	0x00000000
        /*0050*/ 	.short	0x0000
        /*0052*/ 	.short	0x0000
        /*0054*/ 	.byte	0x00, 0xf5, 0x21, 0x00


	//----- nvinfo : EIATTR_SPARSE_MMA_MASK
	.align		4
.L_174:
        /*0058*/ 	.byte	0x03, 0x50
        /*005a*/ 	.short	0x0000


	//----- nvinfo : EIATTR_MAXREG_COUNT
	.align		4
        /*005c*/ 	.byte	0x03, 0x1b
        /*005e*/ 	.short	0x00ff


	//----- nvinfo : EIATTR_MERCURY_ISA_VERSION
	.align		4
        /*0060*/ 	.byte	0x03, 0x5f
        /*0062*/ 	.short	0x0101


	//----- nvinfo : EIATTR_VRC_CTA_INIT_COUNT
	.align		4
        /*0064*/ 	.byte	0x02, 0x4a
	.zero		1
	.zero		1


	//----- nvinfo : EIATTR_EXIT_INSTR_OFFSETS
	.align		4
        /*0068*/ 	.byte	0x04, 0x1c
        /*006a*/ 	.short	(.L_176 - .L_175)


	//   ....[0]....
.L_175:
        /*006c*/ 	.word	0x00000070


	//   ....[1]....
        /*0070*/ 	.word	0x00000100


	//   ....[2]....
        /*0074*/ 	.word	0x000002b0


	//----- nvinfo : EIATTR_CRS_STACK_SIZE
	.align		4
.L_176:
        /*0078*/ 	.byte	0x04, 0x1e
        /*007a*/ 	.short	(.L_178 - .L_177)
.L_177:
        /*007c*/ 	.word	0x00000000


	//----- nvinfo : EIATTR_CBANK_PARAM_SIZE
	.align		4
.L_178:
        /*0080*/ 	.byte	0x03, 0x19
        /*0082*/ 	.short	0x001c


	//----- nvinfo : EIATTR_PARAM_CBANK
	.align		4
        /*0084*/ 	.byte	0x04, 0x0a
        /*0086*/ 	.short	(.L_180 - .L_179)
	.align		4
.L_179:
        /*0088*/ 	.word	index@(.nv.constant0._Z26moving_average_from_prefixPKfPfiif)
        /*008c*/ 	.short	0x0380
        /*008e*/ 	.short	0x001c


	//----- nvinfo : EIATTR_SW_WAR
	.align		4
.L_180:
        /*0090*/ 	.byte	0x04, 0x36
        /*0092*/ 	.short	(.L_182 - .L_181)
.L_181:
        /*0094*/ 	.word	0x00000008
.L_182:


//--------------------- .nv.info._Z28moving_average_causal_windowPKfPfiif --------------------------
	.section	.nv.info._Z28moving_average_causal_windowPKfPfiif,"",@"SHT_CUDA_INFO"
	.sectionflags	@""
	.align	4


	//----- nvinfo : EIATTR_CUDA_API_VERSION
	.align		4
        /*0000*/ 	.byte	0x04, 0x37
        /*0002*/ 	.short	(.L_184 - .L_183)
.L_183:
        /*0004*/ 	.word	0x00000082


	//----- nvinfo : EIATTR_KPARAM_INFO
	.align		4
.L_184:
        /*0008*/ 	.byte	0x04, 0x17
        /*000a*/ 	.short	(.L_186 - .L_185)
.L_185:
        /*000c*/ 	.word	0x00000000
        /*0010*/ 	.short	0x0004
        /*0012*/ 	.short	0x0018
        /*0014*/ 	.byte	0x00, 0xf0, 0x11, 0x00


	//----- nvinfo : EIATTR_KPARAM_INFO
	.align		4
.L_186:
        /*0018*/ 	.byte	0x04, 0x17
        /*001a*/ 	.short	(.L_188 - .L_187)
.L_187:
        /*001c*/ 	.word	0x00000000
        /*0020*/ 	.short	0x0003
        /*0022*/ 	.short	0x0014
        /*0024*/ 	.byte	0x00, 0xf0, 0x11, 0x00


	//----- nvinfo : EIATTR_KPARAM_INFO
	.align		4
.L_188:
        /*0028*/ 	.byte	0x04, 0x17
        /*002a*/ 	.short	(.L_190 - .L_189)
.L_189:
        /*002c*/ 	.word	0x00000000
        /*0030*/ 	.short	0x0002
        /*0032*/ 	.short	0x0010
        /*0034*/ 	.byte	0x00, 0xf0, 0x11, 0x00


	//----- nvinfo : EIATTR_KPARAM_INFO
	.align		4
.L_190:
        /*0038*/ 	.byte	0x04, 0x17
        /*003a*/ 	.short	(.L_192 - .L_191)
.L_191:
        /*003c*/ 	.word	0x00000000
        /*0040*/ 	.short	0x0001
        /*0042*/ 	.short	0x0008
        /*0044*/ 	.byte	0x00, 0xf5, 0x21, 0x00


	//----- nvinfo : EIATTR_KPARAM_INFO
	.align		4
.L_192:
        /*0048*/ 	.byte	0x04, 0x17
        /*004a*/ 	.short	(.L_194 - .L_193)
.L_193:
        /*004c*/ 	.word	0x00000000
        /*0050*/ 	.short	0x0000
        /*0052*/ 	.short	0x0000
        /*0054*/ 	.byte	0x00, 0xf5, 0x21, 0x00


	//----- nvinfo : EIATTR_SPARSE_MMA_MASK
	.align		4
.L_194:
        /*0058*/ 	.byte	0x03, 0x50
        /*005a*/ 	.short	0x0000


	//----- nvinfo : EIATTR_MAXREG_COUNT
	.align		4
        /*005c*/ 	.byte	0x03, 0x1b
        /*005e*/ 	.short	0x00ff


	//----- nvinfo : EIATTR_MERCURY_ISA_VERSION
	.align		4
        /*0060*/ 	.byte	0x03, 0x5f
        /*0062*/ 	.short	0x0101


	//----- nvinfo : EIATTR_VRC_CTA_INIT_COUNT
	.align		4
        /*0064*/ 	.byte	0x02, 0x4a
	.zero		1
	.zero		1


	//----- nvinfo : EIATTR_EXIT_INSTR_OFFSETS
	.align		4
        /*0068*/ 	.byte	0x04, 0x1c
        /*006a*/ 	.short	(.L_196 - .L_195)


	//   ....[0]....
.L_195:
        /*006c*/ 	.word	0x00000080


	//   ....[1]....
        /*0070*/ 	.word	0x00000110


	//   ....[2]....
        /*0074*/ 	.word	0x00000920


	//----- nvinfo : EIATTR_CRS_STACK_SIZE
	.align		4
.L_196:
        /*0078*/ 	.byte	0x04, 0x1e
        /*007a*/ 	.short	(.L_198 - .L_197)
.L_197:
        /*007c*/ 	.word	0x00000000


	//----- nvinfo : EIATTR_CBANK_PARAM_SIZE
	.align		4
.L_198:
        /*0080*/ 	.byte	0x03, 0x19
        /*0082*/ 	.short	0x001c


	//----- nvinfo : EIATTR_PARAM_CBANK
	.align		4
        /*0084*/ 	.byte	0x04, 0x0a
        /*0086*/ 	.short	(.L_200 - .L_199)
	.align		4
.L_199:
        /*0088*/ 	.word	index@(.nv.constant0._Z28moving_average_causal_windowPKfPfiif)
        /*008c*/ 	.short	0x0380
        /*008e*/ 	.short	0x001c


	//----- nvinfo : EIATTR_SW_WAR
	.align		4
.L_200:
        /*0090*/ 	.byte	0x04, 0x36
        /*0092*/ 	.short	(.L_202 - .L_201)
.L_201:
        /*0094*/ 	.word	0x00000008
.L_202:


//--------------------- .nv.callgraph             --------------------------
	.section	.nv.callgraph,"",@"SHT_CUDA_CALLGRAPH"
	.align	4
	.sectionentsize	8
	.align		4
        /*0000*/ 	.word	0x00000000
	.align		4
        /*0004*/ 	.word	0xffffffff
	.align		4
        /*0008*/ 	.word	0x00000000
	.align		4
        /*000c*/ 	.word	0xfffffffe
	.align		4
        /*0010*/ 	.word	0x00000000
	.align		4
        /*0014*/ 	.word	0xfffffffd
	.align		4
        /*0018*/ 	.word	0x00000000
	.align		4
        /*001c*/ 	.word	0xfffffffc


//--------------------- .nv.constant4             --------------------------
	.section	.nv.constant4,"a",@progbits
	.align	8
	.align		8
.nv.constant4:
        /*0000*/ 	.dword	_ZN34_INTERNAL_957fafed_4_k_cu_6f82627c4cuda3std3__45__cpo5beginE
	.align		8
        /*0008*/ 	.dword	_ZN34_INTERNAL_957fafed_4_k_cu_6f82627c4cuda3std3__45__cpo3endE
	.align		8
        /*0010*/ 	.dword	_ZN34_INTERNAL_957fafed_4_k_cu_6f82627c4cuda3std3__45__cpo6cbeginE
	.align		8
        /*0018*/ 	.dword	_ZN34_INTERNAL_957fafed_4_k_cu_6f82627c4cuda3std3__45__cpo4cendE
	.align		8
        /*0020*/ 	.dword	_ZN34_INTERNAL_957fafed_4_k_cu_6f82627c4cuda3std3__45__cpo6rbeginE
	.align		8
        /*0028*/ 	.dword	_ZN34_INTERNAL_957fafed_4_k_cu_6f82627c4cuda3std3__45__cpo4rendE
	.align		8
        /*0030*/ 	.dword	_ZN34_INTERNAL_957fafed_4_k_cu_6f82627c4cuda3std3__45__cpo7crbeginE
	.align		8
        /*0038*/ 	.dword	_ZN34_INTERNAL_957fafed_4_k_cu_6f82627c4cuda3std3__45__cpo5crendE
	.align		8
        /*0040*/ 	.dword	_ZN34_INTERNAL_957fafed_4_k_cu_6f82627c4cuda3std3__436_GLOBAL__N__957fafed_4_k_cu_6f82627c6ignoreE
	.align		8
        /*0048*/ 	.dword	_ZN34_INTERNAL_957fafed_4_k_cu_6f82627c4cuda3std3__419piecewise_constructE
	.align		8
        /*0050*/ 	.dword	_ZN34_INTERNAL_957fafed_4_k_cu_6f82627c4cuda3std3__48in_placeE
	.align		8
        /*0058*/ 	.dword	_ZN34_INTERNAL_957fafed_4_k_cu_6f82627c4cuda3std3__420unreachable_sentinelE
	.align		8
        /*0060*/ 	.dword	_ZN34_INTERNAL_957fafed_4_k_cu_6f82627c4cuda3std3__47nulloptE
	.align		8
        /*0068*/ 	.dword	_ZN34_INTERNAL_957fafed_4_k_cu_6f82627c4cuda3std3__48unexpectE
	.align		8
        /*0070*/ 	.dword	_ZN34_INTERNAL_957fafed_4_k_cu_6f82627c4cuda3std6ranges3__45__cpo4swapE
	.align		8
        /*0078*/ 	.dword	_ZN34_INTERNAL_957fafed_4_k_cu_6f82627c4cuda3std6ranges3__45__cpo9iter_moveE
	.align		8
        /*0080*/ 	.dword	_ZN34_INTERNAL_957fafed_4_k_cu_6f82627c4cuda3std6ranges3__45__cpo5beginE
	.align		8
        /*0088*/ 	.dword	_ZN34_INTERNAL_957fafed_4_k_cu_6f82627c4cuda3std6ranges3__45__cpo3endE
	.align		8
        /*0090*/ 	.dword	_ZN34_INTERNAL_957fafed_4_k_cu_6f82627c4cuda3std6ranges3__45__cpo6cbeginE
	.align		8
        /*0098*/ 	.dword	_ZN34_INTERNAL_957fafed_4_k_cu_6f82627c4cuda3std6ranges3__45__cpo4cendE
	.align		8
        /*00a0*/ 	.dword	_ZN34_INTERNAL_957fafed_4_k_cu_6f82627c4cuda3std6ranges3__45__cpo7advanceE
	.align		8
        /*00a8*/ 	.dword	_ZN34_INTERNAL_957fafed_4_k_cu_6f82627c4cuda3std6ranges3__45__cpo9iter_swapE
	.align		8
        /*00b0*/ 	.dword	_ZN34_INTERNAL_957fafed_4_k_cu_6f82627c4cuda3std6ranges3__45__cpo4nextE
	.align		8
        /*00b8*/ 	.dword	_ZN34_INTERNAL_957fafed_4_k_cu_6f82627c4cuda3std6ranges3__45__cpo4prevE
	.align		8
        /*00c0*/ 	.dword	_ZN34_INTERNAL_957fafed_4_k_cu_6f82627c4cuda3std6ranges3__45__cpo4dataE
	.align		8
        /*00c8*/ 	.dword	_ZN34_INTERNAL_957fafed_4_k_cu_6f82627c4cuda3std6ranges3__45__cpo5cdataE
	.align		8
        /*00d0*/ 	.dword	_ZN34_INTERNAL_957fafed_4_k_cu_6f82627c4cuda3std6ranges3__45__cpo4sizeE
	.align		8
        /*00d8*/ 	.dword	_ZN34_INTERNAL_957fafed_4_k_cu_6f82627c4cuda3std6ranges3__45__cpo5ssizeE
	.align		8
        /*00e0*/ 	.dword	_ZN34_INTERNAL_957fafed_4_k_cu_6f82627c4cuda3std6ranges3__45__cpo8distanceE
	.align		8
        /*00e8*/ 	.dword	_ZN34_INTERNAL_957fafed_4_k_cu_6f82627c6thrust24THRUST_300001_SM_1000_NS8cuda_cub3parE
	.align		8
        /*00f0*/ 	.dword	_ZN34_INTERNAL_957fafed_4_k_cu_6f82627c6thrust24THRUST_300001_SM_1000_NS8cuda_cub10par_nosyncE
	.align		8
        /*00f8*/ 	.dword	_ZN34_INTERNAL_957fafed_4_k_cu_6f82627c6thrust24THRUST_300001_SM_1000_NS6system6detail10sequential3seqE
	.align		8
        /*0100*/ 	.dword	_ZN34_INTERNAL_957fafed_4_k_cu_6f82627c6thrust24THRUST_300001_SM_1000_NS12placeholders2_1E
	.align		8
        /*0108*/ 	.dword	_ZN34_INTERNAL_957fafed_4_k_cu_6f82627c6thrust24THRUST_300001_SM_1000_NS12placeholders2_2E
	.align		8
        /*0110*/ 	.dword	_ZN34_INTERNAL_957fafed_4_k_cu_6f82627c6thrust24THRUST_300001_SM_1000_NS12placeholders2_3E
	.align		8
        /*0118*/ 	.dword	_ZN34_INTERNAL_957fafed_4_k_cu_6f82627c6thrust24THRUST_300001_SM_1000_NS12placeholders2_4E
	.align		8
        /*0120*/ 	.dword	_ZN34_INTERNAL_957fafed_4_k_cu_6f82627c6thrust24THRUST_300001_SM_1000_NS12placeholders2_5E
	.align		8
        /*0128*/ 	.dword	_ZN34_INTERNAL_957fafed_4_k_cu_6f82627c6thrust24THRUST_300001_SM_1000_NS12placeholders2_6E
	.align		8
        /*0130*/ 	.dword	_ZN34_INTERNAL_957fafed_4_k_cu_6f82627c6thrust24THRUST_300001_SM_1000_NS12placeholders2_7E
	.align		8
        /*0138*/ 	.dword	_ZN34_INTERNAL_957fafed_4_k_cu_6f82627c6thrust24THRUST_300001_SM_1000_NS12placeholders2_8E
	.align		8
        /*0140*/ 	.dword	_ZN34_INTERNAL_957fafed_4_k_cu_6f82627c6thrust24THRUST_300001_SM_1000_NS12placeholders2_9E
	.align		8
        /*0148*/ 	.dword	_ZN34_INTERNAL_957fafed_4_k_cu_6f82627c6thrust24THRUST_300001_SM_1000_NS12placeholders3_10E
	.align		8
        /*0150*/ 	.dword	_ZN34_INTERNAL_957fafed_4_k_cu_6f82627c6thrust24THRUST_300001_SM_1000_NS3seqE


//--------------------- .text._ZN3cub18CUB_300001_SM_10006detail4scan16DeviceScanKernelINS2_10policy_hubIfffmN4cuda3std3__44plusIvEEE10Policy1000EN6thrust24THRUST_300001_SM_1000_NS10device_ptrIKfEENSE_IfEENS0_13ScanTileStateIfLb1EEES9_NS0_8NullTypeEmfLb0ESK_EEvT0_T1_T2_iT3_T4_T5_ --------------------------
	.section	.text._ZN3cub18CUB_300001_SM_10006detail4scan16DeviceScanKernelINS2_10policy_hubIfffmN4cuda3std3__44plusIvEEE10Policy1000EN6thrust24THRUST_300001_SM_1000_NS10device_ptrIKfEENSE_IfEENS0_13ScanTileStateIfLb1EEES9_NS0_8NullTypeEmfLb0ESK_EEvT0_T1_T2_iT3_T4_T5_,"ax",@progbits
	.align	128
        .global         _ZN3cub18CUB_300001_SM_10006detail4scan16DeviceScanKernelINS2_10policy_hubIfffmN4cuda3std3__44plusIvEEE10Policy1000EN6thrust24THRUST_300001_SM_1000_NS10device_ptrIKfEENSE_IfEENS0_13ScanTileStateIfLb1EEES9_NS0_8NullTypeEmfLb0ESK_EEvT0_T1_T2_iT3_T4_T5_
        .type           _ZN3cub18CUB_300001_SM_10006detail4scan16DeviceScanKernelINS2_10policy_hubIfffmN4cuda3std3__44plusIvEEE10Policy1000EN6thrust24THRUST_300001_SM_1000_NS10device_ptrIKfEENSE_IfEENS0_13ScanTileStateIfLb1EEES9_NS0_8NullTypeEmfLb0ESK_EEvT0_T1_T2_iT3_T4_T5_,@function
        .size           _ZN3cub18CUB_300001_SM_10006detail4scan16DeviceScanKernelINS2_10policy_hubIfffmN4cuda3std3__44plusIvEEE10Policy1000EN6thrust24THRUST_300001_SM_1000_NS10device_ptrIKfEENSE_IfEENS0_13ScanTileStateIfLb1EEES9_NS0_8NullTypeEmfLb0ESK_EEvT0_T1_T2_iT3_T4_T5_,(.L_x_224 - _ZN3cub18CUB_300001_SM_10006detail4scan16DeviceScanKernelINS2_10policy_hubIfffmN4cuda3std3__44plusIvEEE10Policy1000EN6thrust24THRUST_300001_SM_1000_NS10device_ptrIKfEENSE_IfEENS0_13ScanTileStateIfLb1EEES9_NS0_8NullTypeEmfLb0ESK_EEvT0_T1_T2_iT3_T4_T5_)
        .other          _ZN3cub18CUB_300001_SM_10006detail4scan16DeviceScanKernelINS2_10policy_hubIfffmN4cuda3std3__44plusIvEEE10Policy1000EN6thrust24THRUST_300001_SM_1000_NS10device_ptrIKfEENSE_IfEENS0_13ScanTileStateIfLb1EEES9_NS0_8NullTypeEmfLb0ESK_EEvT0_T1_T2_iT3_T4_T5_,@"STO_CUDA_ENTRY STV_DEFAULT"
_ZN3cub18CUB_300001_SM_10006detail4scan16DeviceScanKernelINS2_10policy_hubIfffmN4cuda3std3__44plusIvEEE10Policy1000EN6thrust24THRUST_300001_SM_1000_NS10device_ptrIKfEENSE_IfEENS0_13ScanTileStateIfLb1EEES9_NS0_8NullTypeEmfLb0ESK_EEvT0_T1_T2_iT3_T4_T5_:
.text._ZN3cub18CUB_300001_SM_10006detail4scan16DeviceScanKernelINS2_10policy_hubIfffmN4cuda3std3__44plusIvEEE10Policy1000EN6thrust24THRUST_300001_SM_1000_NS10device_ptrIKfEENSE_IfEENS0_13ScanTileStateIfLb1EEES9_NS0_8NullTypeEmfLb0ESK_EEvT0_T1_T2_iT3_T4_T5_:
[----:B------:R-:W-:Y:S08]  /*0000*/  LDC R1, c[0x0][0x37c] ;  /* 0x0000df00ff017b82 */ /* 0x000ff00000000800 */
[----:B------:R-:W0:Y:S01]  /*0010*/  S2UR UR6, SR_CTAID.X ;  /* 0x00000000000679c3 */ /* 0x000e220000002500 */
[----:B------:R-:W0:Y:S01]  /*0020*/  LDCU UR4, c[0x0][0x398] ;  /* 0x00007300ff0477ac */ /* 0x000e220008000800 */
[----:B------:R-:W1:Y:S01]  /*0030*/  LDCU.64 UR8, c[0x0][0x3a0] ;  /* 0x00007400ff0877ac */ /* 0x000e620008000a00 */
[----:B------:R-:W2:Y:S01]  /*0040*/  LDCU.64 UR12, c[0x0][0x358] ;  /* 0x00006b00ff0c77ac */ /* 0x000ea20008000a00 */
[----:B0-----:R-:W-:-:S04]  /*0050*/  UIADD3 UR6, UPT, UPT, UR6, UR4, URZ ;  /* 0x0000000406067290 */ /* 0x001fc8000fffe0ff */
[----:B------:R-:W-:-:S04]  /*0060*/  UIMAD.WIDE UR10, UR6, 0x1ee0, URZ ;  /* 0x00001ee0060a78a5 */ /* 0x000fc8000f8e02ff */
[----:B-1----:R-:W-:-:S04]  /*0070*/  UIADD3 UR7, UP0, UPT, -UR10, UR8, URZ ;  /* 0x000000080a077290 */ /* 0x002fc8000ff1e1ff */
[----:B------:R-:W-:Y:S02]  /*0080*/  UIADD3.X UR4, UPT, UPT, ~UR11, UR9, URZ, UP0, !UPT ;  /* 0x000000090b047290 */ /* 0x000fe400087fe5ff */
[----:B------:R-:W-:-:S04]  /*0090*/  UISETP.GE.U32.AND UP0, UPT, UR7, 0x1ee1, UPT ;  /* 0x00001ee10700788c */ /* 0x000fc8000bf06070 */
[----:B------:R-:W-:-:S09]  /*00a0*/  UISETP.GE.U32.AND.EX UP0, UPT, UR4, URZ, UPT, UP0 ;  /* 0x000000ff0400728c */ /* 0x000fd2000bf06100 */
[----:B--2---:R-:W-:Y:S05]  /*00b0*/  BRA.U !UP0, `(.L_x_0) ;  /* 0x0000001d082c7547 */ /* 0x004fea000b800000 */
[----:B------:R-:W0:Y:S01]  /*00c0*/  S2R R38, SR_TID.X ;  /* 0x0000000000267919 */ /* 0x000e220000002100 */
[----:B------:R-:W1:Y:S01]  /*00d0*/  LDCU.64 UR4, c[0x0][0x380] ;  /* 0x00007000ff0477ac */ /* 0x000e620008000a00 */
[C---:B0-----:R-:W-:Y:S02]  /*00e0*/  LOP3.LUT R0, R38.reuse, 0x1f, RZ, 0xc0, !PT ;  /* 0x0000001f26007812 */ /* 0x041fe400078ec0ff */
[----:B------:R-:W-:-:S05]  /*00f0*/  LOP3.LUT R3, R38, 0x3e0, RZ, 0xc0, !PT ;  /* 0x000003e026037812 */ /* 0x000fca00078ec0ff */
[----:B------:R-:W-:-:S05]  /*0100*/  IMAD R0, R3, 0x13, R0 ;  /* 0x0000001303007824 */ /* 0x000fca00078e0200 */
[----:B------:R-:W-:-:S05]  /*0110*/  IADD3 R0, P0, PT, R0, UR10, RZ ;  /* 0x0000000a00007c10 */ /* 0x000fca000ff1e0ff */
[----:B------:R-:W-:Y:S02]  /*0120*/  IMAD.X R41, RZ, RZ, UR11, P0 ;  /* 0x0000000bff297e24 */ /* 0x000fe400080e06ff */
[----:B------:R-:W-:-:S03]  /*0130*/  IMAD.SHL.U32 R42, R0, 0x4, RZ ;  /* 0x00000004002a7824 */ /* 0x000fc600078e00ff */
[----:B------:R-:W-:Y:S02]  /*0140*/  SHF.L.U64.HI R41, R0, 0x2, R41 ;  /* 0x0000000200297819 */ /* 0x000fe40000010229 */
[----:B-1----:R-:W-:-:S04]  /*0150*/  IADD3 R2, P0, PT, R42, UR4, RZ ;  /* 0x000000042a027c10 */ /* 0x002fc8000ff1e0ff */
[----:B------:R-:W-:-:S05]  /*0160*/  IADD3.X R3, PT, PT, R41, UR5, RZ, P0, !PT ;  /* 0x0000000529037c10 */ /* 0x000fca00087fe4ff */
[----:B------:R-:W2:Y:S04]  /*0170*/  LDG.E R5, desc[UR12][R2.64] ;  /* 0x0000000c02057981 */ /* 0x000ea8000c1e1900 */
[----:B------:R-:W3:Y:S04]  /*0180*/  LDG.E R7, desc[UR12][R2.64+0x80] ;  /* 0x0000800c02077981 */ /* 0x000ee8000c1e1900 */
[----:B------:R-:W4:Y:S04]  /*0190*/  LDG.E R9, desc[UR12][R2.64+0x100] ;  /* 0x0001000c02097981 */ /* 0x000f28000c1e1900 */
[----:B------:R-:W5:Y:S04]  /*01a0*/  LDG.E R11, desc[UR12][R2.64+0x180] ;  /* 0x0001800c020b7981 */ /* 0x000f68000c1e1900 */
        /* <DEDUP_REMOVED lines=14> */
[----:B------:R-:W5:Y:S01]  /*0290*/  LDG.E R0, desc[UR12][R2.64+0x900] ;  /* 0x0009000c02007981 */ /* 0x000f62000c1e1900 */
[----:B------:R-:W0:Y:S01]  /*02a0*/  S2UR UR5, SR_CgaCtaId ;  /* 0x00000000000579c3 */ /* 0x000e220000008800 */
[----:B------:R-:W-:Y:S01]  /*02b0*/  SHF.R.U32.HI R32, RZ, 0x5, R38 ;  /* 0x00000005ff207819 */ /* 0x000fe20000011626 */
[----:B------:R-:W-:Y:S01]  /*02c0*/  UMOV UR4, 0x400 ;  /* 0x0000040000047882 */ /* 0x000fe20000000000 */
[----:B------:R-:W1:Y:S01]  /*02d0*/  S2R R44, SR_LANEID ;  /* 0x00000000002c7919 */ /* 0x000e620000000000 */
[----:B------:R-:W-:Y:S01]  /*02e0*/  UISETP.NE.AND UP0, UPT, UR6, URZ, UPT ;  /* 0x000000ff0600728c */ /* 0x000fe2000bf05270 */
[----:B------:R-:W-:Y:S01]  /*02f0*/  BSSY.RECONVERGENT B0, `(.L_x_1) ;  /* 0x0000156000007945 */ /* 0x000fe20003800200 */
[----:B0-----:R-:W-:Y:S01]  /*0300*/  ULEA UR4, UR5, UR4, 0x18 ;  /* 0x0000000405047291 */ /* 0x001fe2000f8ec0ff */
[----:B-1----:R-:W-:-:S05]  /*0310*/  IMAD R28, R32, 0x260, R44 ;  /* 0x00000260201c7824 */ /* 0x002fca00078e022c */
[----:B------:R-:W-:-:S05]  /*0320*/  LEA R28, R28, UR4, 0x2 ;  /* 0x000000041c1c7c11 */ /* 0x000fca000f8e10ff */
[----:B------:R-:W-:Y:S01]  /*0330*/  IMAD R27, R44, 0x48, R28 ;  /* 0x000000482c1b7824 */ /* 0x000fe200078e021c */
[----:B--2---:R0:W-:Y:S04]  /*0340*/  STS [R28], R5 ;  /* 0x000000051c007388 */ /* 0x0041e80000000800 */
[----:B---3--:R0:W-:Y:S04]  /*0350*/  STS [R28+0x80], R7 ;  /* 0x000080071c007388 */ /* 0x0081e80000000800 */
[----:B----4-:R0:W-:Y:S04]  /*0360*/  STS [R28+0x100], R9 ;  /* 0x000100091c007388 */ /* 0x0101e80000000800 */
[----:B-----5:R0:W-:Y:S04]  /*0370*/  STS [R28+0x180], R11 ;  /* 0x0001800b1c007388 */ /* 0x0201e80000000800 */
[----:B------:R0:W-:Y:S04]  /*0380*/  STS [R28+0x200], R13 ;  /* 0x0002000d1c007388 */ /* 0x0001e80000000800 */
        /* <DEDUP_REMOVED lines=13> */
[----:B------:R0:W-:Y:S01]  /*0460*/  STS [R28+0x900], R0 ;  /* 0x000900001c007388 */ /* 0x0001e20000000800 */
[----:B------:R-:W-:-:S03]  /*0470*/  NOP ;  /* 0x0000000000007918 */ /* 0x000fc60000000000 */
[----:B------:R0:W1:Y:S04]  /*0480*/  LDS R26, [R27] ;  /* 0x000000001b1a7984 */ /* 0x0000680000000800 */
[----:B------:R0:W2:Y:S04]  /*0490*/  LDS R39, [R27+0x4] ;  /* 0x000004001b277984 */ /* 0x0000a80000000800 */
[----:B------:R0:W3:Y:S04]  /*04a0*/  LDS R31, [R27+0x8] ;  /* 0x000008001b1f7984 */ /* 0x0000e80000000800 */
[----:B------:R0:W4:Y:S04]  /*04b0*/  LDS R30, [R27+0xc] ;  /* 0x00000c001b1e7984 */ /* 0x0001280000000800 */
[----:B------:R0:W0:Y:S04]  /*04c0*/  LDS R29, [R27+0x10] ;  /* 0x000010001b1d7984 */ /* 0x0000280000000800 */
        /* <DEDUP_REMOVED lines=13> */
[----:B------:R0:W0:Y:S01]  /*05a0*/  LDS R40, [R27+0x48] ;  /* 0x000048001b287984 */ /* 0x0000220000000800 */
[----:B------:R-:W-:Y:S06]  /*05b0*/  BAR.SYNC.DEFER_BLOCKING 0x0 ;  /* 0x0000000000007b1d */ /* 0x000fec0000010000 */
[----:B-1234-:R-:W-:Y:S05]  /*05c0*/  BRA.U UP0, `(.L_x_2) ;  /* 0x00000005004c7547 */ /* 0x01efea000b800000 */
[----:B------:R-:W-:Y:S01]  /*05d0*/  FADD R8, R26, R39 ;  /* 0x000000271a087221 */ /* 0x000fe20000000000 */
[----:B0-----:R-:W-:Y:S01]  /*05e0*/  FADD R9, R31, R30 ;  /* 0x0000001e1f097221 */ /* 0x001fe20000000000 */
[----:B------:R-:W-:Y:S01]  /*05f0*/  FADD R10, R29, R25 ;  /* 0x000000191d0a7221 */ /* 0x000fe20000000000 */
        /* <DEDUP_REMOVED lines=11> */
[----:B------:R-:W-:Y:S01]  /*06b0*/  ISETP.NE.AND P1, PT, R44, 0x1f, PT ;  /* 0x0000001f2c00780c */ /* 0x000fe20003f25270 */
[----:B------:R-:W-:Y:S01]  /*06c0*/  FADD R15, R12, R15 ;  /* 0x0000000f0c0f7221 */ /* 0x000fe20000000000 */
[----:B------:R-:W-:Y:S01]  /*06d0*/  FADD R9, R40, R9 ;  /* 0x0000000928097221 */ /* 0x000fe20000000000 */
[----:B------:R-:W-:-:S02]  /*06e0*/  ISETP.NE.AND P2, PT, R44, RZ, PT ;  /* 0x000000ff2c00720c */ /* 0x000fc40003f45270 */
[----:B------:R-:W-:-:S04]  /*06f0*/  FADD R8, R8, R15 ;  /* 0x0000000f08087221 */ /* 0x000fc80000000000 */
[----:B------:R-:W-:-:S04]  /*0700*/  FADD R8, R9, R8 ;  /* 0x0000000809087221 */ /* 0x000fc80000000000 */
[----:B------:R-:W-:Y:S01]  /*0710*/  @!P1 LEA R36, R32, UR4, 0x2 ;  /* 0x0000000420249c11 */ /* 0x000fe2000f8e10ff */
[----:B------:R-:W0:Y:S02]  /*0720*/  SHFL.UP P0, R9, R8, 0x1, RZ ;  /* 0x0420000008097989 */ /* 0x000e2400000000ff */
[----:B0-----:R-:W-:-:S05]  /*0730*/  @P0 FADD R9, R8, R9 ;  /* 0x0000000908090221 */ /* 0x001fca0000000000 */
[----:B------:R-:W0:Y:S02]  /*0740*/  SHFL.UP P0, R12, R9, 0x2, RZ ;  /* 0x04400000090c7989 */ /* 0x000e2400000000ff */
[----:B0-----:R-:W-:-:S05]  /*0750*/  @P0 FADD R12, R9, R12 ;  /* 0x0000000c090c0221 */ /* 0x001fca0000000000 */
[----:B------:R-:W0:Y:S02]  /*0760*/  SHFL.UP P0, R35, R12, 0x4, RZ ;  /* 0x048000000c237989 */ /* 0x000e2400000000ff */
[----:B0-----:R-:W-:-:S05]  /*0770*/  @P0 FADD R35, R12, R35 ;  /* 0x000000230c230221 */ /* 0x001fca0000000000 */
[----:B------:R-:W0:Y:S02]  /*0780*/  SHFL.UP P0, R34, R35, 0x8, RZ ;  /* 0x0500000023227989 */ /* 0x000e2400000000ff */
[----:B0-----:R-:W-:-:S05]  /*0790*/  @P0 FADD R34, R35, R34 ;  /* 0x0000002223220221 */ /* 0x001fca0000000000 */
[----:B------:R-:W0:Y:S02]  /*07a0*/  SHFL.UP P0, R33, R34, 0x10, RZ ;  /* 0x0600000022217989 */ /* 0x000e2400000000ff */
[----:B0-----:R-:W-:Y:S01]  /*07b0*/  @P0 FADD R33, R34, R33 ;  /* 0x0000002122210221 */ /* 0x001fe20000000000 */
[----:B------:R-:W-:-:S04]  /*07c0*/  ISETP.NE.AND P0, PT, R32, 0x2, PT ;  /* 0x000000022000780c */ /* 0x000fc80003f05270 */
[----:B------:R-:W-:Y:S01]  /*07d0*/  @!P1 STS [R36+0x10], R33 ;  /* 0x0000102124009388 */ /* 0x000fe20000000800 */
[----:B------:R-:W-:Y:S01]  /*07e0*/  BAR.SYNC.DEFER_BLOCKING 0x0 ;  /* 0x0000000000007b1d */ /* 0x000fe20000010000 */
[----:B------:R-:W-:-:S05]  /*07f0*/  ISETP.NE.AND P1, PT, R32, 0x9, PT ;  /* 0x000000092000780c */ /* 0x000fca0003f25270 */
[----:B------:R-:W-:Y:S04]  /*0800*/  SHFL.UP PT, R33, R33, 0x1, RZ ;  /* 0x0420000021217989 */ /* 0x000fe800000e00ff */
[----:B------:R-:W0:Y:S04]  /*0810*/  LDS.128 R8, [UR4+0x10] ;  /* 0x00001004ff087984 */ /* 0x000e280008000c00 */
[----:B------:R-:W1:Y:S04]  /*0820*/  LDS.128 R12, [UR4+0x20] ;  /* 0x00002004ff0c7984 */ /* 0x000e680008000c00 */
[----:B------:R-:W2:Y:S01]  /*0830*/  LDS.128 R16, [UR4+0x30] ;  /* 0x00003004ff107984 */ /* 0x000ea20008000c00 */
[----:B0-----:R-:W-:-:S04]  /*0840*/  FADD R9, R8, R9 ;  /* 0x0000000908097221 */ /* 0x001fc80000000000 */
[----:B------:R-:W-:Y:S01]  /*0850*/  FADD R10, R10, R9 ;  /* 0x000000090a0a7221 */ /* 0x000fe20000000000 */
[----:B------:R-:W-:Y:S02]  /*0860*/  FSEL R8, R9, R8, !P0 ;  /* 0x0000000809087208 */ /* 0x000fe40004000000 */
[----:B------:R-:W-:Y:S01]  /*0870*/  ISETP.NE.AND P0, PT, R32, 0x3, PT ;  /* 0x000000032000780c */ /* 0x000fe20003f05270 */
[----:B------:R-:W-:-:S03]  /*0880*/  FADD R11, R11, R10 ;  /* 0x0000000a0b0b7221 */ /* 0x000fc60000000000 */
[----:B------:R-:W-:Y:S01]  /*0890*/  FSEL R8, R10, R8, !P0 ;  /* 0x000000080a087208 */ /* 0x000fe20004000000 */
[----:B-1----:R-:W-:Y:S01]  /*08a0*/  FADD R12, R11, R12 ;  /* 0x0000000c0b0c7221 */ /* 0x002fe20000000000 */
[----:B------:R-:W-:-:S03]  /*08b0*/  ISETP.NE.AND P0, PT, R32, 0x4, PT ;  /* 0x000000042000780c */ /* 0x000fc60003f05270 */
[----:B------:R-:W-:Y:S01]  /*08c0*/  FADD R13, R13, R12 ;  /* 0x0000000c0d0d7221 */ /* 0x000fe20000000000 */
[----:B------:R-:W-:Y:S02]  /*08d0*/  FSEL R8, R11, R8, !P0 ;  /* 0x000000080b087208 */ /* 0x000fe40004000000 */
[----:B------:R-:W-:Y:S01]  /*08e0*/  ISETP.NE.AND P0, PT, R32, 0x5, PT ;  /* 0x000000052000780c */ /* 0x000fe20003f05270 */
[----:B------:R-:W-:-:S03]  /*08f0*/  FADD R14, R14, R13 ;  /* 0x0000000d0e0e7221 */ /* 0x000fc60000000000 */
[----:B------:R-:W-:Y:S01]  /*0900*/  FSEL R8, R12, R8, !P0 ;  /* 0x000000080c087208 */ /* 0x000fe20004000000 */
[----:B------:R-:W-:Y:S01]  /*0910*/  FADD R15, R15, R14 ;  /* 0x0000000e0f0f7221 */ /* 0x000fe20000000000 */
[----:B------:R-:W-:-:S03]  /*0920*/  ISETP.NE.AND P0, PT, R32, 0x6, PT ;  /* 0x000000062000780c */ /* 0x000fc60003f05270 */
[----:B--2---:R-:W-:Y:S01]  /*0930*/  FADD R16, R15, R16 ;  /* 0x000000100f107221 */ /* 0x004fe20000000000 */
[----:B------:R-:W-:Y:S02]  /*0940*/  FSEL R8, R13, R8, !P0 ;  /* 0x000000080d087208 */ /* 0x000fe40004000000 */
[----:B------:R-:W-:Y:S01]  /*0950*/  ISETP.NE.AND P0, PT, R32, 0x7, PT ;  /* 0x000000072000780c */ /* 0x000fe20003f05270 */
[----:B------:R-:W-:-:S03]  /*0960*/  FADD R17, R17, R16 ;  /* 0x0000001011117221 */ /* 0x000fc60000000000 */
[----:B------:R-:W-:Y:S01]  /*0970*/  FSEL R8, R14, R8, !P0 ;  /* 0x000000080e087208 */ /* 0x000fe20004000000 */
[----:B------:R-:W-:Y:S01]  /*0980*/  FADD R18, R18, R17 ;  /* 0x0000001112127221 */ /* 0x000fe20000000000 */
[----:B------:R-:W-:-:S03]  /*0990*/  ISETP.NE.AND P0, PT, R32, 0x8, PT ;  /* 0x000000082000780c */ /* 0x000fc60003f05270 */
[----:B------:R-:W-:Y:S01]  /*09a0*/  FADD R19, R19, R18 ;  /* 0x0000001213137221 */ /* 0x000fe20000000000 */
[----:B------:R-:W-:Y:S02]  /*09b0*/  FSEL R8, R15, R8, !P0 ;  /* 0x000000080f087208 */ /* 0x000fe40004000000 */
[----:B------:R-:W-:Y:S02]  /*09c0*/  ISETP.NE.AND P0, PT, R32, 0xa, PT ;  /* 0x0000000a2000780c */ /* 0x000fe40003f05270 */
[----:B------:R-:W-:Y:S02]  /*09d0*/  FSEL R8, R16, R8, !P1 ;  /* 0x0000000810087208 */ /* 0x000fe40004800000 */
[C---:B------:R-:W-:Y:S02]  /*09e0*/  ISETP.NE.AND P1, PT, R32.reuse, 0xc, PT ;  /* 0x0000000c2000780c */ /* 0x040fe40003f25270 */
[----:B------:R-:W-:Y:S02]  /*09f0*/  FSEL R8, R17, R8, !P0 ;  /* 0x0000000811087208 */ /* 0x000fe40004000000 */
[----:B------:R-:W-:-:S04]  /*0a00*/  ISETP.NE.AND P0, PT, R32, 0xb, PT ;  /* 0x0000000b2000780c */ /* 0x000fc80003f05270 */
[----:B------:R-:W-:Y:S02]  /*0a10*/  FSEL R8, R18, R8, !P0 ;  /* 0x0000000812087208 */ /* 0x000fe40004000000 */
[C---:B------:R-:W-:Y:S02]  /*0a20*/  ISETP.GE.U32.AND P0, PT, R38.reuse, 0x20, PT ;  /* 0x000000202600780c */ /* 0x040fe40003f06070 */
[----:B------:R-:W-:Y:S02]  /*0a30*/  FSEL R8, R19, R8, !P1 ;  /* 0x0000000813087208 */ /* 0x000fe40004800000 */
[----:B------:R-:W-:-:S03]  /*0a40*/  ISETP.NE.AND P1, PT, R38, RZ, PT ;  /* 0x000000ff2600720c */ /* 0x000fc60003f25270 */
[----:B------:R-:W-:-:S05]  /*0a50*/  @P2 FADD R8, R33, R8 ;  /* 0x0000000821082221 */ /* 0x000fca0000000000 */
[----:B------:R-:W-:-:S05]  /*0a60*/  FSEL R33, R33, R8, !P0 ;  /* 0x0000000821217208 */ /* 0x000fca0004000000 */
[----:B------:R-:W-:Y:S01]  /*0a70*/  FADD R12, R26, R33 ;  /* 0x000000211a0c7221 */ /* 0x000fe20000000000 */
[----:B------:R-:W-:Y:S06]  /*0a80*/  @P1 BRA `(.L_x_3) ;  /* 0x0000000c00701947 */ /* 0x000fec0003800000 */
[----:B------:R-:W0:Y:S01]  /*0a90*/  LDS R12, [UR4+0x40] ;  /* 0x00004004ff0c7984 */ /* 0x000e220008000800 */
[----:B------:R-:W1:Y:S01]  /*0aa0*/  LDC.64 R10, c[0x0][0x390] ;  /* 0x0000e400ff0a7b82 */ /* 0x000e620000000a00 */
[----:B------:R-:W-:Y:S02]  /*0ab0*/  IMAD.MOV.U32 R8, RZ, RZ, 0x65 ;  /* 0x00000065ff087424 */ /* 0x000fe400078e00ff */
[----:B0-----:R-:W-:Y:S01]  /*0ac0*/  FADD R9, R19, R12 ;  /* 0x0000000c13097221 */ /* 0x001fe20000000000 */
[----:B------:R-:W-:-:S04]  /*0ad0*/  MOV R12, R26 ;  /* 0x0000001a000c7202 */ /* 0x000fc80000000f00 */
[----:B-1----:R0:W-:Y:S01]  /*0ae0*/  ST.E.64.STRONG.GPU desc[UR12][R10.64+0x100], R8 ;  /* 0x000100080a007985 */ /* 0x0021e2000c10fb0c */
[----:B------:R-:W-:Y:S05]  /*0af0*/  BRA `(.L_x_3) ;  /* 0x0000000c00547947 */ /* 0x000fea0003800000 */
.L_x_2:
        /* <DEDUP_REMOVED lines=50> */
[----:B------:R-:W-:Y:S01]  /*0e20*/  FADD R14, R14, R13 ;  /* 0x0000000d0e0e7221 */ /* 0x000fe20000000000 */
[----:B------:R-:W0:Y:S02]  /*0e30*/  LDS R11, [UR4+0x40] ;  /* 0x00004004ff0b7984 */ /* 0x000e240008000800 */
        /* <DEDUP_REMOVED lines=12> */
[----:B------:R-:W-:-:S04]  /*0f00*/  ISETP.NE.AND P0, PT, R32, 0x9, PT ;  /* 0x000000092000780c */ /* 0x000fc80003f05270 */
[----:B------:R-:W-:Y:S02]  /*0f10*/  FSEL R8, R16, R8, !P0 ;  /* 0x0000000810087208 */ /* 0x000fe40004000000 */
[----:B------:R-:W-:-:S04]  /*0f20*/  ISETP.NE.AND P0, PT, R32, 0xa, PT ;  /* 0x0000000a2000780c */ /* 0x000fc80003f05270 */
[----:B------:R-:W-:Y:S02]  /*0f30*/  FSEL R8, R17, R8, !P0 ;  /* 0x0000000811087208 */ /* 0x000fe40004000000 */
[----:B------:R-:W-:-:S04]  /*0f40*/  ISETP.NE.AND P0, PT, R32, 0xb, PT ;  /* 0x0000000b2000780c */ /* 0x000fc80003f05270 */
[----:B------:R-:W-:Y:S02]  /*0f50*/  FSEL R8, R18, R8, !P0 ;  /* 0x0000000812087208 */ /* 0x000fe40004000000 */
[C---:B------:R-:W-:Y:S01]  /*0f60*/  ISETP.GT.U32.AND P0, PT, R38.reuse, 0x1f, PT ;  /* 0x0000001f2600780c */ /* 0x040fe20003f04070 */
[C---:B0-----:R-:W-:Y:S01]  /*0f70*/  FADD R11, R19.reuse, R11 ;  /* 0x0000000b130b7221 */ /* 0x041fe20000000000 */
[----:B------:R-:W-:Y:S02]  /*0f80*/  FSEL R8, R19, R8, !P1 ;  /* 0x0000000813087208 */ /* 0x000fe40004800000 */
[----:B------:R-:W-:-:S03]  /*0f90*/  ISETP.GE.U32.AND P1, PT, R38, 0x20, PT ;  /* 0x000000202600780c */ /* 0x000fc60003f26070 */
[----:B------:R-:W-:-:S05]  /*0fa0*/  @P2 FADD R8, R33, R8 ;  /* 0x0000000821082221 */ /* 0x000fca0000000000 */
[----:B------:R-:W-:Y:S01]  /*0fb0*/  FSEL R43, R33, R8, !P1 ;  /* 0x00000008212b7208 */ /* 0x000fe20004800000 */
[----:B------:R-:W-:Y:S06]  /*0fc0*/  @P0 BRA `(.L_x_4) ;  /* 0x0000000400f80947 */ /* 0x000fec0003800000 */
[----:B------:R-:W0:Y:S01]  /*0fd0*/  LDC.64 R14, c[0x0][0x390] ;  /* 0x0000e400ff0e7b82 */ /* 0x000e220000000a00 */
[----:B------:R-:W-:Y:S01]  /*0fe0*/  ISETP.NE.AND P1, PT, R38, RZ, PT ;  /* 0x000000ff2600720c */ /* 0x000fe20003f25270 */
[----:B------:R-:W-:Y:S01]  /*0ff0*/  IMAD.U32 R13, RZ, RZ, UR6 ;  /* 0x00000006ff0d7e24 */ /* 0x000fe2000f8e00ff */
[----:B------:R-:W-:-:S05]  /*1000*/  LOP3.LUT R18, RZ, R38, RZ, 0x33, !PT ;  /* 0x00000026ff127212 */ /* 0x000fca00078e33ff */
[----:B------:R-:W-:-:S06]  /*1010*/  VIADD R18, R18, UR6 ;  /* 0x0000000612127c36 */ /* 0x000fcc0008000000 */
[----:B------:R-:W-:Y:S01]  /*1020*/  @!P1 IMAD.MOV.U32 R10, RZ, RZ, 0x64 ;  /* 0x00000064ff0a9424 */ /* 0x000fe200078e00ff */
[----:B------:R1:W-:Y:S01]  /*1030*/  @!P1 STS [UR4+0xc], R11 ;  /* 0x00000c0bff009988 */ /* 0x0003e20008000804 */
[----:B0-----:R-:W-:-:S04]  /*1040*/  IMAD.WIDE R12, R13, 0x8, R14 ;  /* 0x000000080d0c7825 */ /* 0x001fc800078e020e */
[----:B------:R-:W-:Y:S01]  /*1050*/  IMAD.WIDE R14, R18, 0x8, R14 ;  /* 0x00000008120e7825 */ /* 0x000fe200078e020e */
[----:B------:R1:W-:Y:S01]  /*1060*/  @!P1 ST.E.64.STRONG.GPU desc[UR12][R12.64+0x100], R10 ;  /* 0x0001000a0c009985 */ /* 0x0003e2000c10fb0c */
[----:B------:R-:W-:Y:S05]  /*1070*/  NANOSLEEP 0x226 ;  /* 0x000002260000795d */ /* 0x000fea0003800000 */
[----:B------:R-:W2:Y:S01]  /*1080*/  LD.E.64.STRONG.GPU R16, desc[UR12][R14.64+0x100] ;  /* 0x0001000c0e107980 */ /* 0x000ea2000c10fb00 */
[----:B------:R-:W-:Y:S01]  /*1090*/  UMOV UR5, 0xffffffff ;  /* 0xffffffff00057882 */ /* 0x000fe20000000000 */
[----:B--2---:R-:W-:Y:S02]  /*10a0*/  ISETP.NE.AND P0, PT, R16, 0x63, PT ;  /* 0x000000631000780c */ /* 0x004fe40003f05270 */
[----:B-1----:R-:W-:Y:S11]  /*10b0*/  BRA.DIV UR5, `(.L_x_5) ;  /* 0x0000002e05e87947 */ /* 0x002ff6000b800000 */
[----:B------:R-:W-:-:S13]  /*10c0*/  VOTE.ANY P0, !P0 ;  /* 0x0000000000ff7806 */ /* 0x000fda0004000100 */
.L_x_34:
[----:B------:R-:W-:Y:S05]  /*10d0*/  @!P0 BRA `(.L_x_6) ;  /* 0x0000000000248947 */ /* 0x000fea0003800000 */
[----:B------:R-:W-:-:S07]  /*10e0*/  HFMA2 R9, -RZ, RZ, 0, 2.849102020263671875e-05 ;  /* 0x000001deff097431 */ /* 0x000fce00000001ff */
.L_x_8:
[----:B------:R-:W-:Y:S05]  /*10f0*/  NANOSLEEP R9 ;  /* 0x000000090000735d */ /* 0x000fea0003800000 */
[----:B------:R-:W2:Y:S01]  /*1100*/  LD.E.64.STRONG.GPU R16, desc[UR12][R14.64+0x100] ;  /* 0x0001000c0e107980 */ /* 0x000ea2000c10fb00 */
[----:B------:R-:W-:Y:S01]  /*1110*/  UMOV UR5, 0xffffffff ;  /* 0xffffffff00057882 */ /* 0x000fe20000000000 */
[----:B------:R-:W-:Y:S02]  /*1120*/  SHF.R.U32.HI R9, RZ, 0x1, R9 ;  /* 0x00000001ff097819 */ /* 0x000fe40000011609 */
[----:B--2---:R-:W-:Y:S01]  /*1130*/  ISETP.NE.AND P0, PT, R16, 0x63, PT ;  /* 0x000000631000780c */ /* 0x004fe20003f05270 */
[----:B------:R-:W-:-:S12]  /*1140*/  BRA.DIV UR5, `(.L_x_7) ;  /* 0x0000002e05e47947 */ /* 0x000fd8000b800000 */
[----:B------:R-:W-:-:S13]  /*1150*/  VOTE.ANY P0, !P0 ;  /* 0x0000000000ff7806 */ /* 0x000fda0004000100 */
.L_x_37:
[----:B------:R-:W-:Y:S05]  /*1160*/  @P0 BRA `(.L_x_8) ;  /* 0xfffffffc00e00947 */ /* 0x000fea000383ffff */
.L_x_6:
[----:B------:R-:W-:Y:S01]  /*1170*/  UMOV UR5, 0xffffffff ;  /* 0xffffffff00057882 */ /* 0x000fe20000000000 */
[----:B------:R-:W-:Y:S01]  /*1180*/  ISETP.NE.AND P2, PT, R16, 0x65, PT ;  /* 0x000000651000780c */ /* 0x000fe20003f45270 */
[----:B------:R-:W-:Y:S01]  /*1190*/  IMAD.MOV.U32 R36, RZ, RZ, R17 ;  /* 0x000000ffff247224 */ /* 0x000fe200078e0011 */
[----:B------:R-:W-:Y:S11]  /*11a0*/  BRA.DIV UR5, `(.L_x_9) ;  /* 0x0000002e05ec7947 */ /* 0x000ff6000b800000 */
[----:B------:R-:W0:Y:S01]  /*11b0*/  S2R R45, SR_GEMASK ;  /* 0x00000000002d7919 */ /* 0x000e220000003c00 */
[----:B------:R-:W-:Y:S01]  /*11c0*/  VOTE.ANY R8, PT, !P2 ;  /* 0x0000000000087806 */ /* 0x000fe200050e0100 */
[C---:B------:R-:W-:Y:S01]  /*11d0*/  VIADD R33, R44.reuse, 0x2 ;  /* 0x000000022c217836 */ /* 0x040fe20000000000 */
[C---:B------:R-:W-:Y:S01]  /*11e0*/  IADD3 R32, PT, PT, R44.reuse, 0x4, RZ ;  /* 0x000000042c207810 */ /* 0x040fe20007ffe0ff */
[C---:B------:R-:W-:Y:S02]  /*11f0*/  VIADD R19, R44.reuse, 0x8 ;  /* 0x000000082c137836 */ /* 0x040fe40000000000 */
[----:B------:R-:W-:Y:S01]  /*1200*/  VIADD R34, R44, 0x10 ;  /* 0x000000102c227836 */ /* 0x000fe20000000000 */
[----:B0-----:R-:W-:-:S05]  /*1210*/  LOP3.LUT R8, R8, 0x80000000, R45, 0xec, !PT ;  /* 0x8000000008087812 */ /* 0x001fca00078eec2d */
[----:B------:R-:W-:-:S05]  /*1220*/  VIADD R9, R8, 0xffffffff ;  /* 0xffffffff08097836 */ /* 0x000fca0000000000 */
[----:B------:R-:W-:-:S04]  /*1230*/  LOP3.LUT R9, R8, R9, RZ, 0xc, !PT ;  /* 0x0000000908097212 */ /* 0x000fc800078e0cff */
[----:B------:R0:W1:Y:S02]  /*1240*/  POPC R15, R9 ;  /* 0x00000009000f7309 */ /* 0x0000640000000000 */
[----:B0-----:R-:W0:Y:S01]  /*1250*/  LDC.64 R8, c[0x0][0x390] ;  /* 0x0000e400ff087b82 */ /* 0x001e220000000a00 */
[----:B-1----:R-:W1:Y:S01]  /*1260*/  SHFL.DOWN PT, R17, R36, 0x1, R15 ;  /* 0x0820000024117989 */ /* 0x002e6200000e000f */
[-C--:B------:R-:W-:Y:S02]  /*1270*/  ISETP.GE.AND P0, PT, R44, R15.reuse, PT ;  /* 0x0000000f2c00720c */ /* 0x080fe40003f06270 */
[----:B------:R-:W-:Y:S02]  /*1280*/  ISETP.GT.AND P2, PT, R34, R15, PT ;  /* 0x0000000f2200720c */ /* 0x000fe40003f44270 */
[----:B0-----:R-:W-:-:S09]  /*1290*/  IADD3 R35, P3, PT, R8, 0x100, RZ ;  /* 0x0000010008237810 */ /* 0x001fd20007f7e0ff */
[----:B-1----:R-:W-:Y:S01]  /*12a0*/  @!P0 FADD R36, R17, R36 ;  /* 0x0000002411248221 */ /* 0x002fe20000000000 */
[----:B------:R-:W-:Y:S01]  /*12b0*/  ISETP.GT.AND P0, PT, R33, R15, PT ;  /* 0x0000000f2100720c */ /* 0x000fe20003f04270 */
[----:B------:R-:W-:-:S03]  /*12c0*/  IMAD.X R37, RZ, RZ, R9, P3 ;  /* 0x000000ffff257224 */ /* 0x000fc600018e0609 */
[----:B------:R-:W0:Y:S09]  /*12d0*/  SHFL.DOWN PT, R17, R36, 0x2, R15 ;  /* 0x0840000024117989 */ /* 0x000e3200000e000f */
[----:B0-----:R-:W-:Y:S01]  /*12e0*/  @!P0 FADD R36, R36, R17 ;  /* 0x0000001124248221 */ /* 0x001fe20000000000 */
[----:B------:R-:W-:-:S04]  /*12f0*/  ISETP.GT.AND P0, PT, R32, R15, PT ;  /* 0x0000000f2000720c */ /* 0x000fc80003f04270 */
[----:B------:R-:W0:Y:S09]  /*1300*/  SHFL.DOWN PT, R17, R36, 0x4, R15 ;  /* 0x0880000024117989 */ /* 0x000e3200000e000f */
[----:B0-----:R-:W-:Y:S01]  /*1310*/  @!P0 FADD R36, R36, R17 ;  /* 0x0000001124248221 */ /* 0x001fe20000000000 */
[----:B------:R-:W-:-:S04]  /*1320*/  ISETP.GT.AND P0, PT, R19, R15, PT ;  /* 0x0000000f1300720c */ /* 0x000fc80003f04270 */
[----:B------:R-:W0:Y:S09]  /*1330*/  SHFL.DOWN PT, R17, R36, 0x8, R15 ;  /* 0x0900000024117989 */ /* 0x000e3200000e000f */
[----:B0-----:R-:W-:Y:S01]  /*1340*/  @!P0 FADD R36, R36, R17 ;  /* 0x0000001124248221 */ /* 0x001fe20000000000 */
[----:B------:R-:W-:-:S04]  /*1350*/  ISETP.NE.AND P0, PT, R16, 0x65, PT ;  /* 0x000000651000780c */ /* 0x000fc80003f05270 */
[----:B------:R-:W0:Y:S09]  /*1360*/  SHFL.DOWN PT, R17, R36, 0x10, R15 ;  /* 0x0a00000024117989 */ /* 0x000e3200000e000f */
[----:B------:R-:W-:Y:S01]  /*1370*/  VOTE.ALL P0, P0 ;  /* 0x0000000000ff7806 */ /* 0x000fe20000000000 */
[----:B0-----:R-:W-:-:S12]  /*1380*/  @!P2 FADD R36, R36, R17 ;  /* 0x000000112424a221 */ /* 0x001fd80000000000 */
.L_x_46:
[----:B------:R-:W-:Y:S05]  /*1390*/  @!P0 BRA `(.L_x_10) ;  /* 0x0000000000c88947 */ /* 0x000fea0003800000 */
[----:B------:R-:W-:-:S07]  /*13a0*/  HFMA2 R38, -RZ, RZ, 0, 2.849102020263671875e-05 ;  /* 0x000001deff267431 */ /* 0x000fce00000001ff */
.L_x_16:
[----:B------:R-:W-:Y:S02]  /*13b0*/  IMAD.MOV.U32 R8, RZ, RZ, R35 ;  /* 0x000000ffff087224 */ /* 0x000fe400078e0023 */
[----:B------:R-:W-:Y:S02]  /*13c0*/  IMAD.MOV.U32 R9, RZ, RZ, R37 ;  /* 0x000000ffff097224 */ /* 0x000fe400078e0025 */
[----:B------:R-:W-:-:S05]  /*13d0*/  IMAD.WIDE R16, R18, 0x8, R8 ;  /* 0x0000000812107825 */ /* 0x000fca00078e0208 */
[----:B------:R-:W2:Y:S01]  /*13e0*/  LD.E.64.STRONG.GPU R14, desc[UR12][R16.64+-0x100] ;  /* 0xffff000c100e7980 */ /* 0x000ea2000c10fb00 */
[----:B------:R-:W-:Y:S05]  /*13f0*/  YIELD ;  /* 0x0000000000007946 */ /* 0x000fea0003800000 */
[----:B------:R-:W-:Y:S01]  /*1400*/  UMOV UR5, 0xffffffff ;  /* 0xffffffff00057882 */ /* 0x000fe20000000000 */
[----:B------:R-:W-:Y:S02]  /*1410*/  SHF.R.U32.HI R38, RZ, 0x1, R38 ;  /* 0x00000001ff267819 */ /* 0x000fe40000011626 */
[----:B--2---:R-:W-:Y:S01]  /*1420*/  ISETP.NE.AND P0, PT, R14, 0x63, PT ;  /* 0x000000630e00780c */ /* 0x004fe20003f05270 */
[----:B------:R-:W-:-:S12]  /*1430*/  BRA.DIV UR5, `(.L_x_11) ;  /* 0x0000003205507947 */ /* 0x000fd8000b800000 */
[----:B------:R-:W-:-:S13]  /*1440*/  VOTE.ANY P0, !P0 ;  /* 0x0000000000ff7806 */ /* 0x000fda0004000100 */
.L_x_49:
[----:B------:R-:W-:Y:S05]  /*1450*/  @!P0 BRA `(.L_x_12) ;  /* 0x0000000000248947 */ /* 0x000fea0003800000 */
[----:B------:R-:W-:-:S07]  /*1460*/  IMAD.MOV.U32 R9, RZ, RZ, R38 ;  /* 0x000000ffff097224 */ /* 0x000fce00078e0026 */
.L_x_14:
[----:B------:R-:W-:Y:S05]  /*1470*/  NANOSLEEP R9 ;  /* 0x000000090000735d */ /* 0x000fea0003800000 */
[----:B------:R-:W2:Y:S01]  /*1480*/  LD.E.64.STRONG.GPU R14, desc[UR12][R16.64+-0x100] ;  /* 0xffff000c100e7980 */ /* 0x000ea2000c10fb00 */
[----:B------:R-:W-:Y:S01]  /*1490*/  UMOV UR5, 0xffffffff ;  /* 0xffffffff00057882 */ /* 0x000fe20000000000 */
[----:B------:R-:W-:Y:S02]  /*14a0*/  SHF.R.U32.HI R9, RZ, 0x1, R9 ;  /* 0x00000001ff097819 */ /* 0x000fe40000011609 */
[----:B--2---:R-:W-:Y:S01]  /*14b0*/  ISETP.NE.AND P0, PT, R14, 0x63, PT ;  /* 0x000000630e00780c */ /* 0x004fe20003f05270 */
[----:B------:R-:W-:-:S12]  /*14c0*/  BRA.DIV UR5, `(.L_x_13) ;  /* 0x00000032054c7947 */ /* 0x000fd8000b800000 */
[----:B------:R-:W-:-:S13]  /*14d0*/  VOTE.ANY P0, !P0 ;  /* 0x0000000000ff7806 */ /* 0x000fda0004000100 */
.L_x_52:
[----:B------:R-:W-:Y:S05]  /*14e0*/  @P0 BRA `(.L_x_14) ;  /* 0xfffffffc00e00947 */ /* 0x000fea000383ffff */
.L_x_12:
[----:B------:R-:W-:Y:S01]  /*14f0*/  UMOV UR5, 0xffffffff ;  /* 0xffffffff00057882 */ /* 0x000fe20000000000 */
[----:B------:R-:W-:Y:S02]  /*1500*/  ISETP.NE.AND P0, PT, R14, 0x65, PT ;  /* 0x000000650e00780c */ /* 0x000fe40003f05270 */
[----:B------:R-:W-:Y:S01]  /*1510*/  MOV R9, R15 ;  /* 0x0000000f00097202 */ /* 0x000fe20000000f00 */
[----:B------:R-:W-:Y:S10]  /*1520*/  BRA.DIV UR5, `(.L_x_15) ;  /* 0x0000003205547947 */ /* 0x000ff4000b800000 */
[----:B------:R-:W-:Y:S01]  /*1530*/  VOTE.ANY R8, PT, !P0 ;  /* 0x0000000000087806 */ /* 0x000fe200040e0100 */
[----:B------:R-:W-:-:S03]  /*1540*/  VIADD R18, R18, 0xffffffe0 ;  /* 0xffffffe012127836 */ /* 0x000fc60000000000 */
[----:B------:R-:W-:-:S05]  /*1550*/  LOP3.LUT R8, R8, 0x80000000, R45, 0xec, !PT ;  /* 0x8000000008087812 */ /* 0x000fca00078eec2d */
[----:B------:R-:W-:-:S05]  /*1560*/  VIADD R15, R8, 0xffffffff ;  /* 0xffffffff080f7836 */ /* 0x000fca0000000000 */
[----:B------:R-:W-:-:S06]  /*1570*/  LOP3.LUT R15, R8, R15, RZ, 0xc, !PT ;  /* 0x0000000f080f7212 */ /* 0x000fcc00078e0cff */
[----:B------:R-:W0:Y:S02]  /*1580*/  POPC R15, R15 ;  /* 0x0000000f000f7309 */ /* 0x000e240000000000 */
[----:B0-----:R-:W0:Y:S01]  /*1590*/  SHFL.DOWN PT, R16, R9, 0x1, R15 ;  /* 0x0820000009107989 */ /* 0x001e2200000e000f */
[-C--:B------:R-:W-:Y:S02]  /*15a0*/  ISETP.GE.AND P0, PT, R44, R15.reuse, PT ;  /* 0x0000000f2c00720c */ /* 0x080fe40003f06270 */
[----:B------:R-:W-:-:S11]  /*15b0*/  ISETP.GT.AND P2, PT, R34, R15, PT ;  /* 0x0000000f2200720c */ /* 0x000fd60003f44270 */
[----:B0-----:R-:W-:Y:S01]  /*15c0*/  @!P0 FADD R9, R16, R9 ;  /* 0x0000000910098221 */ /* 0x001fe20000000000 */
[----:B------:R-:W-:-:S04]  /*15d0*/  ISETP.GT.AND P0, PT, R33, R15, PT ;  /* 0x0000000f2100720c */ /* 0x000fc80003f04270 */
        /* <DEDUP_REMOVED lines=11> */
[----:B0-----:R-:W-:-:S04]  /*1690*/  @!P2 FADD R9, R9, R16 ;  /* 0x000000100909a221 */ /* 0x001fc80000000000 */
[----:B------:R-:W-:-:S08]  /*16a0*/  FADD R36, R9, R36 ;  /* 0x0000002409247221 */ /* 0x000fd00000000000 */
.L_x_61:
[----:B------:R-:W-:Y:S05]  /*16b0*/  @P0 BRA `(.L_x_16) ;  /* 0xfffffffc003c0947 */ /* 0x000fea000383ffff */
.L_x_10:
[----:B------:R-:W-:Y:S01]  /*16c0*/  ISETP.NE.AND P0, PT, R44, RZ, PT ;  /* 0x000000ff2c00720c */ /* 0x000fe20003f05270 */
[----:B------:R-:W0:Y:S01]  /*16d0*/  @!P1 S2R R9, SR_CgaCtaId ;  /* 0x0000000000099919 */ /* 0x000e220000008800 */
[----:B------:R-:W-:Y:S01]  /*16e0*/  @!P1 MOV R8, 0x400 ;  /* 0x0000040000089802 */ /* 0x000fe20000000f00 */
[----:B------:R-:W-:Y:S01]  /*16f0*/  @!P1 FADD R11, R11, R36 ;  /* 0x000000240b0b9221 */ /* 0x000fe20000000000 */
[----:B------:R-:W-:-:S05]  /*1700*/  @!P1 IMAD.MOV.U32 R10, RZ, RZ, 0x65 ;  /* 0x00000065ff0a9424 */ /* 0x000fca00078e00ff */
[----:B------:R1:W-:Y:S04]  /*1710*/  @!P1 ST.E.64.STRONG.GPU desc[UR12][R12.64+0x100], R10 ;  /* 0x0001000a0c009985 */ /* 0x0003e8000c10fb0c */
[----:B------:R-:W2:Y:S01]  /*1720*/  @!P0 S2R R15, SR_CgaCtaId ;  /* 0x00000000000f8919 */ /* 0x000ea20000008800 */
[----:B------:R-:W-:Y:S02]  /*1730*/  @!P0 MOV R14, 0x400 ;  /* 0x00000400000e8802 */ /* 0x000fe40000000f00 */
[----:B0-----:R-:W-:Y:S02]  /*1740*/  @!P1 LEA R9, R9, R8, 0x18 ;  /* 0x0000000809099211 */ /* 0x001fe400078ec0ff */
[----:B------:R-:W-:Y:S01]  /*1750*/  MOV R8, R43 ;  /* 0x0000002b00087202 */ /* 0x000fe20000000f00 */
[----:B------:R-:W-:-:S02]  /*1760*/  @!P0 IMAD.MOV.U32 R8, RZ, RZ, R36 ;  /* 0x000000ffff088224 */ /* 0x000fc400078e0024 */
[----:B------:R1:W-:Y:S04]  /*1770*/  @!P1 STS [R9+0x8], R11 ;  /* 0x0000080b09009388 */ /* 0x0003e80000000800 */
[----:B------:R1:W-:Y:S01]  /*1780*/  @!P1 STS [R9+0x4], R36 ;  /* 0x0000042409009388 */ /* 0x0003e20000000800 */
[----:B--2---:R-:W-:-:S05]  /*1790*/  @!P0 LEA R15, R15, R14, 0x18 ;  /* 0x0000000e0f0f8211 */ /* 0x004fca00078ec0ff */
[----:B------:R1:W-:Y:S02]  /*17a0*/  @!P0 STS [R15+0x54], R36 ;  /* 0x000054240f008388 */ /* 0x0003e40000000800 */
.L_x_4:
[----:B------:R-:W-:Y:S05]  /*17b0*/  WARPSYNC.ALL ;  /* 0x0000000000007948 */ /* 0x000fea0003800000 */
[----:B------:R-:W0:Y:S08]  /*17c0*/  S2UR UR7, SR_CgaCtaId ;  /* 0x00000000000779c3 */ /* 0x000e300000008800 */
[----:B------:R-:W-:Y:S06]  /*17d0*/  BAR.SYNC.DEFER_BLOCKING 0x0 ;  /* 0x0000000000007b1d */ /* 0x000fec0000010000 */
[----:B------:R-:W-:Y:S01]  /*17e0*/  UMOV UR5, 0x400 ;  /* 0x0000040000057882 */ /* 0x000fe20000000000 */
[----:B-1----:R-:W1:Y:S01]  /*17f0*/  S2R R10, SR_TID.X ;  /* 0x00000000000a7919 */ /* 0x002e620000002100 */
[----:B0-----:R-:W-:-:S09]  /*1800*/  ULEA UR5, UR7, UR5, 0x18 ;  /* 0x0000000507057291 */ /* 0x001fd2000f8ec0ff */
[----:B------:R-:W0:Y:S01]  /*1810*/  LDS R9, [UR5+0x54] ;  /* 0x00005405ff097984 */ /* 0x000e220008000800 */
[----:B-1----:R-:W-:-:S13]  /*1820*/  ISETP.NE.AND P0, PT, R10, RZ, PT ;  /* 0x000000ff0a00720c */ /* 0x002fda0003f05270 */
[----:B0-----:R-:W-:-:S04]  /*1830*/  @P0 FADD R8, R9, R8 ;  /* 0x0000000809080221 */ /* 0x001fc80000000000 */
[----:B------:R-:W-:-:S07]  /*1840*/  FADD R12, R26, R8 ;  /* 0x000000081a0c7221 */ /* 0x000fce0000000000 */
.L_x_3:
[----:B------:R-:W-:Y:S05]  /*1850*/  BSYNC.RECONVERGENT B0 ;  /* 0x0000000000007941 */ /* 0x000fea0003800200 */
.L_x_1:
[----:B0-----:R-:W-:Y:S01]  /*1860*/  FADD R8, R39, R12 ;  /* 0x0000000c27087221 */ /* 0x001fe20000000000 */
[----:B------:R-:W-:Y:S03]  /*1870*/  BAR.SYNC.DEFER_BLOCKING 0x0 ;  /* 0x0000000000007b1d */ /* 0x000fe60000010000 */
[----:B------:R-:W-:-:S03]  /*1880*/  FADD R31, R31, R8 ;  /* 0x000000081f1f7221 */ /* 0x000fc60000000000 */
[----:B------:R-:W0:Y:S01]  /*1890*/  LDCU.64 UR8, c[0x0][0x388] ;  /* 0x00007100ff0877ac */ /* 0x000e220008000a00 */
[----:B------:R-:W-:-:S04]  /*18a0*/  FADD R30, R30, R31 ;  /* 0x0000001f1e1e7221 */ /* 0x000fc80000000000 */
[----:B------:R-:W-:-:S04]  /*18b0*/  FADD R10, R29, R30 ;  /* 0x0000001e1d0a7221 */ /* 0x000fc80000000000 */
[----:B------:R-:W-:-:S04]  /*18c0*/  FADD R25, R25, R10 ;  /* 0x0000000a19197221 */ /* 0x000fc80000000000 */
[----:B------:R-:W-:-:S04]  /*18d0*/  FADD R24, R24, R25 ;  /* 0x0000001918187221 */ /* 0x000fc80000000000 */
[----:B------:R-:W-:Y:S01]  /*18e0*/  FADD R23, R23, R24 ;  /* 0x0000001817177221 */ /* 0x000fe20000000000 */
[----:B------:R-:W-:Y:S01]  /*18f0*/  STS [R27], R12 ;  /* 0x0000000c1b007388 */ /* 0x000fe20000000800 */
[----:B0-----:R-:W-:Y:S02]  /*1900*/  IADD3 R42, P0, PT, R42, UR8, RZ ;  /* 0x000000082a2a7c10 */ /* 0x001fe4000ff1e0ff */
[----:B------:R-:W-:Y:S01]  /*1910*/  FADD R22, R22, R23 ;  /* 0x0000001716167221 */ /* 0x000fe20000000000 */
[----:B------:R-:W-:Y:S01]  /*1920*/  STS [R27+0x4], R8 ;  /* 0x000004081b007388 */ /* 0x000fe20000000800 */
[----:B------:R-:W-:Y:S02]  /*1930*/  IADD3.X R43, PT, PT, R41, UR9, RZ, P0, !PT ;  /* 0x00000009292b7c10 */ /* 0x000fe400087fe4ff */
[----:B------:R-:W-:Y:S01]  /*1940*/  FADD R21, R21, R22 ;  /* 0x0000001615157221 */ /* 0x000fe20000000000 */
[----:B------:R-:W-:Y:S03]  /*1950*/  STS [R27+0x8], R31 ;  /* 0x0000081f1b007388 */ /* 0x000fe60000000800 */
        /* <DEDUP_REMOVED lines=17> */
[----:B------:R-:W-:Y:S04]  /*1a70*/  STS [R27+0x2c], R7 ;  /* 0x00002c071b007388 */ /* 0x000fe80000000800 */
[----:B------:R-:W-:Y:S04]  /*1a80*/  STS [R27+0x30], R6 ;  /* 0x000030061b007388 */ /* 0x000fe80000000800 */
[----:B------:R-:W-:Y:S04]  /*1a90*/  STS [R27+0x34], R5 ;  /* 0x000034051b007388 */ /* 0x000fe80000000800 */
[----:B------:R-:W-:Y:S04]  /*1aa0*/  STS [R27+0x38], R4 ;  /* 0x000038041b007388 */ /* 0x000fe80000000800 */
[----:B------:R-:W-:Y:S04]  /*1ab0*/  STS [R27+0x3c], R3 ;  /* 0x00003c031b007388 */ /* 0x000fe80000000800 */
[----:B------:R-:W-:Y:S04]  /*1ac0*/  STS [R27+0x40], R2 ;  /* 0x000040021b007388 */ /* 0x000fe80000000800 */
[----:B------:R-:W-:Y:S04]  /*1ad0*/  STS [R27+0x44], R0 ;  /* 0x000044001b007388 */ /* 0x000fe80000000800 */
[----:B------:R-:W-:Y:S01]  /*1ae0*/  STS [R27+0x48], R40 ;  /* 0x000048281b007388 */ /* 0x000fe20000000800 */
[----:B------:R-:W-:-:S03]  /*1af0*/  NOP ;  /* 0x0000000000007918 */ /* 0x000fc60000000000 */
[----:B------:R-:W0:Y:S04]  /*1b00*/  LDS R7, [R28] ;  /* 0x000000001c077984 */ /* 0x000e280000000800 */
[----:B------:R-:W1:Y:S04]  /*1b10*/  LDS R9, [R28+0x80] ;  /* 0x000080001c097984 */ /* 0x000e680000000800 */
[----:B------:R-:W2:Y:S04]  /*1b20*/  LDS R5, [R28+0x100] ;  /* 0x000100001c057984 */ /* 0x000ea80000000800 */
[----:B------:R-:W3:Y:S04]  /*1b30*/  LDS R11, [R28+0x180] ;  /* 0x000180001c0b7984 */ /* 0x000ee80000000800 */
[----:B------:R-:W4:Y:S04]  /*1b40*/  LDS R13, [R28+0x200] ;  /* 0x000200001c0d7984 */ /* 0x000f280000000800 */
[----:B------:R-:W5:Y:S04]  /*1b50*/  LDS R3, [R28+0x280] ;  /* 0x000280001c037984 */ /* 0x000f680000000800 */
        /* <DEDUP_REMOVED lines=13> */
[----:B0-----:R-:W-:Y:S04]  /*1c30*/  STG.E desc[UR12][R42.64], R7 ;  /* 0x000000072a007986 */ /* 0x001fe8000c10190c */
[----:B-1----:R-:W-:Y:S04]  /*1c40*/  STG.E desc[UR12][R42.64+0x80], R9 ;  /* 0x000080092a007986 */ /* 0x002fe8000c10190c */
[----:B--2---:R-:W-:Y:S04]  /*1c50*/  STG.E desc[UR12][R42.64+0x100], R5 ;  /* 0x000100052a007986 */ /* 0x004fe8000c10190c */
[----:B---3--:R-:W-:Y:S04]  /*1c60*/  STG.E desc[UR12][R42.64+0x180], R11 ;  /* 0x0001800b2a007986 */ /* 0x008fe8000c10190c */
[----:B----4-:R-:W-:Y:S04]  /*1c70*/  STG.E desc[UR12][R42.64+0x200], R13 ;  /* 0x0002000d2a007986 */ /* 0x010fe8000c10190c */
[----:B-----5:R-:W-:Y:S04]  /*1c80*/  STG.E desc[UR12][R42.64+0x280], R3 ;  /* 0x000280032a007986 */ /* 0x020fe8000c10190c */
[----:B------:R-:W-:Y:S04]  /*1c90*/  STG.E desc[UR12][R42.64+0x300], R15 ;  /* 0x0003000f2a007986 */ /* 0x000fe8000c10190c */
        /* <DEDUP_REMOVED lines=11> */
[----:B------:R-:W-:Y:S01]  /*1d50*/  STG.E desc[UR12][R42.64+0x900], R39 ;  /* 0x000900272a007986 */ /* 0x000fe2000c10190c */
[----:B------:R-:W-:Y:S05]  /*1d60*/  EXIT ;  /* 0x000000000000794d */ /* 0x000fea0003800000 */
.L_x_0:
[----:B------:R-:W-:-:S04]  /*1d70*/  ISETP.NE.U32.AND P0, PT, RZ, UR7, PT ;  /* 0x00000007ff007c0c */ /* 0x000fc8000bf05070 */
[----:B------:R-:W-:-:S13]  /*1d80*/  ISETP.NE.AND.EX P0, PT, RZ, UR4, PT, P0 ;  /* 0x00000004ff007c0c */ /* 0x000fda000bf05300 */
[----:B------:R-:W-:Y:S05]  /*1d90*/  @!P0 EXIT ;  /* 0x000000000000894d */ /* 0x000fea0003800000 */
[----:B------:R-:W0:Y:S02]  /*1da0*/  LDCU.64 UR4, c[0x0][0x380] ;  /* 0x00007000ff0477ac */ /* 0x000e240008000a00 */
[----:B0-----:R-:W-:-:S06]  /*1db0*/  UIMAD.WIDE UR4, UR6, 0x7b80, UR4 ;  /* 0x00007b80060478a5 */ /* 0x001fcc000f8e0204 */
[----:B------:R-:W-:Y:S02]  /*1dc0*/  IMAD.U32 R2, RZ, RZ, UR4 ;  /* 0x00000004ff027e24 */ /* 0x000fe4000f8e00ff */
[----:B------:R-:W-:-:S05]  /*1dd0*/  IMAD.U32 R3, RZ, RZ, UR5 ;  /* 0x00000005ff037e24 */ /* 0x000fca000f8e00ff */
[----:B------:R0:W2:Y:S01]  /*1de0*/  LDG.E R5, desc[UR12][R2.64] ;  /* 0x0000000c02057981 */ /* 0x0000a2000c1e1900 */
[----:B------:R-:W1:Y:S02]  /*1df0*/  S2R R43, SR_TID.X ;  /* 0x00000000002b7919 */ /* 0x000e640000002100 */
[C---:B-1----:R-:W-:Y:S02]  /*1e00*/  LOP3.LUT R29, R43.reuse, 0x1f, RZ, 0xc0, !PT ;  /* 0x0000001f2b1d7812 */ /* 0x042fe400078ec0ff */
[----:B------:R-:W-:-:S05]  /*1e10*/  LOP3.LUT R0, R43, 0x3e0, RZ, 0xc0, !PT ;  /* 0x000003e02b007812 */ /* 0x000fca00078ec0ff */
[----:B------:R-:W-:-:S04]  /*1e20*/  IMAD R29, R0, 0x13, R29 ;  /* 0x00000013001d7824 */ /* 0x000fc800078e021d */
[C---:B------:R-:W-:Y:S01]  /*1e30*/  VIADD R4, R29.reuse, 0x60 ;  /* 0x000000601d047836 */ /* 0x040fe20000000000 */
[C---:B------:R-:W-:Y:S01]  /*1e40*/  IADD3 R0, PT, PT, R29.reuse, 0x40, RZ ;  /* 0x000000401d007810 */ /* 0x040fe20007ffe0ff */
[C---:B------:R-:W-:Y:S01]  /*1e50*/  VIADD R6, R29.reuse, 0x80 ;  /* 0x000000801d067836 */ /* 0x040fe20000000000 */
[C---:B------:R-:W-:Y:S02]  /*1e60*/  ISETP.GE.U32.AND P1, PT, R29.reuse, UR7, PT ;  /* 0x000000071d007c0c */ /* 0x040fe4000bf26070 */
[----:B------:R-:W-:Y:S01]  /*1e70*/  ISETP.GE.U32.AND P6, PT, R0, UR7, PT ;  /* 0x0000000700007c0c */ /* 0x000fe2000bfc6070 */
[C---:B------:R-:W-:Y:S01]  /*1e80*/  VIADD R0, R29.reuse, 0xa0 ;  /* 0x000000a01d007836 */ /* 0x040fe20000000000 */
[C---:B0-----:R-:W-:Y:S02]  /*1e90*/  IADD3 R3, PT, PT, R29.reuse, 0xc0, RZ ;  /* 0x000000c01d037810 */ /* 0x041fe40007ffe0ff */
[C---:B------:R-:W-:Y:S02]  /*1ea0*/  LEA R2, P2, R29.reuse, UR4, 0x2 ;  /* 0x000000041d027c11 */ /* 0x040fe4000f8410ff */
[----:B------:R-:W-:Y:S01]  /*1eb0*/  ISETP.GE.U32.AND P3, PT, R4, UR7, PT ;  /* 0x0000000704007c0c */ /* 0x000fe2000bf66070 */
[----:B------:R-:W-:Y:S01]  /*1ec0*/  VIADD R4, R29, 0xe0 ;  /* 0x000000e01d047836 */ /* 0x000fe20000000000 */
[----:B------:R-:W-:Y:S01]  /*1ed0*/  ISETP.GE.U32.AND P0, PT, R3, UR7, PT ;  /* 0x0000000703007c0c */ /* 0x000fe2000bf06070 */
[----:B------:R-:W-:Y:S01]  /*1ee0*/  IMAD.X R3, RZ, RZ, UR5, P2 ;  /* 0x00000005ff037e24 */ /* 0x000fe200090e06ff */
[----:B------:R-:W-:Y:S01]  /*1ef0*/  ISETP.GE.U32.AND P5, PT, R0, UR7, PT ;  /* 0x0000000700007c0c */ /* 0x000fe2000bfa6070 */
[----:B------:R-:W-:Y:S01]  /*1f00*/  VIADD R0, R29, 0x100 ;  /* 0x000001001d007836 */ /* 0x000fe20000000000 */
[----:B------:R-:W-:-:S02]  /*1f10*/  ISETP.GE.U32.AND P4, PT, R6, UR7, PT ;  /* 0x0000000706007c0c */ /* 0x000fc4000bf86070 */
[C---:B------:R-:W-:Y:S02]  /*1f20*/  IADD3 R41, PT, PT, R29.reuse, 0x20, RZ ;  /* 0x000000201d297810 */ /* 0x040fe40007ffe0ff */
[----:B------:R-:W-:Y:S01]  /*1f30*/  ISETP.GE.U32.AND P2, PT, R4, UR7, PT ;  /* 0x0000000704007c0c */ /* 0x000fe2000bf46070 */
[C---:B------:R-:W-:Y:S02]  /*1f40*/  VIADD R4, R29.reuse, 0x160 ;  /* 0x000001601d047836 */ /* 0x040fe40000000000 */
[----:B------:R-:W-:Y:S02]  /*1f50*/  VIADD R40, R29, 0x240 ;  /* 0x000002401d287836 */ /* 0x000fe40000000000 */
[----:B--2---:R-:W-:Y:S02]  /*1f60*/  IMAD.MOV.U32 R7, RZ, RZ, R5 ;  /* 0x000000ffff077224 */ /* 0x004fe400078e0005 */
[----:B------:R-:W2:Y:S02]  /*1f70*/  @!P1 LDG.E R5, desc[UR12][R2.64] ;  /* 0x0000000c02059981 */ /* 0x000ea4000c1e1900 */
[----:B------:R-:W-:-:S02]  /*1f80*/  IMAD.MOV.U32 R11, RZ, RZ, R7 ;  /* 0x000000ffff0b7224 */ /* 0x000fc400078e0007 */
[--C-:B------:R-:W-:Y:S01]  /*1f90*/  IMAD.MOV.U32 R13, RZ, RZ, R7.reuse ;  /* 0x000000ffff0d7224 */ /* 0x100fe200078e0007 */
[----:B------:R-:W-:Y:S02]  /*1fa0*/  ISETP.GE.U32.AND P1, PT, R0, UR7, PT ;  /* 0x0000000700007c0c */ /* 0x000fe4000bf26070 */
[----:B------:R-:W-:Y:S01]  /*1fb0*/  IADD3 R0, PT, PT, R29, 0x120, RZ ;  /* 0x000001201d007810 */ /* 0x000fe20007ffe0ff */
[----:B------:R-:W3:Y:S01]  /*1fc0*/  @!P6 LDG.E R11, desc[UR12][R2.64+0x100] ;  /* 0x0001000c020be981 */ /* 0x000ee2000c1e1900 */
[----:B------:R-:W-:Y:S01]  /*1fd0*/  ISETP.GE.U32.AND P6, PT, R41, UR7, PT ;  /* 0x0000000729007c0c */ /* 0x000fe2000bfc6070 */
[----:B------:R-:W-:Y:S02]  /*1fe0*/  IMAD.MOV.U32 R15, RZ, RZ, R7 ;  /* 0x000000ffff0f7224 */ /* 0x000fe400078e0007 */
[----:B------:R-:W4:Y:S01]  /*1ff0*/  @!P3 LDG.E R13, desc[UR12][R2.64+0x180] ;  /* 0x0001800c020db981 */ /* 0x000f22000c1e1900 */
[----:B------:R-:W-:Y:S01]  /*2000*/  ISETP.GE.U32.AND P3, PT, R0, UR7, PT ;  /* 0x0000000700007c0c */ /* 0x000fe2000bf66070 */
[----:B------:R-:W-:-:S02]  /*2010*/  VIADD R0, R29, 0x140 ;  /* 0x000001401d007836 */ /* 0x000fc40000000000 */
[--C-:B------:R-:W-:Y:S01]  /*2020*/  IMAD.MOV.U32 R9, RZ, RZ, R7.reuse ;  /* 0x000000ffff097224 */ /* 0x100fe200078e0007 */
[----:B------:R-:W5:Y:S02]  /*2030*/  @!P4 LDG.E R15, desc[UR12][R2.64+0x200] ;  /* 0x0002000c020fc981 */ /* 0x000f64000c1e1900 */
[----:B------:R-:W-:Y:S01]  /*2040*/  ISETP.GE.U32.AND P4, PT, R0, UR7, PT ;  /* 0x0000000700007c0c */ /* 0x000fe2000bf86070 */
[C---:B------:R-:W-:Y:S01]  /*2050*/  VIADD R0, R29.reuse, 0x180 ;  /* 0x000001801d007836 */ /* 0x040fe20000000000 */
[-C--:B------:R-:W-:Y:S01]  /*2060*/  MOV R17, R7.reuse ;  /* 0x0000000700117202 */ /* 0x080fe20000000f00 */
[----:B------:R-:W5:Y:S01]  /*2070*/  @!P6 LDG.E R9, desc[UR12][R2.64+0x80] ;  /* 0x0000800c0209e981 */ /* 0x000f62000c1e1900 */
[-C--:B------:R-:W-:Y:S02]  /*2080*/  MOV R19, R7.reuse ;  /* 0x0000000700137202 */ /* 0x080fe40000000f00 */
[----:B------:R-:W-:Y:S01]  /*2090*/  ISETP.GE.U32.AND P6, PT, R0, UR7, PT ;  /* 0x0000000700007c0c */ /* 0x000fe2000bfc6070 */
[C---:B------:R-:W-:Y:S01]  /*20a0*/  VIADD R0, R29.reuse, 0x1a0 ;  /* 0x000001a01d007836 */ /* 0x040fe20000000000 */
[----:B------:R-:W5:Y:S01]  /*20b0*/  @!P5 LDG.E R17, desc[UR12][R2.64+0x280] ;  /* 0x0002800c0211d981 */ /* 0x000f62000c1e1900 */
[----:B------:R-:W-:Y:S01]  /*20c0*/  ISETP.GE.U32.AND P5, PT, R4, UR7, PT ;  /* 0x0000000704007c0c */ /* 0x000fe2000bfa6070 */
[----:B------:R-:W-:Y:S01]  /*20d0*/  IMAD.MOV.U32 R23, RZ, RZ, R7 ;  /* 0x000000ffff177224 */ /* 0x000fe200078e0007 */
[----:B------:R-:W-:Y:S01]  /*20e0*/  MOV R21, R7 ;  /* 0x0000000700157202 */ /* 0x000fe20000000f00 */
[----:B------:R-:W5:Y:S01]  /*20f0*/  @!P0 LDG.E R19, desc[UR12][R2.64+0x300] ;  /* 0x0003000c02138981 */ /* 0x000f62000c1e1900 */
[----:B------:R-:W-:Y:S01]  /*2100*/  ISETP.GE.U32.AND P0, PT, R0, UR7, PT ;  /* 0x0000000700007c0c */ /* 0x000fe2000bf06070 */
[----:B------:R-:W-:-:S02]  /*2110*/  VIADD R4, R29, 0x1c0 ;  /* 0x000001c01d047836 */ /* 0x000fc40000000000 */
[C---:B------:R-:W-:Y:S01]  /*2120*/  VIADD R0, R29.reuse, 0x1e0 ;  /* 0x000001e01d007836 */ /* 0x040fe20000000000 */
[----:B------:R-:W5:Y:S01]  /*2130*/  @!P2 LDG.E R21, desc[UR12][R2.64+0x380] ;  /* 0x0003800c0215a981 */ /* 0x000f62000c1e1900 */
[-C--:B------:R-:W-:Y:S01]  /*2140*/  MOV R25, R7.reuse ;  /* 0x0000000700197202 */ /* 0x080fe20000000f00 */
[----:B------:R-:W-:Y:S01]  /*2150*/  IMAD.MOV.U32 R33, RZ, RZ, R7 ;  /* 0x000000ffff217224 */ /* 0x000fe200078e0007 */
[----:B------:R-:W-:Y:S01]  /*2160*/  MOV R31, R7 ;  /* 0x00000007001f7202 */ /* 0x000fe20000000f00 */
[----:B------:R-:W5:Y:S01]  /*2170*/  @!P1 LDG.E R23, desc[UR12][R2.64+0x400] ;  /* 0x0004000c02179981 */ /* 0x000f62000c1e1900 */
[----:B------:R-:W-:Y:S01]  /*2180*/  ISETP.GE.U32.AND P2, PT, R4, UR7, PT ;  /* 0x0000000704007c0c */ /* 0x000fe2000bf46070 */
[C---:B------:R-:W-:Y:S01]  /*2190*/  VIADD R4, R29.reuse, 0x220 ;  /* 0x000002201d047836 */ /* 0x040fe20000000000 */
[----:B------:R-:W-:Y:S01]  /*21a0*/  ISETP.GE.U32.AND P1, PT, R0, UR7, PT ;  /* 0x0000000700007c0c */ /* 0x000fe2000bf26070 */
[----:B------:R-:W-:Y:S01]  /*21b0*/  VIADD R0, R29, 0x200 ;  /* 0x000002001d007836 */ /* 0x000fe20000000000 */
[----:B------:R-:W5:Y:S04]  /*21c0*/  @!P3 LDG.E R25, desc[UR12][R2.64+0x480] ;  /* 0x0004800c0219b981 */ /* 0x000f68000c1e1900 */
[----:B------:R-:W5:Y:S01]  /*21d0*/  @!P4 LDG.E R31, desc[UR12][R2.64+0x500] ;  /* 0x0005000c021fc981 */ /* 0x000f62000c1e1900 */
[----:B------:R-:W-:-:S02]  /*21e0*/  ISETP.GE.U32.AND P3, PT, R0, UR7, PT ;  /* 0x0000000700007c0c */ /* 0x000fc4000bf66070 */
[----:B------:R-:W-:Y:S01]  /*21f0*/  ISETP.GE.U32.AND P4, PT, R4, UR7, PT ;  /* 0x0000000704007c0c */ /* 0x000fe2000bf86070 */
[----:B------:R-:W5:Y:S01]  /*2200*/  @!P5 LDG.E R33, desc[UR12][R2.64+0x580] ;  /* 0x0005800c0221d981 */ /* 0x000f62000c1e1900 */
[----:B------:R-:W-:Y:S01]  /*2210*/  ISETP.GE.U32.AND P5, PT, R40, UR7, PT ;  /* 0x0000000728007c0c */ /* 0x000fe2000bfa6070 */
[--C-:B------:R-:W-:Y:S01]  /*2220*/  IMAD.MOV.U32 R39, RZ, RZ, R7.reuse ;  /* 0x000000ffff277224 */ /* 0x100fe200078e0007 */
[-C--:B------:R-:W-:Y:S01]  /*2230*/  MOV R37, R7.reuse ;  /* 0x0000000700257202 */ /* 0x080fe20000000f00 */
[--C-:B------:R-:W-:Y:S01]  /*2240*/  IMAD.MOV.U32 R45, RZ, RZ, R7.reuse ;  /* 0x000000ffff2d7224 */ /* 0x100fe200078e0007 */
[----:B------:R-:W-:Y:S01]  /*2250*/  MOV R0, R7 ;  /* 0x0000000700007202 */ /* 0x000fe20000000f00 */
[--C-:B------:R-:W-:Y:S02]  /*2260*/  IMAD.MOV.U32 R4, RZ, RZ, R7.reuse ;  /* 0x000000ffff047224 */ /* 0x100fe400078e0007 */
[----:B------:R-:W-:Y:S01]  /*2270*/  IMAD.MOV.U32 R6, RZ, RZ, R7 ;  /* 0x000000ffff067224 */ /* 0x000fe200078e0007 */
[----:B------:R-:W5:Y:S04]  /*2280*/  @!P6 LDG.E R37, desc[UR12][R2.64+0x600] ;  /* 0x0006000c0225e981 */ /* 0x000f68000c1e1900 */
[----:B------:R-:W5:Y:S04]  /*2290*/  @!P0 LDG.E R39, desc[UR12][R2.64+0x680] ;  /* 0x0006800c02278981 */ /* 0x000f68000c1e1900 */
[----:B------:R-:W5:Y:S04]  /*22a0*/  @!P2 LDG.E R45, desc[UR12][R2.64+0x700] ;  /* 0x0007000c022da981 */ /* 0x000f68000c1e1900 */
[----:B------:R-:W5:Y:S04]  /*22b0*/  @!P1 LDG.E R0, desc[UR12][R2.64+0x780] ;  /* 0x0007800c02009981 */ /* 0x000f68000c1e1900 */
[----:B------:R-:W5:Y:S04]  /*22c0*/  @!P3 LDG.E R4, desc[UR12][R2.64+0x800] ;  /* 0x0008000c0204b981 */ /* 0x000f68000c1e1900 */
[----:B------:R-:W5:Y:S04]  /*22d0*/  @!P4 LDG.E R6, desc[UR12][R2.64+0x880] ;  /* 0x0008800c0206c981 */ /* 0x000f68000c1e1900 */
[----:B------:R-:W5:Y:S01]  /*22e0*/  @!P5 LDG.E R7, desc[UR12][R2.64+0x900] ;  /* 0x0009000c0207d981 */ /* 0x000f62000c1e1900 */
[----:B------:R-:W0:Y:S01]  /*22f0*/  S2R R35, SR_LANEID ;  /* 0x0000000000237919 */ /* 0x000e220000000000 */
[----:B------:R-:W1:Y:S01]  /*2300*/  S2UR UR5, SR_CgaCtaId ;  /* 0x00000000000579c3 */ /* 0x000e620000008800 */
[----:B------:R-:W-:Y:S01]  /*2310*/  SHF.R.U32.HI R36, RZ, 0x5, R43 ;  /* 0x00000005ff247819 */ /* 0x000fe2000001162b */
[----:B------:R-:W-:-:S02]  /*2320*/  UMOV UR4, 0x400 ;  /* 0x0000040000047882 */ /* 0x000fc40000000000 */
[----:B-1----:R-:W-:Y:S02]  /*2330*/  ULEA UR4, UR5, UR4, 0x18 ;  /* 0x0000000405047291 */ /* 0x002fe4000f8ec0ff */
[----:B0-----:R-:W-:-:S05]  /*2340*/  IMAD R28, R36, 0x260, R35 ;  /* 0x00000260241c7824 */ /* 0x001fca00078e0223 */
[----:B------:R-:W-:-:S05]  /*2350*/  LEA R28, R28, UR4, 0x2 ;  /* 0x000000041c1c7c11 */ /* 0x000fca000f8e10ff */
[----:B------:R-:W-:Y:S01]  /*2360*/  IMAD R27, R35, 0x48, R28 ;  /* 0x00000048231b7824 */ /* 0x000fe200078e021c */
[----:B------:R-:W-:Y:S01]  /*2370*/  UISETP.NE.AND UP0, UPT, UR6, URZ, UPT ;  /* 0x000000ff0600728c */ /* 0x000fe2000bf05270 */
        /* <DEDUP_REMOVED lines=58> */
[----:B------:R-:W-:-:S02]  /*2720*/  ISETP.NE.AND P2, PT, R36, 0xc, PT ;  /* 0x0000000c2400780c */ /* 0x000fc40003f45270 */
[----:B------:R-:W-:Y:S01]  /*2730*/  FADD R8, R8, R15 ;  /* 0x0000000f08087221 */ /* 0x000fe20000000000 */
[----:B------:R-:W-:-:S03]  /*2740*/  ISETP.NE.AND P3, PT, R35, RZ, PT ;  /* 0x000000ff2300720c */ /* 0x000fc60003f65270 */
        /* <DEDUP_REMOVED lines=41> */
[----:B------:R-:W-:-:S04]  /*29e0*/  ISETP.NE.AND P0, PT, R36, 0x8, PT ;  /* 0x000000082400780c */ /* 0x000fc80003f05270 */
[----:B------:R-:W-:Y:S02]  /*29f0*/  FSEL R8, R15, R8, !P0 ;  /* 0x000000080f087208 */ /* 0x000fe40004000000 */
[----:B------:R-:W-:Y:S02]  /*2a00*/  ISETP.NE.AND P0, PT, R36, 0xa, PT ;  /* 0x0000000a2400780c */ /* 0x000fe40003f05270 */
[----:B------:R-:W-:Y:S02]  /*2a10*/  FSEL R8, R16, R8, !P1 ;  /* 0x0000000810087208 */ /* 0x000fe40004800000 */
[----:B------:R-:W-:Y:S02]  /*2a20*/  ISETP.NE.AND P1, PT, R36, 0xb, PT ;  /* 0x0000000b2400780c */ /* 0x000fe40003f25270 */
[----:B------:R-:W-:Y:S02]  /*2a30*/  FSEL R8, R17, R8, !P0 ;  /* 0x0000000811087208 */ /* 0x000fe40004000000 */
[----:B------:R-:W-:-:S02]  /*2a40*/  ISETP.GE.U32.AND P0, PT, R43, 0x20, PT ;  /* 0x000000202b00780c */ /* 0x000fc40003f06070 */
[----:B------:R-:W-:Y:S01]  /*2a50*/  FSEL R8, R18, R8, !P1 ;  /* 0x0000000812087208 */ /* 0x000fe20004800000 */
[----:B------:R-:W-:-:S04]  /*2a60*/  @!P2 FADD R8, R19, R18 ;  /* 0x000000121308a221 */ /* 0x000fc80000000000 */
[----:B------:R-:W-:-:S05]  /*2a70*/  @P3 FADD R8, R37, R8 ;  /* 0x0000000825083221 */ /* 0x000fca0000000000 */
[----:B------:R-:W-:Y:S02]  /*2a80*/  FSEL R37, R37, R8, !P0 ;  /* 0x0000000825257208 */ /* 0x000fe40004000000 */
[----:B------:R-:W-:-:S03]  /*2a90*/  ISETP.NE.AND P0, PT, R43, RZ, PT ;  /* 0x000000ff2b00720c */ /* 0x000fc60003f05270 */
[----:B------:R-:W-:-:S05]  /*2aa0*/  FADD R37, R26, R37 ;  /* 0x000000251a257221 */ /* 0x000fca0000000000 */
[----:B------:R-:W-:Y:S01]  /*2ab0*/  FSEL R26, R26, R37, !P0 ;  /* 0x000000251a1a7208 */ /* 0x000fe20004000000 */
[----:B------:R-:W-:Y:S06]  /*2ac0*/  BRA `(.L_x_18) ;  /* 0x0000000c00647947 */ /* 0x000fec0003800000 */
.L_x_17:
        /* <DEDUP_REMOVED lines=14> */
[C---:B------:R-:W-:Y:S01]  /*2bb0*/  ISETP.NE.AND P1, PT, R35.reuse, 0x1f, PT ;  /* 0x0000001f2300780c */ /* 0x040fe20003f25270 */
        /* <DEDUP_REMOVED lines=55> */
[----:B------:R-:W-:Y:S01]  /*2f30*/  ISETP.GT.U32.AND P0, PT, R43, 0x1f, PT ;  /* 0x0000001f2b00780c */ /* 0x000fe20003f04070 */
[C---:B0-----:R-:W-:Y:S01]  /*2f40*/  FADD R11, R19.reuse, R11 ;  /* 0x0000000b130b7221 */ /* 0x041fe20000000000 */
[----:B------:R-:W-:Y:S02]  /*2f50*/  FSEL R8, R19, R8, !P1 ;  /* 0x0000000813087208 */ /* 0x000fe40004800000 */
[----:B------:R-:W-:-:S03]  /*2f60*/  ISETP.GE.U32.AND P1, PT, R43, 0x20, PT ;  /* 0x000000202b00780c */ /* 0x000fc60003f26070 */
[----:B------:R-:W-:-:S05]  /*2f70*/  @P2 FADD R8, R37, R8 ;  /* 0x0000000825082221 */ /* 0x000fca0000000000 */
[----:B------:R-:W-:Y:S01]  /*2f80*/  FSEL R39, R37, R8, !P1 ;  /* 0x0000000825277208 */ /* 0x000fe20004800000 */
[----:B------:R-:W-:Y:S06]  /*2f90*/  @P0 BRA `(.L_x_19) ;  /* 0x0000000800080947 */ /* 0x000fec0003800000 */
[----:B------:R-:W0:Y:S01]  /*2fa0*/  LDC.64 R14, c[0x0][0x390] ;  /* 0x0000e400ff0e7b82 */ /* 0x000e220000000a00 */
[----:B------:R-:W-:Y:S02]  /*2fb0*/  ISETP.NE.AND P1, PT, R43, RZ, PT ;  /* 0x000000ff2b00720c */ /* 0x000fe40003f25270 */
[----:B------:R-:W-:Y:S02]  /*2fc0*/  LOP3.LUT R18, RZ, R43, RZ, 0x33, !PT ;  /* 0x0000002bff127212 */ /* 0x000fe400078e33ff */
[----:B------:R-:W-:-:S03]  /*2fd0*/  MOV R13, UR6 ;  /* 0x00000006000d7c02 */ /* 0x000fc60008000f00 */
        /* <DEDUP_REMOVED lines=12> */
.L_x_64:
[----:B------:R-:W-:Y:S05]  /*30a0*/  @!P0 BRA `(.L_x_21) ;  /* 0x0000000000248947 */ /* 0x000fea0003800000 */
[----:B------:R-:W-:-:S07]  /*30b0*/  HFMA2 R9, -RZ, RZ, 0, 2.849102020263671875e-05 ;  /* 0x000001deff097431 */ /* 0x000fce00000001ff */
.L_x_23:
[----:B------:R-:W-:Y:S05]  /*30c0*/  NANOSLEEP R9 ;  /* 0x000000090000735d */ /* 0x000fea0003800000 */
[----:B------:R-:W2:Y:S01]  /*30d0*/  LD.E.64.STRONG.GPU R16, desc[UR12][R14.64+0x100] ;  /* 0x0001000c0e107980 */ /* 0x000ea2000c10fb00 */
[----:B------:R-:W-:Y:S01]  /*30e0*/  UMOV UR5, 0xffffffff ;  /* 0xffffffff00057882 */ /* 0x000fe20000000000 */
[----:B------:R-:W-:Y:S02]  /*30f0*/  SHF.R.U32.HI R9, RZ, 0x1, R9 ;  /* 0x00000001ff097819 */ /* 0x000fe40000011609 */
[----:B--2---:R-:W-:Y:S01]  /*3100*/  ISETP.NE.AND P0, PT, R16, 0x63, PT ;  /* 0x000000631000780c */ /* 0x004fe20003f05270 */
[----:B------:R-:W-:-:S12]  /*3110*/  BRA.DIV UR5, `(.L_x_22) ;  /* 0x0000001a053c7947 */ /* 0x000fd8000b800000 */
[----:B------:R-:W-:-:S13]  /*3120*/  VOTE.ANY P0, !P0 ;  /* 0x0000000000ff7806 */ /* 0x000fda0004000100 */
.L_x_67:
[----:B------:R-:W-:Y:S05]  /*3130*/  @P0 BRA `(.L_x_23) ;  /* 0xfffffffc00e00947 */ /* 0x000fea000383ffff */
.L_x_21:
[----:B------:R-:W-:Y:S01]  /*3140*/  UMOV UR5, 0xffffffff ;  /* 0xffffffff00057882 */ /* 0x000fe20000000000 */
[----:B------:R-:W-:Y:S02]  /*3150*/  ISETP.NE.AND P2, PT, R16, 0x65, PT ;  /* 0x000000651000780c */ /* 0x000fe40003f45270 */
[----:B------:R-:W-:Y:S11]  /*3160*/  BRA.DIV UR5, `(.L_x_24) ;  /* 0x0000001a05487947 */ /* 0x000ff6000b800000 */
[----:B------:R-:W0:Y:S01]  /*3170*/  S2R R42, SR_GEMASK ;  /* 0x00000000002a7919 */ /* 0x000e220000003c00 */
[----:B------:R-:W-:Y:S01]  /*3180*/  VOTE.ANY R8, PT, !P2 ;  /* 0x0000000000087806 */ /* 0x000fe200050e0100 */
[----:B------:R-:W-:-:S03]  /*3190*/  VIADD R10, R35, 0x10 ;  /* 0x00000010230a7836 */ /* 0x000fc60000000000 */
[----:B0-----:R-:W-:-:S05]  /*31a0*/  LOP3.LUT R8, R8, 0x80000000, R42, 0xec, !PT ;  /* 0x8000000008087812 */ /* 0x001fca00078eec2a */
[----:B------:R-:W-:-:S05]  /*31b0*/  VIADD R9, R8, 0xffffffff ;  /* 0xffffffff08097836 */ /* 0x000fca0000000000 */
[----:B------:R-:W-:Y:S01]  /*31c0*/  LOP3.LUT R9, R8, R9, RZ, 0xc, !PT ;  /* 0x0000000908097212 */ /* 0x000fe200078e0cff */
[----:B------:R-:W-:-:S03]  /*31d0*/  VIADD R8, R35, 0x2 ;  /* 0x0000000223087836 */ /* 0x000fc60000000000 */
[----:B------:R-:W0:Y:S02]  /*31e0*/  POPC R15, R9 ;  /* 0x00000009000f7309 */ /* 0x000e240000000000 */
[----:B0-----:R-:W0:Y:S01]  /*31f0*/  SHFL.DOWN PT, R14, R17, 0x1, R15 ;  /* 0x08200000110e7989 */ /* 0x001e2200000e000f */
[-C--:B------:R-:W-:Y:S02]  /*3200*/  ISETP.GE.AND P0, PT, R35, R15.reuse, PT ;  /* 0x0000000f2300720c */ /* 0x080fe40003f06270 */
[----:B------:R-:W-:-:S11]  /*3210*/  ISETP.GT.AND P2, PT, R10, R15, PT ;  /* 0x0000000f0a00720c */ /* 0x000fd60003f44270 */
[----:B0-----:R-:W-:Y:S01]  /*3220*/  @!P0 FADD R17, R14, R17 ;  /* 0x000000110e118221 */ /* 0x001fe20000000000 */
[-C--:B------:R-:W-:Y:S02]  /*3230*/  ISETP.GT.AND P0, PT, R8, R15.reuse, PT ;  /* 0x0000000f0800720c */ /* 0x080fe40003f04270 */
[----:B------:R-:W-:Y:S02]  /*3240*/  IADD3 R8, PT, PT, R35, 0x4, RZ ;  /* 0x0000000423087810 */ /* 0x000fe40007ffe0ff */
[----:B------:R-:W0:Y:S09]  /*3250*/  SHFL.DOWN PT, R14, R17, 0x2, R15 ;  /* 0x08400000110e7989 */ /* 0x000e3200000e000f */
[----:B0-----:R-:W-:Y:S01]  /*3260*/  @!P0 FADD R17, R17, R14 ;  /* 0x0000000e11118221 */ /* 0x001fe20000000000 */
[----:B------:R-:W-:Y:S01]  /*3270*/  ISETP.GT.AND P0, PT, R8, R15, PT ;  /* 0x0000000f0800720c */ /* 0x000fe20003f04270 */
[----:B------:R-:W-:-:S03]  /*3280*/  VIADD R8, R35, 0x8 ;  /* 0x0000000823087836 */ /* 0x000fc60000000000 */
[----:B------:R-:W0:Y:S09]  /*3290*/  SHFL.DOWN PT, R14, R17, 0x4, R15 ;  /* 0x08800000110e7989 */ /* 0x000e3200000e000f */
[----:B0-----:R-:W-:Y:S01]  /*32a0*/  @!P0 FADD R17, R17, R14 ;  /* 0x0000000e11118221 */ /* 0x001fe20000000000 */
[----:B------:R-:W-:-:S02]  /*32b0*/  ISETP.GT.AND P0, PT, R8, R15, PT ;  /* 0x0000000f0800720c */ /* 0x000fc40003f04270 */
[----:B------:R-:W0:Y:S02]  /*32c0*/  LDC.64 R8, c[0x0][0x390] ;  /* 0x0000e400ff087b82 */ /* 0x000e240000000a00 */
[----:B------:R-:W1:Y:S01]  /*32d0*/  SHFL.DOWN PT, R14, R17, 0x8, R15 ;  /* 0x09000000110e7989 */ /* 0x000e6200000e000f */
[----:B0-----:R-:W-:-:S08]  /*32e0*/  IADD3 R19, P3, PT, R8, 0x100, RZ ;  /* 0x0000010008137810 */ /* 0x001fd00007f7e0ff */
[----:B-1----:R-:W-:Y:S01]  /*32f0*/  @!P0 FADD R17, R17, R14 ;  /* 0x0000000e11118221 */ /* 0x002fe20000000000 */
[----:B------:R-:W-:Y:S02]  /*3300*/  ISETP.NE.AND P0, PT, R16, 0x65, PT ;  /* 0x000000651000780c */ /* 0x000fe40003f05270 */
[----:B------:R-:W-:Y:S02]  /*3310*/  IADD3.X R37, PT, PT, RZ, R9, RZ, P3, !PT ;  /* 0x00000009ff257210 */ /* 0x000fe40001ffe4ff */
[----:B------:R-:W0:Y:S09]  /*3320*/  SHFL.DOWN PT, R14, R17, 0x10, R15 ;  /* 0x0a000000110e7989 */ /* 0x000e3200000e000f */
[----:B------:R-:W-:Y:S01]  /*3330*/  VOTE.ALL P0, P0 ;  /* 0x0000000000ff7806 */ /* 0x000fe20000000000 */
[----:B0-----:R-:W-:-:S04]  /*3340*/  @!P2 FADD R17, R17, R14 ;  /* 0x0000000e1111a221 */ /* 0x001fc80000000000 */
[----:B------:R-:W-:-:S08]  /*3350*/  IMAD.MOV.U32 R36, RZ, RZ, R17 ;  /* 0x000000ffff247224 */ /* 0x000fd000078e0011 */
.L_x_76:
[----:B------:R-:W-:Y:S05]  /*3360*/  @!P0 BRA `(.L_x_25) ;  /* 0x0000000000d88947 */ /* 0x000fea0003800000 */
[----:B------:R-:W-:-:S07]  /*3370*/  IMAD.MOV.U32 R38, RZ, RZ, 0x1de ;  /* 0x000001deff267424 */ /* 0x000fce00078e00ff */
.L_x_31:
[----:B------:R-:W-:Y:S01]  /*3380*/  MOV R8, R19 ;  /* 0x0000001300087202 */ /* 0x000fe20000000f00 */
[----:B------:R-:W-:-:S04]  /*3390*/  IMAD.MOV.U32 R9, RZ, RZ, R37 ;  /* 0x000000ffff097224 */ /* 0x000fc800078e0025 */
        /* <DEDUP_REMOVED lines=8> */
.L_x_79:
[----:B------:R-:W-:Y:S05]  /*3420*/  @!P0 BRA `(.L_x_27) ;  /* 0x0000000000248947 */ /* 0x000fea0003800000 */
[----:B------:R-:W-:-:S07]  /*3430*/  IMAD.MOV.U32 R9, RZ, RZ, R38 ;  /* 0x000000ffff097224 */ /* 0x000fce00078e0026 */
.L_x_29:
[----:B------:R-:W-:Y:S05]  /*3440*/  NANOSLEEP R9 ;  /* 0x000000090000735d */ /* 0x000fea0003800000 */
[----:B------:R-:W2:Y:S01]  /*3450*/  LD.E.64.STRONG.GPU R14, desc[UR12][R16.64+-0x100] ;  /* 0xffff000c100e7980 */ /* 0x000ea2000c10fb00 */
[----:B------:R-:W-:Y:S01]  /*3460*/  UMOV UR5, 0xffffffff ;  /* 0xffffffff00057882 */ /* 0x000fe20000000000 */
[----:B------:R-:W-:Y:S02]  /*3470*/  SHF.R.U32.HI R9, RZ, 0x1, R9 ;  /* 0x00000001ff097819 */ /* 0x000fe40000011609 */
[----:B--2---:R-:W-:Y:S01]  /*3480*/  ISETP.NE.AND P0, PT, R14, 0x63, PT ;  /* 0x000000630e00780c */ /* 0x004fe20003f05270 */
[----:B------:R-:W-:-:S12]  /*3490*/  BRA.DIV UR5, `(.L_x_28) ;  /* 0x0000001a05a87947 */ /* 0x000fd8000b800000 */
[----:B------:R-:W-:-:S13]  /*34a0*/  VOTE.ANY P0, !P0 ;  /* 0x0000000000ff7806 */ /* 0x000fda0004000100 */
.L_x_82:
[----:B------:R-:W-:Y:S05]  /*34b0*/  @P0 BRA `(.L_x_29) ;  /* 0xfffffffc00e00947 */ /* 0x000fea000383ffff */
.L_x_27:
[----:B------:R-:W-:Y:S01]  /*34c0*/  UMOV UR5, 0xffffffff ;  /* 0xffffffff00057882 */ /* 0x000fe20000000000 */
[----:B------:R-:W-:Y:S02]  /*34d0*/  ISETP.NE.AND P0, PT, R14, 0x65, PT ;  /* 0x000000650e00780c */ /* 0x000fe40003f05270 */
[----:B------:R-:W-:Y:S01]  /*34e0*/  MOV R17, R15 ;  /* 0x0000000f00117202 */ /* 0x000fe20000000f00 */
[----:B------:R-:W-:Y:S10]  /*34f0*/  BRA.DIV UR5, `(.L_x_30) ;  /* 0x0000001a05b07947 */ /* 0x000ff4000b800000 */
[----:B------:R-:W-:Y:S02]  /*3500*/  VOTE.ANY R8, PT, !P0 ;  /* 0x0000000000087806 */ /* 0x000fe400040e0100 */
[----:B------:R-:W-:Y:S02]  /*3510*/  IADD3 R18, PT, PT, R18, -0x20, RZ ;  /* 0xffffffe012127810 */ /* 0x000fe40007ffe0ff */
[----:B------:R-:W-:-:S05]  /*3520*/  LOP3.LUT R8, R8, 0x80000000, R42, 0xec, !PT ;  /* 0x8000000008087812 */ /* 0x000fca00078eec2a */
[----:B------:R-:W-:-:S05]  /*3530*/  VIADD R9, R8, 0xffffffff ;  /* 0xffffffff08097836 */ /* 0x000fca0000000000 */
[----:B------:R-:W-:Y:S01]  /*3540*/  LOP3.LUT R9, R8, R9, RZ, 0xc, !PT ;  /* 0x0000000908097212 */ /* 0x000fe200078e0cff */
[----:B------:R-:W-:-:S03]  /*3550*/  VIADD R8, R35, 0x2 ;  /* 0x0000000223087836 */ /* 0x000fc60000000000 */
[----:B------:R-:W0:Y:S02]  /*3560*/  POPC R15, R9 ;  /* 0x00000009000f7309 */ /* 0x000e240000000000 */
[----:B0-----:R-:W0:Y:S01]  /*3570*/  SHFL.DOWN PT, R16, R17, 0x1, R15 ;  /* 0x0820000011107989 */ /* 0x001e2200000e000f */
[----:B------:R-:W-:-:S13]  /*3580*/  ISETP.GE.AND P0, PT, R35, R15, PT ;  /* 0x0000000f2300720c */ /* 0x000fda0003f06270 */
        /* <DEDUP_REMOVED lines=9> */
[----:B------:R-:W-:Y:S01]  /*3620*/  ISETP.GT.AND P0, PT, R8, R15, PT ;  /* 0x0000000f0800720c */ /* 0x000fe20003f04270 */
[----:B------:R-:W-:-:S03]  /*3630*/  VIADD R8, R35, 0x10 ;  /* 0x0000001023087836 */ /* 0x000fc60000000000 */
[----:B------:R-:W0:Y:S02]  /*3640*/  SHFL.DOWN PT, R16, R17, 0x8, R15 ;  /* 0x0900000011107989 */ /* 0x000e2400000e000f */
[----:B------:R-:W-:-:S07]  /*3650*/  ISETP.GT.AND P2, PT, R8, R15, PT ;  /* 0x0000000f0800720c */ /* 0x000fce0003f44270 */
[----:B0-----:R-:W-:Y:S01]  /*3660*/  @!P0 FADD R17, R17, R16 ;  /* 0x0000001011118221 */ /* 0x001fe20000000000 */
[----:B------:R-:W-:-:S04]  /*3670*/  ISETP.NE.AND P0, PT, R14, 0x65, PT ;  /* 0x000000650e00780c */ /* 0x000fc80003f05270 */
[----:B------:R-:W0:Y:S09]  /*3680*/  SHFL.DOWN PT, R16, R17, 0x10, R15 ;  /* 0x0a00000011107989 */ /* 0x000e3200000e000f */
[----:B------:R-:W-:Y:S01]  /*3690*/  VOTE.ALL P0, P0 ;  /* 0x0000000000ff7806 */ /* 0x000fe20000000000 */
[----:B0-----:R-:W-:-:S04]  /*36a0*/  @!P2 FADD R17, R17, R16 ;  /* 0x000000101111a221 */ /* 0x001fc80000000000 */
[----:B------:R-:W-:-:S08]  /*36b0*/  FADD R36, R17, R36 ;  /* 0x0000002411247221 */ /* 0x000fd00000000000 */
.L_x_91:
[----:B------:R-:W-:Y:S05]  /*36c0*/  @P0 BRA `(.L_x_31) ;  /* 0xfffffffc002c0947 */ /* 0x000fea000383ffff */
.L_x_25:
        /* <DEDUP_REMOVED lines=8> */
[----:B0-----:R-:W-:Y:S01]  /*3750*/  @!P1 LEA R9, R9, R8, 0x18 ;  /* 0x0000000809099211 */ /* 0x001fe200078ec0ff */
[----:B------:R-:W-:Y:S01]  /*3760*/  IMAD.MOV.U32 R8, RZ, RZ, R39 ;  /* 0x000000ffff087224 */ /* 0x000fe200078e0027 */
[----:B------:R-:W-:-:S03]  /*3770*/  @!P0 MOV R8, R36 ;  /* 0x0000002400088202 */ /* 0x000fc60000000f00 */
[----:B------:R1:W-:Y:S04]  /*3780*/  @!P1 STS [R9+0x8], R11 ;  /* 0x0000080b09009388 */ /* 0x0003e80000000800 */
[----:B------:R1:W-:Y:S01]  /*3790*/  @!P1 STS [R9+0x4], R36 ;  /* 0x0000042409009388 */ /* 0x0003e20000000800 */
[----:B--2---:R-:W-:-:S05]  /*37a0*/  @!P0 LEA R15, R15, R14, 0x18 ;  /* 0x0000000e0f0f8211 */ /* 0x004fca00078ec0ff */
[----:B------:R1:W-:Y:S02]  /*37b0*/  @!P0 STS [R15+0x54], R36 ;  /* 0x000054240f008388 */ /* 0x0003e40000000800 */
.L_x_19:
[----:B------:R-:W-:Y:S05]  /*37c0*/  WARPSYNC.ALL ;  /* 0x0000000000007948 */ /* 0x000fea0003800000 */
[----:B-1----:R-:W-:Y:S01]  /*37d0*/  IMAD.MOV.U32 R9, RZ, RZ, R8 ;  /* 0x000000ffff097224 */ /* 0x002fe200078e0008 */
[----:B------:R-:W0:Y:S08]  /*37e0*/  S2UR UR5, SR_CgaCtaId ;  /* 0x00000000000579c3 */ /* 0x000e300000008800 */
[----:B------:R-:W-:Y:S01]  /*37f0*/  BAR.SYNC.DEFER_BLOCKING 0x0 ;  /* 0x0000000000007b1d */ /* 0x000fe20000010000 */
[----:B------:R-:W-:-:S05]  /*3800*/  ISETP.NE.AND P0, PT, R43, RZ, PT ;  /* 0x000000ff2b00720c */ /* 0x000fca0003f05270 */
[----:B------:R-:W-:Y:S02]  /*3810*/  UMOV UR4, 0x400 ;  /* 0x0000040000047882 */ /* 0x000fe40000000000 */
[----:B0-----:R-:W-:-:S09]  /*3820*/  ULEA UR4, UR5, UR4, 0x18 ;  /* 0x0000000405047291 */ /* 0x001fd2000f8ec0ff */
[----:B------:R-:W0:Y:S02]  /*3830*/  LDS R8, [UR4+0x54] ;  /* 0x00005404ff087984 */ /* 0x000e240008000800 */
[----:B0-----:R-:W-:-:S04]  /*3840*/  @P0 FADD R9, R8, R9 ;  /* 0x0000000908090221 */ /* 0x001fc80000000000 */
[----:B------:R-:W-:-:S07]  /*3850*/  FADD R26, R26, R9 ;  /* 0x000000091a1a7221 */ /* 0x000fce0000000000 */
.L_x_18:
[----:B------:R-:W-:Y:S01]  /*3860*/  FADD R33, R33, R26 ;  /* 0x0000001a21217221 */ /* 0x000fe20000000000 */
[----:B------:R-:W-:Y:S01]  /*3870*/  BAR.SYNC.DEFER_BLOCKING 0x0 ;  /* 0x0000000000007b1d */ /* 0x000fe20000010000 */
[----:B------:R-:W-:Y:S01]  /*3880*/  ISETP.NE.AND P0, PT, R43, RZ, PT ;  /* 0x000000ff2b00720c */ /* 0x000fe20003f05270 */
[----:B------:R-:W-:Y:S02]  /*3890*/  IMAD.U32 R10, RZ, RZ, UR7 ;  /* 0x00000007ff0a7e24 */ /* 0x000fe4000f8e00ff */
[----:B------:R-:W-:Y:S02]  /*38a0*/  FADD R32, R32, R33 ;  /* 0x0000002120207221 */ /* 0x000fe40000000000 */
[----:B------:R-:W0:Y:S02]  /*38b0*/  LDCU.64 UR8, c[0x0][0x388] ;  /* 0x00007100ff0877ac */ /* 0x000e240008000a00 */
[----:B------:R-:W-:Y:S01]  /*38c0*/  FADD R31, R31, R32 ;  /* 0x000000201f1f7221 */ /* 0x000fe20000000000 */
[----:B------:R-:W1:Y:S03]  /*38d0*/  S2R R8, SR_TID.X ;  /* 0x0000000000087919 */ /* 0x000e660000002100 */
[----:B------:R-:W-:-:S04]  /*38e0*/  FADD R30, R30, R31 ;  /* 0x0000001f1e1e7221 */ /* 0x000fc80000000000 */
[----:B------:R-:W-:-:S04]  /*38f0*/  FADD R25, R25, R30 ;  /* 0x0000001e19197221 */ /* 0x000fc80000000000 */
[----:B------:R-:W-:-:S04]  /*3900*/  FADD R24, R24, R25 ;  /* 0x0000001918187221 */ /* 0x000fc80000000000 */
[----:B------:R-:W-:Y:S01]  /*3910*/  FADD R23, R23, R24 ;  /* 0x0000001817177221 */ /* 0x000fe20000000000 */
[----:B------:R-:W-:Y:S03]  /*3920*/  STS [R27], R26 ;  /* 0x0000001a1b007388 */ /* 0x000fe60000000800 */
        /* <DEDUP_REMOVED lines=26> */
[----:B------:R1:W-:Y:S04]  /*3ad0*/  STS [R27+0x40], R2 ;  /* 0x000040021b007388 */ /* 0x0003e80000000800 */
[----:B------:R-:W-:Y:S04]  /*3ae0*/  STS [R27+0x44], R0 ;  /* 0x000044001b007388 */ /* 0x000fe80000000800 */
[----:B------:R-:W-:Y:S01]  /*3af0*/  STS [R27+0x48], R34 ;  /* 0x000048221b007388 */ /* 0x000fe20000000800 */
[----:B------:R-:W-:-:S03]  /*3b00*/  NOP ;  /* 0x0000000000007918 */ /* 0x000fc60000000000 */
[----:B------:R-:W-:Y:S01]  /*3b10*/  LDS R31, [R28] ;  /* 0x000000001c1f7984 */ /* 0x000fe20000000800 */
[C---:B-1----:R-:W-:Y:S02]  /*3b20*/  LOP3.LUT R2, R8.reuse, 0x3e0, RZ, 0xc0, !PT ;  /* 0x000003e008027812 */ /* 0x042fe400078ec0ff */
[----:B------:R-:W-:Y:S01]  /*3b30*/  LOP3.LUT R8, R8, 0x1f, RZ, 0xc0, !PT ;  /* 0x0000001f08087812 */ /* 0x000fe200078ec0ff */
[----:B------:R-:W-:Y:S04]  /*3b40*/  LDS R33, [R28+0x80] ;  /* 0x000080001c217984 */ /* 0x000fe80000000800 */
[----:B------:R-:W-:Y:S01]  /*3b50*/  LDS R35, [R28+0x100] ;  /* 0x000100001c237984 */ /* 0x000fe20000000800 */
[----:B------:R-:W-:-:S03]  /*3b60*/  IMAD R8, R2, 0x13, R8 ;  /* 0x0000001302087824 */ /* 0x000fc600078e0208 */
[----:B------:R-:W-:Y:S01]  /*3b70*/  LDS R37, [R28+0x180] ;  /* 0x000180001c257984 */ /* 0x000fe20000000800 */
[----:B------:R-:W-:-:S03]  /*3b80*/  VIADD R6, R8, 0x40 ;  /* 0x0000004008067836 */ /* 0x000fc60000000000 */
[----:B------:R-:W-:Y:S04]  /*3b90*/  LDS R39, [R28+0x200] ;  /* 0x000200001c277984 */ /* 0x000fe80000000800 */
        /* <DEDUP_REMOVED lines=14> */
[----:B------:R-:W-:Y:S01]  /*3c80*/  @!P0 STS [UR4+0x7b80], R10 ;  /* 0x007b800aff008988 */ /* 0x000fe20008000804 */
[----:B------:R-:W-:Y:S01]  /*3c90*/  BAR.SYNC.DEFER_BLOCKING 0x0 ;  /* 0x0000000000007b1d */ /* 0x000fe20000010000 */
[----:B------:R-:W-:-:S04]  /*3ca0*/  IADD3 R3, P0, PT, R29, UR10, RZ ;  /* 0x0000000a1d037c10 */ /* 0x000fc8000ff1e0ff */
[----:B------:R-:W-:Y:S02]  /*3cb0*/  IADD3.X R4, PT, PT, RZ, UR11, RZ, P0, !PT ;  /* 0x0000000bff047c10 */ /* 0x000fe400087fe4ff */
[----:B0-----:R-:W-:-:S04]  /*3cc0*/  LEA R2, P0, R3, UR8, 0x2 ;  /* 0x0000000803027c11 */ /* 0x001fc8000f8010ff */
[----:B------:R-:W-:Y:S01]  /*3cd0*/  LEA.HI.X R3, R3, UR9, R4, 0x2, P0 ;  /* 0x0000000903037c11 */ /* 0x000fe200080f1404 */
[C---:B------:R-:W-:Y:S01]  /*3ce0*/  VIADD R4, R8.reuse, 0xa0 ;  /* 0x000000a008047836 */ /* 0x040fe20000000000 */
[----:B------:R-:W0:Y:S02]  /*3cf0*/  LDS R0, [UR4+0x7b80] ;  /* 0x007b8004ff007984 */ /* 0x000e240008000800 */
[-C--:B0-----:R-:W-:Y:S01]  /*3d00*/  ISETP.GE.AND P1, PT, R29, R0.reuse, PT ;  /* 0x000000001d00720c */ /* 0x081fe20003f26270 */
[----:B------:R-:W-:Y:S01]  /*3d10*/  VIADD R29, R8, 0x60 ;  /* 0x00000060081d7836 */ /* 0x000fe20000000000 */
[-C--:B------:R-:W-:Y:S01]  /*3d20*/  ISETP.GE.AND P3, PT, R6, R0.reuse, PT ;  /* 0x000000000600720c */ /* 0x080fe20003f66270 */
[C---:B------:R-:W-:Y:S01]  /*3d30*/  VIADD R6, R8.reuse, 0xc0 ;  /* 0x000000c008067836 */ /* 0x040fe20000000000 */
[----:B------:R-:W-:Y:S02]  /*3d40*/  ISETP.GE.AND P2, PT, R41, R0, PT ;  /* 0x000000002900720c */ /* 0x000fe40003f46270 */
[----:B------:R-:W-:-:S02]  /*3d50*/  IADD3 R41, PT, PT, R8, 0x80, RZ ;  /* 0x0000008008297810 */ /* 0x000fc40007ffe0ff */
[-C--:B------:R-:W-:Y:S02]  /*3d60*/  ISETP.GE.AND P4, PT, R29, R0.reuse, PT ;  /* 0x000000001d00720c */ /* 0x080fe40003f86270 */
[C---:B------:R-:W-:Y:S02]  /*3d70*/  IADD3 R29, PT, PT, R8.reuse, 0xe0, RZ ;  /* 0x000000e0081d7810 */ /* 0x040fe40007ffe0ff */
[-C--:B------:R-:W-:Y:S01]  /*3d80*/  ISETP.GE.AND P5, PT, R41, R0.reuse, PT ;  /* 0x000000002900720c */ /* 0x080fe20003fa6270 */
[----:B------:R0:W-:Y:S01]  /*3d90*/  @!P1 STG.E desc[UR12][R2.64], R31 ;  /* 0x0000001f02009986 */ /* 0x0001e2000c10190c */
[-C--:B------:R-:W-:Y:S01]  /*3da0*/  ISETP.GE.AND P1, PT, R29, R0.reuse, PT ;  /* 0x000000001d00720c */ /* 0x080fe20003f26270 */
[----:B------:R-:W-:Y:S01]  /*3db0*/  VIADD R29, R8, 0x120 ;  /* 0x00000120081d7836 */ /* 0x000fe20000000000 */
[-C--:B------:R-:W-:Y:S01]  /*3dc0*/  ISETP.GE.AND P0, PT, R6, R0.reuse, PT ;  /* 0x000000000600720c */ /* 0x080fe20003f06270 */
[----:B------:R-:W-:Y:S01]  /*3dd0*/  VIADD R41, R8, 0x100 ;  /* 0x0000010008297836 */ /* 0x000fe20000000000 */
[-C--:B------:R-:W-:Y:S01]  /*3de0*/  ISETP.GE.AND P6, PT, R4, R0.reuse, PT ;  /* 0x000000000400720c */ /* 0x080fe20003fc6270 */
[----:B------:R1:W-:Y:S01]  /*3df0*/  @!P3 STG.E desc[UR12][R2.64+0x100], R35 ;  /* 0x000100230200b986 */ /* 0x0003e2000c10190c */
[----:B------:R-:W-:Y:S01]  /*3e00*/  ISETP.GE.AND P3, PT, R29, R0, PT ;  /* 0x000000001d00720c */ /* 0x000fe20003f66270 */
[----:B------:R-:W-:-:S02]  /*3e10*/  VIADD R29, R8, 0x160 ;  /* 0x00000160081d7836 */ /* 0x000fc40000000000 */
[----:B------:R1:W-:Y:S01]  /*3e20*/  @!P2 STG.E desc[UR12][R2.64+0x80], R33 ;  /* 0x000080210200a986 */ /* 0x0003e2000c10190c */
[-C--:B------:R-:W-:Y:S01]  /*3e30*/  ISETP.GE.AND P2, PT, R41, R0.reuse, PT ;  /* 0x000000002900720c */ /* 0x080fe20003f46270 */
[C---:B0-----:R-:W-:Y:S01]  /*3e40*/  VIADD R31, R8.reuse, 0x180 ;  /* 0x00000180081f7836 */ /* 0x041fe20000000000 */
[C---:B------:R-:W-:Y:S01]  /*3e50*/  IADD3 R41, PT, PT, R8.reuse, 0x140, RZ ;  /* 0x0000014008297810 */ /* 0x040fe20007ffe0ff */
[----:B------:R1:W-:Y:S01]  /*3e60*/  @!P5 STG.E desc[UR12][R2.64+0x200], R39 ;  /* 0x000200270200d986 */ /* 0x0003e2000c10190c */
[-C--:B------:R-:W-:Y:S02]  /*3e70*/  ISETP.GE.AND P5, PT, R29, R0.reuse, PT ;  /* 0x000000001d00720c */ /* 0x080fe40003fa6270 */
[----:B------:R-:W-:Y:S01]  /*3e80*/  IADD3 R29, PT, PT, R8, 0x1a0, RZ ;  /* 0x000001a0081d7810 */ /* 0x000fe20007ffe0ff */
[----:B------:R1:W-:Y:S01]  /*3e90*/  @!P4 STG.E desc[UR12][R2.64+0x180], R37 ;  /* 0x000180250200c986 */ /* 0x0003e2000c10190c */
[----:B------:R-:W-:-:S03]  /*3ea0*/  ISETP.GE.AND P4, PT, R41, R0, PT ;  /* 0x000000002900720c */ /* 0x000fc60003f86270 */
[----:B------:R1:W-:Y:S01]  /*3eb0*/  @!P0 STG.E desc[UR12][R2.64+0x300], R45 ;  /* 0x0003002d02008986 */ /* 0x0003e2000c10190c */
[-C--:B------:R-:W-:Y:S01]  /*3ec0*/  ISETP.GE.AND P0, PT, R29, R0.reuse, PT ;  /* 0x000000001d00720c */ /* 0x080fe20003f06270 */
[C---:B------:R-:W-:Y:S02]  /*3ed0*/  VIADD R29, R8.reuse, 0x1e0 ;  /* 0x000001e0081d7836 */ /* 0x040fe40000000000 */
[----:B------:R1:W-:Y:S01]  /*3ee0*/  @!P6 STG.E desc[UR12][R2.64+0x280], R43 ;  /* 0x0002802b0200e986 */ /* 0x0003e2000c10190c */
[-C--:B------:R-:W-:Y:S01]  /*3ef0*/  ISETP.GE.AND P6, PT, R31, R0.reuse, PT ;  /* 0x000000001f00720c */ /* 0x080fe20003fc6270 */
[C---:B------:R-:W-:Y:S02]  /*3f00*/  VIADD R31, R8.reuse, 0x1c0 ;  /* 0x000001c0081f7836 */ /* 0x040fe40000000000 */
[----:B------:R1:W-:Y:S01]  /*3f10*/  @!P2 STG.E desc[UR12][R2.64+0x400], R23 ;  /* 0x000400170200a986 */ /* 0x0003e2000c10190c */
[----:B------:R-:W-:Y:S01]  /*3f20*/  ISETP.GE.AND P2, PT, R29, R0, PT ;  /* 0x000000001d00720c */ /* 0x000fe20003f46270 */
[----:B------:R-:W-:-:S02]  /*3f30*/  VIADD R29, R8, 0x220 ;  /* 0x00000220081d7836 */ /* 0x000fc40000000000 */
[----:B------:R1:W-:Y:S01]  /*3f40*/  @!P1 STG.E desc[UR12][R2.64+0x380], R27 ;  /* 0x0003801b02009986 */ /* 0x0003e2000c10190c */
[-C--:B------:R-:W-:Y:S02]  /*3f50*/  ISETP.GE.AND P1, PT, R31, R0.reuse, PT ;  /* 0x000000001f00720c */ /* 0x080fe40003f26270 */
[----:B------:R-:W-:Y:S01]  /*3f60*/  IADD3 R31, PT, PT, R8, 0x200, RZ ;  /* 0x00000200081f7810 */ /* 0x000fe20007ffe0ff */
[----:B------:R1:W-:Y:S03]  /*3f70*/  @!P3 STG.E desc[UR12][R2.64+0x480], R19 ;  /* 0x000480130200b986 */ /* 0x0003e6000c10190c */
[-C--:B------:R-:W-:Y:S01]  /*3f80*/  ISETP.GE.AND P3, PT, R31, R0.reuse, PT ;  /* 0x000000001f00720c */ /* 0x080fe20003f66270 */
[----:B------:R1:W-:Y:S01]  /*3f90*/  @!P4 STG.E desc[UR12][R2.64+0x500], R21 ;  /* 0x000500150200c986 */ /* 0x0003e2000c10190c */
[----:B------:R-:W-:-:S03]  /*3fa0*/  ISETP.GE.AND P4, PT, R29, R0, PT ;  /* 0x000000001d00720c */ /* 0x000fc60003f86270 */
[----:B------:R1:W-:Y:S01]  /*3fb0*/  @!P5 STG.E desc[UR12][R2.64+0x580], R17 ;  /* 0x000580110200d986 */ /* 0x0003e2000c10190c */
[----:B------:R-:W-:-:S03]  /*3fc0*/  ISETP.GE.AND P5, PT, R40, R0, PT ;  /* 0x000000002800720c */ /* 0x000fc60003fa6270 */
[----:B------:R1:W-:Y:S04]  /*3fd0*/  @!P6 STG.E desc[UR12][R2.64+0x600], R15 ;  /* 0x0006000f0200e986 */ /* 0x0003e8000c10190c */
[----:B------:R1:W-:Y:S04]  /*3fe0*/  @!P0 STG.E desc[UR12][R2.64+0x680], R13 ;  /* 0x0006800d02008986 */ /* 0x0003e8000c10190c */
[----:B------:R1:W-:Y:S04]  /*3ff0*/  @!P1 STG.E desc[UR12][R2.64+0x700], R11 ;  /* 0x0007000b02009986 */ /* 0x0003e8000c10190c */
[----:B------:R1:W-:Y:S04]  /*4000*/  @!P2 STG.E desc[UR12][R2.64+0x780], R9 ;  /* 0x000780090200a986 */ /* 0x0003e8000c10190c */
[----:B------:R1:W-:Y:S04]  /*4010*/  @!P3 STG.E desc[UR12][R2.64+0x800], R7 ;  /* 0x000800070200b986 */ /* 0x0003e8000c10190c */
[----:B------:R1:W-:Y:S01]  /*4020*/  @!P4 STG.E desc[UR12][R2.64+0x880], R5 ;  /* 0x000880050200c986 */ /* 0x0003e2000c10190c */
[----:B------:R-:W-:Y:S05]  /*4030*/  @P5 EXIT ;  /* 0x000000000000594d */ /* 0x000fea0003800000 */
[----:B------:R-:W-:Y:S01]  /*4040*/  STG.E desc[UR12][R2.64+0x900], R25 ;  /* 0x0009001902007986 */ /* 0x000fe2000c10190c */
[----:B------:R-:W-:Y:S05]  /*4050*/  EXIT ;  /* 0x000000000000794d */ /* 0x000fea0003800000 */
.L_x_5:
[----:B------:R-:W-:Y:S01]  /*4060*/  BSSY B1, `(.L_x_32) ;  /* 0x0000006000017945 */ /* 0x000fe20003800000 */
[----:B------:R-:W-:Y:S01]  /*4070*/  PLOP3.LUT P0, PT, P0, PT, PT, 0x8, 0x80 ;  /* 0x000000000080781c */ /* 0x000fe2000070e170 */
[----:B------:R-:W-:-:S12]  /*4080*/  IMAD.MOV.U32 R8, RZ, RZ, -0x1 ;  /* 0xffffffffff087424 */ /* 0x000fd800078e00ff */
[----:B------:R-:W-:Y:S05]  /*4090*/  WARPSYNC.COLLECTIVE R8, `(.L_x_33) ;  /* 0x0000000008087348 */ /* 0x000fea0003c00000 */
[----:B------:R-:W-:Y:S01]  /*40a0*/  VOTE.ANY P0, P0 ;  /* 0x0000000000ff7806 */ /* 0x000fe20000000100 */
[----:B------:R-:W-:-:S12]  /*40b0*/  ENDCOLLECTIVE ;  /* 0x000000000000791b */ /* 0x000fd80003800000 */
.L_x_33:
[----:B------:R-:W-:Y:S05]  /*40c0*/  BSYNC B1 ;  /* 0x0000000000017941 */ /* 0x000fea0003800000 */
.L_x_32:
[----:B------:R-:W-:Y:S05]  /*40d0*/  BRA `(.L_x_34) ;  /* 0xffffffcc00fc7947 */ /* 0x000fea000383ffff */
.L_x_7:
[----:B------:R-:W-:Y:S01]  /*40e0*/  BSSY B1, `(.L_x_35) ;  /* 0x0000006000017945 */ /* 0x000fe20003800000 */
[----:B------:R-:W-:Y:S02]  /*40f0*/  PLOP3.LUT P0, PT, P0, PT, PT, 0x8, 0x80 ;  /* 0x000000000080781c */ /* 0x000fe4000070e170 */
[----:B------:R-:W-:-:S11]  /*4100*/  MOV R8, 0xffffffff ;  /* 0xffffffff00087802 */ /* 0x000fd60000000f00 */
[----:B------:R-:W-:Y:S05]  /*4110*/  WARPSYNC.COLLECTIVE R8, `(.L_x_36) ;  /* 0x0000000008087348 */ /* 0x000fea0003c00000 */
[----:B------:R-:W-:Y:S01]  /*4120*/  VOTE.ANY P0, P0 ;  /* 0x0000000000ff7806 */ /* 0x000fe20000000100 */
[----:B------:R-:W-:-:S12]  /*4130*/  ENDCOLLECTIVE ;  /* 0x000000000000791b */ /* 0x000fd80003800000 */
.L_x_36:
[----:B------:R-:W-:Y:S05]  /*4140*/  BSYNC B1 ;  /* 0x0000000000017941 */ /* 0x000fea0003800000 */
.L_x_35:
[----:B------:R-:W-:Y:S05]  /*4150*/  BRA `(.L_x_37) ;  /* 0xffffffd000007947 */ /* 0x000fea000383ffff */
.L_x_9:
[----:B------:R-:W0:Y:S01]  /*4160*/  S2R R45, SR_GEMASK ;  /* 0x00000000002d7919 */ /* 0x000e220000003c00 */
[----:B------:R-:W-:Y:S01]  /*4170*/  BSSY B1, `(.L_x_38) ;  /* 0x0000007000017945 */ /* 0x000fe20003800000 */
[----:B------:R-:W-:Y:S01]  /*4180*/  ISETP.NE.AND P0, PT, R16, 0x65, PT ;  /* 0x000000651000780c */ /* 0x000fe20003f05270 */
[----:B------:R-:W-:Y:S01]  /*4190*/  IMAD.MOV.U32 R8, RZ, RZ, -0x1 ;  /* 0xffffffffff087424 */ /* 0x000fe200078e00ff */
[----:B------:R-:W-:-:S13]  /*41a0*/  PLOP3.LUT P2, PT, P2, PT, PT, 0x8, 0x80 ;  /* 0x000000000080781c */ /* 0x000fda000174e170 */
[----:B0-----:R-:W-:Y:S05]  /*41b0*/  WARPSYNC.COLLECTIVE R8, `(.L_x_39) ;  /* 0x0000000008087348 */ /* 0x001fea0003c00000 */
[----:B------:R-:W-:Y:S01]  /*41c0*/  VOTE.ANY R8, PT, P2 ;  /* 0x0000000000087806 */ /* 0x000fe200010e0100 */
[----:B0-----:R-:W-:Y:S06]  /*41d0*/  ENDCOLLECTIVE ;  /* 0x000000000000791b */ /* 0x001fec0003800000 */
.L_x_39:
[----:B------:R-:W-:Y:S05]  /*41e0*/  BSYNC B1 ;  /* 0x0000000000017941 */ /* 0x000fea0003800000 */
.L_x_38:
[----:B------:R-:W-:Y:S01]  /*41f0*/  LOP3.LUT R8, R8, 0x80000000, R45, 0xec, !PT ;  /* 0x8000000008087812 */ /* 0x000fe200078eec2d */
[----:B------:R-:W-:Y:S01]  /*4200*/  IMAD.MOV.U32 R10, RZ, RZ, 0x1 ;  /* 0x00000001ff0a7424 */ /* 0x000fe200078e00ff */
[C---:B------:R-:W-:Y:S01]  /*4210*/  IADD3 R19, PT, PT, R44.reuse, 0x8, RZ ;  /* 0x000000082c137810 */ /* 0x040fe20007ffe0ff */
[----:B------:R-:W-:Y:S02]  /*4220*/  VIADD R33, R44, 0x2 ;  /* 0x000000022c217836 */ /* 0x000fe40000000000 */
[----:B------:R-:W-:Y:S02]  /*4230*/  VIADD R9, R8, 0xffffffff ;  /* 0xffffffff08097836 */ /* 0x000fe40000000000 */
[C---:B------:R-:W-:Y:S02]  /*4240*/  VIADD R32, R44.reuse, 0x4 ;  /* 0x000000042c207836 */ /* 0x040fe40000000000 */
[----:B------:R-:W-:Y:S01]  /*4250*/  VIADD R34, R44, 0x10 ;  /* 0x000000102c227836 */ /* 0x000fe20000000000 */
[----:B------:R-:W-:Y:S01]  /*4260*/  LOP3.LUT R14, R8, R9, RZ, 0xc, !PT ;  /* 0x00000009080e7212 */ /* 0x000fe200078e0cff */
[----:B------:R-:W-:Y:S01]  /*4270*/  IMAD.MOV.U32 R8, RZ, RZ, -0x1 ;  /* 0xffffffffff087424 */ /* 0x000fe200078e00ff */
[----:B------:R-:W-:-:S02]  /*4280*/  MOV R9, R36 ;  /* 0x0000002400097202 */ /* 0x000fc40000000f00 */
[----:B------:R0:W1:Y:S05]  /*4290*/  POPC R15, R14 ;  /* 0x0000000e000f7309 */ /* 0x00006a0000000000 */
[----:B01----:R-:W-:Y:S05]  /*42a0*/  WARPSYNC.COLLECTIVE R8, `(.L_x_40) ;  /* 0x0000000008087348 */ /* 0x003fea0003c00000 */
[----:B-1----:R1:W2:Y:S02]  /*42b0*/  SHFL.DOWN P2, R16, R9, R10, R15 ;  /* 0x0800000a09107389 */ /* 0x0022a4000004000f */
[----:B012---:R-:W-:Y:S05]  /*42c0*/  ENDCOLLECTIVE ;  /* 0x000000000000791b */ /* 0x007fea0003800000 */
.L_x_40:
[----:B------:R-:W-:Y:S01]  /*42d0*/  IMAD.MOV.U32 R10, RZ, RZ, 0x2 ;  /* 0x00000002ff0a7424 */ /* 0x000fe200078e00ff */
[----:B------:R-:W-:Y:S02]  /*42e0*/  ISETP.GE.AND P2, PT, R44, R15, PT ;  /* 0x0000000f2c00720c */ /* 0x000fe40003f46270 */
[----:B------:R-:W-:-:S11]  /*42f0*/  MOV R17, R16 ;  /* 0x0000001000117202 */ /* 0x000fd60000000f00 */
[----:B------:R-:W-:-:S04]  /*4300*/  @!P2 FADD R36, R17, R36 ;  /* 0x000000241124a221 */ /* 0x000fc80000000000 */
[----:B------:R-:W-:-:S07]  /*4310*/  IMAD.MOV.U32 R9, RZ, RZ, R36 ;  /* 0x000000ffff097224 */ /* 0x000fce00078e0024 */
[----:B------:R-:W-:Y:S05]  /*4320*/  WARPSYNC.COLLECTIVE R8, `(.L_x_41) ;  /* 0x0000000008087348 */ /* 0x000fea0003c00000 */
[----:B------:R0:W1:Y:S02]  /*4330*/  SHFL.DOWN P2, R16, R9, R10, R15 ;  /* 0x0800000a09107389 */ /* 0x000064000004000f */
[----:B01----:R-:W-:Y:S05]  /*4340*/  ENDCOLLECTIVE ;  /* 0x000000000000791b */ /* 0x003fea0003800000 */
.L_x_41:
[----:B------:R-:W-:Y:S01]  /*4350*/  HFMA2 R10, -RZ, RZ, 0, 2.384185791015625e-07 ;  /* 0x00000004ff0a7431 */ /* 0x000fe200000001ff */
[----:B------:R-:W-:Y:S02]  /*4360*/  ISETP.GT.AND P2, PT, R33, R15, PT ;  /* 0x0000000f2100720c */ /* 0x000fe40003f44270 */
[----:B------:R-:W-:-:S11]  /*4370*/  MOV R17, R16 ;  /* 0x0000001000117202 */ /* 0x000fd60000000f00 */
[----:B------:R-:W-:-:S04]  /*4380*/  @!P2 FADD R36, R36, R17 ;  /* 0x000000112424a221 */ /* 0x000fc80000000000 */
[----:B------:R-:W-:-:S07]  /*4390*/  IMAD.MOV.U32 R9, RZ, RZ, R36 ;  /* 0x000000ffff097224 */ /* 0x000fce00078e0024 */
[----:B------:R-:W-:Y:S05]  /*43a0*/  WARPSYNC.COLLECTIVE R8, `(.L_x_42) ;  /* 0x0000000008087348 */ /* 0x000fea0003c00000 */
[----:B------:R0:W1:Y:S02]  /*43b0*/  SHFL.DOWN P2, R16, R9, R10, R15 ;  /* 0x0800000a09107389 */ /* 0x000064000004000f */
[----:B01----:R-:W-:Y:S05]  /*43c0*/  ENDCOLLECTIVE ;  /* 0x000000000000791b */ /* 0x003fea0003800000 */
.L_x_42:
[----:B------:R-:W-:Y:S01]  /*43d0*/  IMAD.MOV.U32 R10, RZ, RZ, 0x8 ;  /* 0x00000008ff0a7424 */ /* 0x000fe200078e00ff */
[----:B------:R-:W-:Y:S01]  /*43e0*/  ISETP.GT.AND P2, PT, R32, R15, PT ;  /* 0x0000000f2000720c */ /* 0x000fe20003f44270 */
[----:B------:R-:W-:-:S12]  /*43f0*/  IMAD.MOV.U32 R17, RZ, RZ, R16 ;  /* 0x000000ffff117224 */ /* 0x000fd800078e0010 */
[----:B------:R-:W-:-:S05]  /*4400*/  @!P2 FADD R36, R36, R17 ;  /* 0x000000112424a221 */ /* 0x000fca0000000000 */
[----:B------:R-:W-:-:S07]  /*4410*/  MOV R9, R36 ;  /* 0x0000002400097202 */ /* 0x000fce0000000f00 */
[----:B------:R-:W-:Y:S05]  /*4420*/  WARPSYNC.COLLECTIVE R8, `(.L_x_43) ;  /* 0x0000000008087348 */ /* 0x000fea0003c00000 */
[----:B------:R0:W1:Y:S02]  /*4430*/  SHFL.DOWN P2, R16, R9, R10, R15 ;  /* 0x0800000a09107389 */ /* 0x000064000004000f */
[----:B01----:R-:W-:Y:S05]  /*4440*/  ENDCOLLECTIVE ;  /* 0x000000000000791b */ /* 0x003fea0003800000 */
.L_x_43:
[----:B------:R-:W-:Y:S01]  /*4450*/  IMAD.MOV.U32 R10, RZ, RZ, 0x10 ;  /* 0x00000010ff0a7424 */ /* 0x000fe200078e00ff */
[----:B------:R-:W-:Y:S01]  /*4460*/  ISETP.GT.AND P2, PT, R19, R15, PT ;  /* 0x0000000f1300720c */ /* 0x000fe20003f44270 */
[----:B------:R-:W-:-:S12]  /*4470*/  IMAD.MOV.U32 R17, RZ, RZ, R16 ;  /* 0x000000ffff117224 */ /* 0x000fd800078e0010 */
[----:B------:R-:W-:-:S04]  /*4480*/  @!P2 FADD R36, R36, R17 ;  /* 0x000000112424a221 */ /* 0x000fc80000000000 */
[----:B------:R-:W-:-:S07]  /*4490*/  IMAD.MOV.U32 R9, RZ, RZ, R36 ;  /* 0x000000ffff097224 */ /* 0x000fce00078e0024 */
[----:B------:R-:W-:Y:S05]  /*44a0*/  WARPSYNC.COLLECTIVE R8, `(.L_x_44) ;  /* 0x0000000008087348 */ /* 0x000fea0003c00000 */
[----:B------:R0:W1:Y:S02]  /*44b0*/  SHFL.DOWN P2, R16, R9, R10, R15 ;  /* 0x0800000a09107389 */ /* 0x000064000004000f */
[----:B01----:R-:W-:Y:S05]  /*44c0*/  ENDCOLLECTIVE ;  /* 0x000000000000791b */ /* 0x003fea0003800000 */
.L_x_44:
[----:B------:R-:W0:Y:S01]  /*44d0*/  LDC.64 R8, c[0x0][0x390] ;  /* 0x0000e400ff087b82 */ /* 0x000e220000000a00 */
[----:B------:R-:W-:Y:S02]  /*44e0*/  ISETP.GT.AND P2, PT, R34, R15, PT ;  /* 0x0000000f2200720c */ /* 0x000fe40003f44270 */
[----:B------:R-:W-:-:S11]  /*44f0*/  MOV R17, R16 ;  /* 0x0000001000117202 */ /* 0x000fd60000000f00 */
[----:B------:R-:W-:Y:S01]  /*4500*/  @!P2 FADD R36, R36, R17 ;  /* 0x000000112424a221 */ /* 0x000fe20000000000 */
[----:B0-----:R-:W-:Y:S01]  /*4510*/  IADD3 R35, P2, PT, R8, 0x100, RZ ;  /* 0x0000010008237810 */ /* 0x001fe20007f5e0ff */
[----:B------:R-:W-:-:S03]  /*4520*/  IMAD.MOV.U32 R8, RZ, RZ, -0x1 ;  /* 0xffffffffff087424 */ /* 0x000fc600078e00ff */
[----:B------:R-:W-:-:S09]  /*4530*/  IADD3.X R37, PT, PT, RZ, R9, RZ, P2, !PT ;  /* 0x00000009ff257210 */ /* 0x000fd200017fe4ff */
[----:B------:R-:W-:Y:S05]  /*4540*/  WARPSYNC.COLLECTIVE R8, `(.L_x_45) ;  /* 0x0000000008087348 */ /* 0x000fea0003c00000 */
[----:B------:R-:W-:Y:S01]  /*4550*/  VOTE.ALL P0, P0 ;  /* 0x0000000000ff7806 */ /* 0x000fe20000000000 */
[----:B------:R-:W-:-:S12]  /*4560*/  ENDCOLLECTIVE ;  /* 0x000000000000791b */ /* 0x000fd80003800000 */
.L_x_45:
[----:B------:R-:W-:Y:S05]  /*4570*/  BRA `(.L_x_46) ;  /* 0xffffffcc00847947 */ /* 0x000fea000383ffff */
.L_x_11:
[----:B------:R-:W-:Y:S01]  /*4580*/  BSSY B1, `(.L_x_47) ;  /* 0x0000006000017945 */ /* 0x000fe20003800000 */
[----:B------:R-:W-:Y:S01]  /*4590*/  PLOP3.LUT P0, PT, P0, PT, PT, 0x8, 0x80 ;  /* 0x000000000080781c */ /* 0x000fe2000070e170 */
[----:B------:R-:W-:-:S12]  /*45a0*/  IMAD.MOV.U32 R8, RZ, RZ, -0x1 ;  /* 0xffffffffff087424 */ /* 0x000fd800078e00ff */
[----:B------:R-:W-:Y:S05]  /*45b0*/  WARPSYNC.COLLECTIVE R8, `(.L_x_48) ;  /* 0x0000000008087348 */ /* 0x000fea0003c00000 */
[----:B------:R-:W-:Y:S01]  /*45c0*/  VOTE.ANY P0, P0 ;  /* 0x0000000000ff7806 */ /* 0x000fe20000000100 */
[----:B------:R-:W-:-:S12]  /*45d0*/  ENDCOLLECTIVE ;  /* 0x000000000000791b */ /* 0x000fd80003800000 */
.L_x_48:
[----:B------:R-:W-:Y:S05]  /*45e0*/  BSYNC B1 ;  /* 0x0000000000017941 */ /* 0x000fea0003800000 */
.L_x_47:
[----:B------:R-:W-:Y:S05]  /*45f0*/  BRA `(.L_x_49) ;  /* 0xffffffcc00947947 */ /* 0x000fea000383ffff */
.L_x_13:
[----:B------:R-:W-:Y:S01]  /*4600*/  BSSY B1, `(.L_x_50) ;  /* 0x0000006000017945 */ /* 0x000fe20003800000 */
[----:B------:R-:W-:Y:S01]  /*4610*/  PLOP3.LUT P0, PT, P0, PT, PT, 0x8, 0x80 ;  /* 0x000000000080781c */ /* 0x000fe2000070e170 */
[----:B------:R-:W-:-:S12]  /*4620*/  IMAD.MOV.U32 R8, RZ, RZ, -0x1 ;  /* 0xffffffffff087424 */ /* 0x000fd800078e00ff */
[----:B------:R-:W-:Y:S05]  /*4630*/  WARPSYNC.COLLECTIVE R8, `(.L_x_51) ;  /* 0x0000000008087348 */ /* 0x000fea0003c00000 */
[----:B------:R-:W-:Y:S01]  /*4640*/  VOTE.ANY P0, P0 ;  /* 0x0000000000ff7806 */ /* 0x000fe20000000100 */
[----:B------:R-:W-:-:S12]  /*4650*/  ENDCOLLECTIVE ;  /* 0x000000000000791b */ /* 0x000fd80003800000 */
.L_x_51:
[----:B------:R-:W-:Y:S05]  /*4660*/  BSYNC B1 ;  /* 0x0000000000017941 */ /* 0x000fea0003800000 */
.L_x_50:
[----:B------:R-:W-:Y:S05]  /*4670*/  BRA `(.L_x_52) ;  /* 0xffffffcc00987947 */ /* 0x000fea000383ffff */
.L_x_15:
[----:B------:R-:W-:Y:S01]  /*4680*/  BSSY B1, `(.L_x_53) ;  /* 0x0000006000017945 */ /* 0x000fe20003800000 */
[----:B------:R-:W-:Y:S02]  /*4690*/  PLOP3.LUT P2, PT, P0, PT, PT, 0x8, 0x80 ;  /* 0x000000000080781c */ /* 0x000fe4000074e170 */
[----:B------:R-:W-:-:S11]  /*46a0*/  MOV R8, 0xffffffff ;  /* 0xffffffff00087802 */ /* 0x000fd60000000f00 */
[----:B------:R-:W-:Y:S05]  /*46b0*/  WARPSYNC.COLLECTIVE R8, `(.L_x_54) ;  /* 0x0000000008087348 */ /* 0x000fea0003c00000 */
[----:B------:R-:W-:Y:S01]  /*46c0*/  VOTE.ANY R8, PT, P2 ;  /* 0x0000000000087806 */ /* 0x000fe200010e0100 */
[----:B------:R-:W-:Y:S06]  /*46d0*/  ENDCOLLECTIVE ;  /* 0x000000000000791b */ /* 0x000fec0003800000 */
.L_x_54:
[----:B------:R-:W-:Y:S05]  /*46e0*/  BSYNC B1 ;  /* 0x0000000000017941 */ /* 0x000fea0003800000 */
.L_x_53:
[----:B------:R-:W-:Y:S01]  /*46f0*/  LOP3.LUT R8, R8, 0x80000000, R45, 0xec, !PT ;  /* 0x8000000008087812 */ /* 0x000fe200078eec2d */
[----:B------:R-:W-:Y:S02]  /*4700*/  IMAD.MOV.U32 R10, RZ, RZ, 0x1 ;  /* 0x00000001ff0a7424 */ /* 0x000fe400078e00ff */
[----:B------:R-:W-:Y:S02]  /*4710*/  VIADD R18, R18, 0xffffffe0 ;  /* 0xffffffe012127836 */ /* 0x000fe40000000000 */
[----:B------:R-:W-:-:S05]  /*4720*/  VIADD R15, R8, 0xffffffff ;  /* 0xffffffff080f7836 */ /* 0x000fca0000000000 */
[----:B------:R-:W-:Y:S02]  /*4730*/  LOP3.LUT R17, R8, R15, RZ, 0xc, !PT ;  /* 0x0000000f08117212 */ /* 0x000fe400078e0cff */
[----:B------:R-:W-:Y:S02]  /*4740*/  MOV R8, 0xffffffff ;  /* 0xffffffff00087802 */ /* 0x000fe40000000f00 */
[----:B------:R0:W1:Y:S05]  /*4750*/  POPC R15, R17 ;  /* 0x00000011000f7309 */ /* 0x00006a0000000000 */
[----:B01----:R-:W-:Y:S05]  /*4760*/  WARPSYNC.COLLECTIVE R8, `(.L_x_55) ;  /* 0x0000000008087348 */ /* 0x003fea0003c00000 */
[----:B-1----:R1:W2:Y:S02]  /*4770*/  SHFL.DOWN P2, R16, R9, R10, R15 ;  /* 0x0800000a09107389 */ /* 0x0022a4000004000f */
[----:B012---:R-:W-:Y:S05]  /*4780*/  ENDCOLLECTIVE ;  /* 0x000000000000791b */ /* 0x007fea0003800000 */
.L_x_55:
[----:B------:R-:W-:Y:S01]  /*4790*/  ISETP.GE.AND P0, PT, R44, R15, PT ;  /* 0x0000000f2c00720c */ /* 0x000fe20003f06270 */
[----:B------:R-:W-:-:S12]  /*47a0*/  IMAD.MOV.U32 R10, RZ, RZ, 0x2 ;  /* 0x00000002ff0a7424 */ /* 0x000fd800078e00ff */
[----:B------:R-:W-:Y:S01]  /*47b0*/  @!P0 FADD R9, R16, R9 ;  /* 0x0000000910098221 */ /* 0x000fe20000000000 */
[----:B------:R-:W-:-:S13]  /*47c0*/  ISETP.GT.AND P0, PT, R33, R15, PT ;  /* 0x0000000f2100720c */ /* 0x000fda0003f04270 */
[----:B------:R-:W-:Y:S05]  /*47d0*/  WARPSYNC.COLLECTIVE R8, `(.L_x_56) ;  /* 0x0000000008087348 */ /* 0x000fea0003c00000 */
[----:B------:R0:W1:Y:S02]  /*47e0*/  SHFL.DOWN P2, R16, R9, R10, R15 ;  /* 0x0800000a09107389 */ /* 0x000064000004000f */
[----:B01----:R-:W-:Y:S05]  /*47f0*/  ENDCOLLECTIVE ;  /* 0x000000000000791b */ /* 0x003fea0003800000 */
.L_x_56:
[----:B------:R-:W-:Y:S02]  /*4800*/  IMAD.MOV.U32 R10, RZ, RZ, 0x4 ;  /* 0x00000004ff0a7424 */ /* 0x000fe400078e00ff */
[----:B------:R-:W-:Y:S01]  /*4810*/  @!P0 FADD R9, R9, R16 ;  /* 0x0000001009098221 */ /* 0x000fe20000000000 */
[----:B------:R-:W-:-:S13]  /*4820*/  ISETP.GT.AND P0, PT, R32, R15, PT ;  /* 0x0000000f2000720c */ /* 0x000fda0003f04270 */
[----:B------:R-:W-:Y:S05]  /*4830*/  WARPSYNC.COLLECTIVE R8, `(.L_x_57) ;  /* 0x0000000008087348 */ /* 0x000fea0003c00000 */
[----:B------:R0:W1:Y:S02]  /*4840*/  SHFL.DOWN P2, R16, R9, R10, R15 ;  /* 0x0800000a09107389 */ /* 0x000064000004000f */
[----:B01----:R-:W-:Y:S05]  /*4850*/  ENDCOLLECTIVE ;  /* 0x000000000000791b */ /* 0x003fea0003800000 */
.L_x_57:
[----:B------:R-:W-:Y:S02]  /*4860*/  HFMA2 R10, -RZ, RZ, 0, 4.76837158203125e-07 ;  /* 0x00000008ff0a7431 */ /* 0x000fe400000001ff */
[----:B------:R-:W-:Y:S01]  /*4870*/  @!P0 FADD R9, R9, R16 ;  /* 0x0000001009098221 */ /* 0x000fe20000000000 */
[----:B------:R-:W-:-:S13]  /*4880*/  ISETP.GT.AND P0, PT, R19, R15, PT ;  /* 0x0000000f1300720c */ /* 0x000fda0003f04270 */
[----:B------:R-:W-:Y:S05]  /*4890*/  WARPSYNC.COLLECTIVE R8, `(.L_x_58) ;  /* 0x0000000008087348 */ /* 0x000fea0003c00000 */
[----:B------:R0:W1:Y:S02]  /*48a0*/  SHFL.DOWN P2, R16, R9, R10, R15 ;  /* 0x0800000a09107389 */ /* 0x000064000004000f */
[----:B01----:R-:W-:Y:S05]  /*48b0*/  ENDCOLLECTIVE ;  /* 0x000000000000791b */ /* 0x003fea0003800000 */
.L_x_58:
[----:B------:R-:W-:Y:S02]  /*48c0*/  IMAD.MOV.U32 R10, RZ, RZ, 0x10 ;  /* 0x00000010ff0a7424 */ /* 0x000fe400078e00ff */
[----:B------:R-:W-:Y:S01]  /*48d0*/  @!P0 FADD R9, R9, R16 ;  /* 0x0000001009098221 */ /* 0x000fe20000000000 */
[----:B------:R-:W-:-:S13]  /*48e0*/  ISETP.GT.AND P0, PT, R34, R15, PT ;  /* 0x0000000f2200720c */ /* 0x000fda0003f04270 */
[----:B------:R-:W-:Y:S05]  /*48f0*/  WARPSYNC.COLLECTIVE R8, `(.L_x_59) ;  /* 0x0000000008087348 */ /* 0x000fea0003c00000 */
[----:B------:R0:W1:Y:S02]  /*4900*/  SHFL.DOWN P2, R16, R9, R10, R15 ;  /* 0x0800000a09107389 */ /* 0x000064000004000f */
[----:B01----:R-:W-:Y:S05]  /*4910*/  ENDCOLLECTIVE ;  /* 0x000000000000791b */ /* 0x003fea0003800000 */
.L_x_59:
[----:B------:R-:W-:Y:S01]  /*4920*/  @!P0 FADD R9, R9, R16 ;  /* 0x0000001009098221 */ /* 0x000fe20000000000 */
[----:B------:R-:W-:-:S03]  /*4930*/  ISETP.NE.AND P0, PT, R14, 0x65, PT ;  /* 0x000000650e00780c */ /* 0x000fc60003f05270 */
[----:B------:R-:W-:-:S10]  /*4940*/  FADD R36, R9, R36 ;  /* 0x0000002409247221 */ /* 0x000fd40000000000 */
[----:B------:R-:W-:Y:S05]  /*4950*/  WARPSYNC.COLLECTIVE R8, `(.L_x_60) ;  /* 0x0000000008087348 */ /* 0x000fea0003c00000 */
[----:B------:R-:W-:Y:S01]  /*4960*/  VOTE.ALL P0, P0 ;  /* 0x0000000000ff7806 */ /* 0x000fe20000000000 */
[----:B------:R-:W-:-:S12]  /*4970*/  ENDCOLLECTIVE ;  /* 0x000000000000791b */ /* 0x000fd80003800000 */
.L_x_60:
[----:B------:R-:W-:Y:S05]  /*4980*/  BRA `(.L_x_61) ;  /* 0xffffffcc00487947 */ /* 0x000fea000383ffff */
.L_x_20:
[----:B------:R-:W-:Y:S01]  /*4990*/  BSSY B0, `(.L_x_62) ;  /* 0x0000006000007945 */ /* 0x000fe20003800000 */
[----:B------:R-:W-:Y:S02]  /*49a0*/  PLOP3.LUT P0, PT, P0, PT, PT, 0x8, 0x80 ;  /* 0x000000000080781c */ /* 0x000fe4000070e170 */
[----:B------:R-:W-:-:S11]  /*49b0*/  MOV R8, 0xffffffff ;  /* 0xffffffff00087802 */ /* 0x000fd60000000f00 */
[----:B------:R-:W-:Y:S05]  /*49c0*/  WARPSYNC.COLLECTIVE R8, `(.L_x_63) ;  /* 0x0000000008087348 */ /* 0x000fea0003c00000 */
[----:B------:R-:W-:Y:S01]  /*49d0*/  VOTE.ANY P0, P0 ;  /* 0x0000000000ff7806 */ /* 0x000fe20000000100 */
[----:B------:R-:W-:-:S12]  /*49e0*/  ENDCOLLECTIVE ;  /* 0x000000000000791b */ /* 0x000fd80003800000 */
.L_x_63:
[----:B------:R-:W-:Y:S05]  /*49f0*/  BSYNC B0 ;  /* 0x0000000000007941 */ /* 0x000fea0003800000 */
.L_x_62:
[----:B------:R-:W-:Y:S05]  /*4a00*/  BRA `(.L_x_64) ;  /* 0xffffffe400a47947 */ /* 0x000fea000383ffff */
.L_x_22:
[----:B------:R-:W-:Y:S01]  /*4a10*/  BSSY B0, `(.L_x_65) ;  /* 0x0000006000007945 */ /* 0x000fe20003800000 */
[----:B------:R-:W-:Y:S01]  /*4a20*/  PLOP3.LUT P0, PT, P0, PT, PT, 0x8, 0x80 ;  /* 0x000000000080781c */ /* 0x000fe2000070e170 */
[----:B------:R-:W-:-:S12]  /*4a30*/  IMAD.MOV.U32 R8, RZ, RZ, -0x1 ;  /* 0xffffffffff087424 */ /* 0x000fd800078e00ff */
[----:B------:R-:W-:Y:S05]  /*4a40*/  WARPSYNC.COLLECTIVE R8, `(.L_x_66) ;  /* 0x0000000008087348 */ /* 0x000fea0003c00000 */
[----:B------:R-:W-:Y:S01]  /*4a50*/  VOTE.ANY P0, P0 ;  /* 0x0000000000ff7806 */ /* 0x000fe20000000100 */
[----:B------:R-:W-:-:S12]  /*4a60*/  ENDCOLLECTIVE ;  /* 0x000000000000791b */ /* 0x000fd80003800000 */
.L_x_66:
[----:B------:R-:W-:Y:S05]  /*4a70*/  BSYNC B0 ;  /* 0x0000000000007941 */ /* 0x000fea0003800000 */
.L_x_65:
[----:B------:R-:W-:Y:S05]  /*4a80*/  BRA `(.L_x_67) ;  /* 0xffffffe400a87947 */ /* 0x000fea000383ffff */
.L_x_24:
        /* <DEDUP_REMOVED lines=8> */
.L_x_69:
[----:B------:R-:W-:Y:S05]  /*4b10*/  BSYNC B0 ;  /* 0x0000000000007941 */ /* 0x000fea0003800000 */
.L_x_68:
[----:B------:R-:W-:Y:S01]  /*4b20*/  LOP3.LUT R8, R8, 0x80000000, R42, 0xec, !PT ;  /* 0x8000000008087812 */ /* 0x000fe200078eec2a */
[----:B------:R-:W-:-:S03]  /*4b30*/  IMAD.MOV.U32 R10, RZ, RZ, 0x1 ;  /* 0x00000001ff0a7424 */ /* 0x000fc600078e00ff */
[----:B------:R-:W-:-:S04]  /*4b40*/  IADD3 R9, PT, PT, R8, -0x1, RZ ;  /* 0xffffffff08097810 */ /* 0x000fc80007ffe0ff */
[----:B------:R-:W-:Y:S01]  /*4b50*/  LOP3.LUT R19, R8, R9, RZ, 0xc, !PT ;  /* 0x0000000908137212 */ /* 0x000fe200078e0cff */
[----:B------:R-:W-:Y:S01]  /*4b60*/  IMAD.MOV.U32 R9, RZ, RZ, R17 ;  /* 0x000000ffff097224 */ /* 0x000fe200078e0011 */
[----:B------:R-:W-:Y:S02]  /*4b70*/  MOV R8, 0xffffffff ;  /* 0xffffffff00087802 */ /* 0x000fe40000000f00 */
[----:B------:R0:W1:Y:S05]  /*4b80*/  POPC R15, R19 ;  /* 0x00000013000f7309 */ /* 0x00006a0000000000 */
[----:B01----:R-:W-:Y:S05]  /*4b90*/  WARPSYNC.COLLECTIVE R8, `(.L_x_70) ;  /* 0x0000000008087348 */ /* 0x003fea0003c00000 */
[----:B-1----:R1:W2:Y:S02]  /*4ba0*/  SHFL.DOWN P2, R16, R9, R10, R15 ;  /* 0x0800000a09107389 */ /* 0x0022a4000004000f */
[----:B012---:R-:W-:Y:S05]  /*4bb0*/  ENDCOLLECTIVE ;  /* 0x000000000000791b */ /* 0x007fea0003800000 */
.L_x_70:
[----:B------:R-:W-:Y:S01]  /*4bc0*/  IMAD.MOV.U32 R10, RZ, RZ, 0x2 ;  /* 0x00000002ff0a7424 */ /* 0x000fe200078e00ff */
[----:B------:R-:W-:Y:S01]  /*4bd0*/  ISETP.GE.AND P2, PT, R35, R15, PT ;  /* 0x0000000f2300720c */ /* 0x000fe20003f46270 */
[----:B------:R-:W-:-:S12]  /*4be0*/  IMAD.MOV.U32 R14, RZ, RZ, R16 ;  /* 0x000000ffff0e7224 */ /* 0x000fd800078e0010 */
[----:B------:R-:W-:Y:S01]  /*4bf0*/  @!P2 FADD R17, R14, R17 ;  /* 0x000000110e11a221 */ /* 0x000fe20000000000 */
[----:B------:R-:W-:-:S04]  /*4c00*/  VIADD R14, R35, 0x2 ;  /* 0x00000002230e7836 */ /* 0x000fc80000000000 */
[----:B------:R-:W-:Y:S02]  /*4c10*/  MOV R9, R17 ;  /* 0x0000001100097202 */ /* 0x000fe40000000f00 */
[----:B------:R-:W-:-:S13]  /*4c20*/  ISETP.GT.AND P3, PT, R14, R15, PT ;  /* 0x0000000f0e00720c */ /* 0x000fda0003f64270 */
[----:B------:R-:W-:Y:S05]  /*4c30*/  WARPSYNC.COLLECTIVE R8, `(.L_x_71) ;  /* 0x0000000008087348 */ /* 0x000fea0003c00000 */
[----:B------:R0:W1:Y:S02]  /*4c40*/  SHFL.DOWN P2, R16, R9, R10, R15 ;  /* 0x0800000a09107389 */ /* 0x000064000004000f */
[----:B01----:R-:W-:Y:S05]  /*4c50*/  ENDCOLLECTIVE ;  /* 0x000000000000791b */ /* 0x003fea0003800000 */
.L_x_71:
[----:B------:R-:W-:Y:S02]  /*4c60*/  IMAD.MOV.U32 R10, RZ, RZ, 0x4 ;  /* 0x00000004ff0a7424 */ /* 0x000fe400078e00ff */
[----:B------:R-:W-:-:S04]  /*4c70*/  IMAD.MOV.U32 R14, RZ, RZ, R16 ;  /* 0x000000ffff0e7224 */ /* 0x000fc800078e0010 */
[----:B------:R-:W-:Y:S01]  /*4c80*/  @!P3 FADD R17, R17, R14 ;  /* 0x0000000e1111b221 */ /* 0x000fe20000000000 */
[----:B------:R-:W-:-:S03]  /*4c90*/  IADD3 R14, PT, PT, R35, 0x4, RZ ;  /* 0x00000004230e7810 */ /* 0x000fc60007ffe0ff */
[----:B------:R-:W-:Y:S01]  /*4ca0*/  IMAD.MOV.U32 R9, RZ, RZ, R17 ;  /* 0x000000ffff097224 */ /* 0x000fe200078e0011 */
[----:B------:R-:W-:-:S13]  /*4cb0*/  ISETP.GT.AND P3, PT, R14, R15, PT ;  /* 0x0000000f0e00720c */ /* 0x000fda0003f64270 */
[----:B------:R-:W-:Y:S05]  /*4cc0*/  WARPSYNC.COLLECTIVE R8, `(.L_x_72) ;  /* 0x0000000008087348 */ /* 0x000fea0003c00000 */
[----:B------:R0:W1:Y:S02]  /*4cd0*/  SHFL.DOWN P2, R16, R9, R10, R15 ;  /* 0x0800000a09107389 */ /* 0x000064000004000f */
[----:B01----:R-:W-:Y:S05]  /*4ce0*/  ENDCOLLECTIVE ;  /* 0x000000000000791b */ /* 0x003fea0003800000 */
.L_x_72:
[----:B------:R-:W-:Y:S01]  /*4cf0*/  HFMA2 R10, -RZ, RZ, 0, 4.76837158203125e-07 ;  /* 0x00000008ff0a7431 */ /* 0x000fe200000001ff */
[----:B------:R-:W-:-:S05]  /*4d00*/  MOV R14, R16 ;  /* 0x00000010000e7202 */ /* 0x000fca0000000f00 */
[----:B------:R-:W-:Y:S01]  /*4d10*/  @!P3 FADD R17, R17, R14 ;  /* 0x0000000e1111b221 */ /* 0x000fe20000000000 */
[----:B------:R-:W-:-:S03]  /*4d20*/  VIADD R14, R35, 0x8 ;  /* 0x00000008230e7836 */ /* 0x000fc60000000000 */
[----:B------:R-:W-:Y:S02]  /*4d30*/  IMAD.MOV.U32 R9, RZ, RZ, R17 ;  /* 0x000000ffff097224 */ /* 0x000fe400078e0011 */
[----:B------:R-:W-:-:S13]  /*4d40*/  ISETP.GT.AND P3, PT, R14, R15, PT ;  /* 0x0000000f0e00720c */ /* 0x000fda0003f64270 */
[----:B------:R-:W-:Y:S05]  /*4d50*/  WARPSYNC.COLLECTIVE R8, `(.L_x_73) ;  /* 0x0000000008087348 */ /* 0x000fea0003c00000 */
[----:B------:R0:W1:Y:S02]  /*4d60*/  SHFL.DOWN P2, R16, R9, R10, R15 ;  /* 0x0800000a09107389 */ /* 0x000064000004000f */
[----:B01----:R-:W-:Y:S05]  /*4d70*/  ENDCOLLECTIVE ;  /* 0x000000000000791b */ /* 0x003fea0003800000 */
.L_x_73:
[----:B------:R-:W-:Y:S01]  /*4d80*/  MOV R10, 0x10 ;  /* 0x00000010000a7802 */ /* 0x000fe20000000f00 */
[----:B------:R-:W-:-:S04]  /*4d90*/  IMAD.MOV.U32 R14, RZ, RZ, R16 ;  /* 0x000000ffff0e7224 */ /* 0x000fc800078e0010 */
[----:B------:R-:W-:-:S04]  /*4da0*/  @!P3 FADD R17, R17, R14 ;  /* 0x0000000e1111b221 */ /* 0x000fc80000000000 */
[----:B------:R-:W-:-:S07]  /*4db0*/  IMAD.MOV.U32 R9, RZ, RZ, R17 ;  /* 0x000000ffff097224 */ /* 0x000fce00078e0011 */
[----:B------:R-:W-:Y:S05]  /*4dc0*/  WARPSYNC.COLLECTIVE R8, `(.L_x_74) ;  /* 0x0000000008087348 */ /* 0x000fea0003c00000 */
[----:B------:R0:W1:Y:S02]  /*4dd0*/  SHFL.DOWN P2, R16, R9, R10, R15 ;  /* 0x0800000a09107389 */ /* 0x000064000004000f */
[----:B01----:R-:W-:Y:S05]  /*4de0*/  ENDCOLLECTIVE ;  /* 0x000000000000791b */ /* 0x003fea0003800000 */
.L_x_74:
[----:B------:R-:W0:Y:S01]  /*4df0*/  LDC.64 R8, c[0x0][0x390] ;  /* 0x0000e400ff087b82 */ /* 0x000e220000000a00 */
[----:B------:R-:W-:Y:S02]  /*4e00*/  IMAD.MOV.U32 R14, RZ, RZ, R16 ;  /* 0x000000ffff0e7224 */ /* 0x000fe400078e0010 */
[----:B------:R-:W-:-:S05]  /*4e10*/  VIADD R16, R35, 0x10 ;  /* 0x0000001023107836 */ /* 0x000fca0000000000 */
[----:B------:R-:W-:-:S13]  /*4e20*/  ISETP.GT.AND P2, PT, R16, R15, PT ;  /* 0x0000000f1000720c */ /* 0x000fda0003f44270 */
[----:B------:R-:W-:Y:S01]  /*4e30*/  @!P2 FADD R17, R17, R14 ;  /* 0x0000000e1111a221 */ /* 0x000fe20000000000 */
[----:B0-----:R-:W-:Y:S02]  /*4e40*/  IADD3 R19, P2, PT, R8, 0x100, RZ ;  /* 0x0000010008137810 */ /* 0x001fe40007f5e0ff */
[----:B------:R-:W-:Y:S01]  /*4e50*/  MOV R8, 0xffffffff ;  /* 0xffffffff00087802 */ /* 0x000fe20000000f00 */
[----:B------:R-:W-:Y:S02]  /*4e60*/  IMAD.MOV.U32 R36, RZ, RZ, R17 ;  /* 0x000000ffff247224 */ /* 0x000fe400078e0011 */
[----:B------:R-:W-:-:S08]  /*4e70*/  IMAD.X R37, RZ, RZ, R9, P2 ;  /* 0x000000ffff257224 */ /* 0x000fd000010e0609 */
[----:B------:R-:W-:Y:S05]  /*4e80*/  WARPSYNC.COLLECTIVE R8, `(.L_x_75) ;  /* 0x0000000008087348 */ /* 0x000fea0003c00000 */
[----:B------:R-:W-:Y:S01]  /*4e90*/  VOTE.ALL P0, P0 ;  /* 0x0000000000ff7806 */ /* 0x000fe20000000000 */
[----:B------:R-:W-:-:S12]  /*4ea0*/  ENDCOLLECTIVE ;  /* 0x000000000000791b */ /* 0x000fd80003800000 */
.L_x_75:
[----:B------:R-:W-:Y:S05]  /*4eb0*/  BRA `(.L_x_76) ;  /* 0xffffffe400287947 */ /* 0x000fea000383ffff */
.L_x_26:
[----:B------:R-:W-:Y:S01]  /*4ec0*/  BSSY B0, `(.L_x_77) ;  /* 0x0000006000007945 */ /* 0x000fe20003800000 */
[----:B------:R-:W-:Y:S02]  /*4ed0*/  PLOP3.LUT P0, PT, P0, PT, PT, 0x8, 0x80 ;  /* 0x000000000080781c */ /* 0x000fe4000070e170 */
[----:B------:R-:W-:-:S11]  /*4ee0*/  MOV R8, 0xffffffff ;  /* 0xffffffff00087802 */ /* 0x000fd60000000f00 */
[----:B------:R-:W-:Y:S05]  /*4ef0*/  WARPSYNC.COLLECTIVE R8, `(.L_x_78) ;  /* 0x0000000008087348 */ /* 0x000fea0003c00000 */
[----:B------:R-:W-:Y:S01]  /*4f00*/  VOTE.ANY P0, P0 ;  /* 0x0000000000ff7806 */ /* 0x000fe20000000100 */
[----:B------:R-:W-:-:S12]  /*4f10*/  ENDCOLLECTIVE ;  /* 0x000000000000791b */ /* 0x000fd80003800000 */
.L_x_78:
[----:B------:R-:W-:Y:S05]  /*4f20*/  BSYNC B0 ;  /* 0x0000000000007941 */ /* 0x000fea0003800000 */
.L_x_77:
[----:B------:R-:W-:Y:S05]  /*4f30*/  BRA `(.L_x_79) ;  /* 0xffffffe400387947 */ /* 0x000fea000383ffff */
.L_x_28:
[----:B------:R-:W-:Y:S01]  /*4f40*/  BSSY B0, `(.L_x_80) ;  /* 0x0000006000007945 */ /* 0x000fe20003800000 */
[----:B------:R-:W-:Y:S01]  /*4f50*/  PLOP3.LUT P0, PT, P0, PT, PT, 0x8, 0x80 ;  /* 0x000000000080781c */ /* 0x000fe2000070e170 */
[----:B------:R-:W-:-:S12]  /*4f60*/  IMAD.MOV.U32 R8, RZ, RZ, -0x1 ;  /* 0xffffffffff087424 */ /* 0x000fd800078e00ff */
[----:B------:R-:W-:Y:S05]  /*4f70*/  WARPSYNC.COLLECTIVE R8, `(.L_x_81) ;  /* 0x0000000008087348 */ /* 0x000fea0003c00000 */
[----:B------:R-:W-:Y:S01]  /*4f80*/  VOTE.ANY P0, P0 ;  /* 0x0000000000ff7806 */ /* 0x000fe20000000100 */
[----:B------:R-:W-:-:S12]  /*4f90*/  ENDCOLLECTIVE ;  /* 0x000000000000791b */ /* 0x000fd80003800000 */
.L_x_81:
[----:B------:R-:W-:Y:S05]  /*4fa0*/  BSYNC B0 ;  /* 0x0000000000007941 */ /* 0x000fea0003800000 */
.L_x_80:
[----:B------:R-:W-:Y:S05]  /*4fb0*/  BRA `(.L_x_82) ;  /* 0xffffffe4003c7947 */ /* 0x000fea000383ffff */
.L_x_30:
[----:B------:R-:W-:Y:S01]  /*4fc0*/  BSSY B0, `(.L_x_83) ;  /* 0x0000006000007945 */ /* 0x000fe20003800000 */
[----:B------:R-:W-:Y:S01]  /*4fd0*/  PLOP3.LUT P2, PT, P0, PT, PT, 0x8, 0x80 ;  /* 0x000000000080781c */ /* 0x000fe2000074e170 */
[----:B------:R-:W-:-:S12]  /*4fe0*/  IMAD.MOV.U32 R8, RZ, RZ, -0x1 ;  /* 0xffffffffff087424 */ /* 0x000fd800078e00ff */
[----:B------:R-:W-:Y:S05]  /*4ff0*/  WARPSYNC.COLLECTIVE R8, `(.L_x_84) ;  /* 0x0000000008087348 */ /* 0x000fea0003c00000 */
[----:B------:R-:W-:Y:S01]  /*5000*/  VOTE.ANY R8, PT, P2 ;  /* 0x0000000000087806 */ /* 0x000fe200010e0100 */
[----:B------:R-:W-:Y:S06]  /*5010*/  ENDCOLLECTIVE ;  /* 0x000000000000791b */ /* 0x000fec0003800000 */
.L_x_84:
[----:B------:R-:W-:Y:S05]  /*5020*/  BSYNC B0 ;  /* 0x0000000000007941 */ /* 0x000fea0003800000 */
.L_x_83:
[----:B------:R-:W-:Y:S01]  /*5030*/  LOP3.LUT R8, R8, 0x80000000, R42, 0xec, !PT ;  /* 0x8000000008087812 */ /* 0x000fe200078eec2a */
[----:B------:R-:W-:Y:S02]  /*5040*/  IMAD.MOV.U32 R10, RZ, RZ, 0x1 ;  /* 0x00000001ff0a7424 */ /* 0x000fe400078e00ff */
[----:B------:R-:W-:Y:S01]  /*5050*/  VIADD R18, R18, 0xffffffe0 ;  /* 0xffffffe012127836 */ /* 0x000fe20000000000 */
[----:B------:R-:W-:-:S04]  /*5060*/  IADD3 R9, PT, PT, R8, -0x1, RZ ;  /* 0xffffffff08097810 */ /* 0x000fc80007ffe0ff */
[----:B------:R-:W-:Y:S01]  /*5070*/  LOP3.LUT R44, R8, R9, RZ, 0xc, !PT ;  /* 0x00000009082c7212 */ /* 0x000fe200078e0cff */
[----:B------:R-:W-:Y:S01]  /*5080*/  IMAD.MOV.U32 R9, RZ, RZ, R17 ;  /* 0x000000ffff097224 */ /* 0x000fe200078e0011 */
[----:B------:R-:W-:Y:S02]  /*5090*/  MOV R8, 0xffffffff ;  /* 0xffffffff00087802 */ /* 0x000fe40000000f00 */
[----:B------:R0:W1:Y:S02]  /*50a0*/  POPC R15, R44 ;  /* 0x0000002c000f7309 */ /* 0x0000640000000000 */
[----:B0-----:R-:W-:-:S07]  /*50b0*/  IADD3 R44, PT, PT, R35, 0x10, RZ ;  /* 0x00000010232c7810 */ /* 0x001fce0007ffe0ff */
[----:B-1----:R-:W-:Y:S05]  /*50c0*/  WARPSYNC.COLLECTIVE R8, `(.L_x_85) ;  /* 0x0000000008087348 */ /* 0x002fea0003c00000 */
[----:B-1----:R0:W1:Y:S02]  /*50d0*/  SHFL.DOWN P2, R16, R9, R10, R15 ;  /* 0x0800000a09107389 */ /* 0x002064000004000f */
[----:B01----:R-:W-:Y:S05]  /*50e0*/  ENDCOLLECTIVE ;  /* 0x000000000000791b */ /* 0x003fea0003800000 */
.L_x_85:
[----:B------:R-:W-:Y:S01]  /*50f0*/  ISETP.GE.AND P0, PT, R35, R15, PT ;  /* 0x0000000f2300720c */ /* 0x000fe20003f06270 */
[----:B------:R-:W-:-:S12]  /*5100*/  HFMA2 R10, -RZ, RZ, 0, 1.1920928955078125e-07 ;  /* 0x00000002ff0a7431 */ /* 0x000fd800000001ff */
[----:B------:R-:W-:Y:S01]  /*5110*/  @!P0 FADD R17, R16, R17 ;  /* 0x0000001110118221 */ /* 0x000fe20000000000 */
[----:B------:R-:W-:-:S03]  /*5120*/  VIADD R16, R35, 0x2 ;  /* 0x0000000223107836 */ /* 0x000fc60000000000 */
[----:B------:R-:W-:Y:S02]  /*5130*/  IMAD.MOV.U32 R9, RZ, RZ, R17 ;  /* 0x000000ffff097224 */ /* 0x000fe400078e0011 */
[----:B------:R-:W-:-:S13]  /*5140*/  ISETP.GT.AND P0, PT, R16, R15, PT ;  /* 0x0000000f1000720c */ /* 0x000fda0003f04270 */
[----:B------:R-:W-:Y:S05]  /*5150*/  WARPSYNC.COLLECTIVE R8, `(.L_x_86) ;  /* 0x0000000008087348 */ /* 0x000fea0003c00000 */
[----:B------:R0:W1:Y:S02]  /*5160*/  SHFL.DOWN P2, R16, R9, R10, R15 ;  /* 0x0800000a09107389 */ /* 0x000064000004000f */
[----:B01----:R-:W-:Y:S05]  /*5170*/  ENDCOLLECTIVE ;  /* 0x000000000000791b */ /* 0x003fea0003800000 */
.L_x_86:
[----:B------:R-:W-:Y:S01]  /*5180*/  MOV R10, 0x4 ;  /* 0x00000004000a7802 */ /* 0x000fe20000000f00 */
[----:B------:R-:W-:Y:S01]  /*5190*/  @!P0 FADD R17, R17, R16 ;  /* 0x0000001011118221 */ /* 0x000fe20000000000 */
[----:B------:R-:W-:-:S03]  /*51a0*/  VIADD R16, R35, 0x4 ;  /* 0x0000000423107836 */ /* 0x000fc60000000000 */
[----:B------:R-:W-:Y:S02]  /*51b0*/  IMAD.MOV.U32 R9, RZ, RZ, R17 ;  /* 0x000000ffff097224 */ /* 0x000fe400078e0011 */
[----:B------:R-:W-:-:S13]  /*51c0*/  ISETP.GT.AND P0, PT, R16, R15, PT ;  /* 0x0000000f1000720c */ /* 0x000fda0003f04270 */
[----:B------:R-:W-:Y:S05]  /*51d0*/  WARPSYNC.COLLECTIVE R8, `(.L_x_87) ;  /* 0x0000000008087348 */ /* 0x000fea0003c00000 */
[----:B------:R0:W1:Y:S02]  /*51e0*/  SHFL.DOWN P2, R16, R9, R10, R15 ;  /* 0x0800000a09107389 */ /* 0x000064000004000f */
[----:B01----:R-:W-:Y:S05]  /*51f0*/  ENDCOLLECTIVE ;  /* 0x000000000000791b */ /* 0x003fea0003800000 */
.L_x_87:
[----:B------:R-:W-:Y:S02]  /*5200*/  HFMA2 R10, -RZ, RZ, 0, 4.76837158203125e-07 ;  /* 0x00000008ff0a7431 */ /* 0x000fe400000001ff */
[----:B------:R-:W-:Y:S01]  /*5210*/  @!P0 FADD R17, R17, R16 ;  /* 0x0000001011118221 */ /* 0x000fe20000000000 */
[----:B------:R-:W-:-:S03]  /*5220*/  VIADD R16, R35, 0x8 ;  /* 0x0000000823107836 */ /* 0x000fc60000000000 */
[----:B------:R-:W-:Y:S02]  /*5230*/  IMAD.MOV.U32 R9, RZ, RZ, R17 ;  /* 0x000000ffff097224 */ /* 0x000fe400078e0011 */
[----:B------:R-:W-:-:S13]  /*5240*/  ISETP.GT.AND P0, PT, R16, R15, PT ;  /* 0x0000000f1000720c */ /* 0x000fda0003f04270 */
[----:B------:R-:W-:Y:S05]  /*5250*/  WARPSYNC.COLLECTIVE R8, `(.L_x_88) ;  /* 0x0000000008087348 */ /* 0x000fea0003c00000 */
[----:B------:R0:W1:Y:S02]  /*5260*/  SHFL.DOWN P2, R16, R9, R10, R15 ;  /* 0x0800000a09107389 */ /* 0x000064000004000f */
[----:B01----:R-:W-:Y:S05]  /*5270*/  ENDCOLLECTIVE ;  /* 0x000000000000791b */ /* 0x003fea0003800000 */
.L_x_88:
[----:B------:R-:W-:Y:S02]  /*5280*/  IMAD.MOV.U32 R10, RZ, RZ, 0x10 ;  /* 0x00000010ff0a7424 */ /* 0x000fe400078e00ff */
[----:B------:R-:W-:Y:S01]  /*5290*/  @!P0 FADD R17, R17, R16 ;  /* 0x0000001011118221 */ /* 0x000fe20000000000 */
[----:B------:R-:W-:-:S03]  /*52a0*/  ISETP.GT.AND P0, PT, R44, R15, PT ;  /* 0x0000000f2c00720c */ /* 0x000fc60003f04270 */
[----:B------:R-:W-:-:S10]  /*52b0*/  IMAD.MOV.U32 R9, RZ, RZ, R17 ;  /* 0x000000ffff097224 */ /* 0x000fd400078e0011 */
[----:B------:R-:W-:Y:S05]  /*52c0*/  WARPSYNC.COLLECTIVE R8, `(.L_x_89) ;  /* 0x0000000008087348 */ /* 0x000fea0003c00000 */
[----:B------:R0:W1:Y:S02]  /*52d0*/  SHFL.DOWN P2, R16, R9, R10, R15 ;  /* 0x0800000a09107389 */ /* 0x000064000004000f */
[----:B01----:R-:W-:Y:S05]  /*52e0*/  ENDCOLLECTIVE ;  /* 0x000000000000791b */ /* 0x003fea0003800000 */
.L_x_89:
[----:B------:R-:W-:Y:S01]  /*52f0*/  @!P0 FADD R17, R17, R16 ;  /* 0x0000001011118221 */ /* 0x000fe20000000000 */
[----:B------:R-:W-:-:S03]  /*5300*/  ISETP.NE.AND P0, PT, R14, 0x65, PT ;  /* 0x000000650e00780c */ /* 0x000fc60003f05270 */
[----:B------:R-:W-:-:S10]  /*5310*/  FADD R36, R17, R36 ;  /* 0x0000002411247221 */ /* 0x000fd40000000000 */
[----:B------:R-:W-:Y:S05]  /*5320*/  WARPSYNC.COLLECTIVE R8, `(.L_x_90) ;  /* 0x0000000008087348 */ /* 0x000fea0003c00000 */
[----:B------:R-:W-:Y:S01]  /*5330*/  VOTE.ALL P0, P0 ;  /* 0x0000000000ff7806 */ /* 0x000fe20000000000 */
[----:B------:R-:W-:-:S12]  /*5340*/  ENDCOLLECTIVE ;  /* 0x000000000000791b */ /* 0x000fd80003800000 */
.L_x_90:
[----:B------:R-:W-:Y:S05]  /*5350*/  BRA `(.L_x_91) ;  /* 0xffffffe000d87947 */ /* 0x000fea000383ffff */
.L_x_92:
[----:B------:R-:W-:-:S00]  /*5360*/  BRA `(.L_x_92) ;  /* 0xfffffffc00fc7947 */ /* 0x000fc0000383ffff */
[----:B------:R-:W-:-:S00]  /*5370*/  NOP ;  /* 0x0000000000007918 */ /* 0x000fc00000000000 */
        /* <DEDUP_REMOVED lines=8> */
.L_x_224:


//--------------------- .text._ZN3cub18CUB_300001_SM_10006detail4scan16DeviceScanKernelINS2_10policy_hubIfffjN4cuda3std3__44plusIvEEE10Policy1000EN6thrust24THRUST_300001_SM_1000_NS10device_ptrIKfEENSE_IfEENS0_13ScanTileStateIfLb1EEES9_NS0_8NullTypeEjfLb0ESK_EEvT0_T1_T2_iT3_T4_T5_ --------------------------
	.section	.text._ZN3cub18CUB_300001_SM_10006detail4scan16DeviceScanKernelINS2_10policy_hubIfffjN4cuda3std3__44plusIvEEE10Policy1000EN6thrust24THRUST_300001_SM_1000_NS10device_ptrIKfEENSE_IfEENS0_13ScanTileStateIfLb1EEES9_NS0_8NullTypeEjfLb0ESK_EEvT0_T1_T2_iT3_T4_T5_,"ax",@progbits
	.align	128
        .global         _ZN3cub18CUB_300001_SM_10006detail4scan16DeviceScanKernelINS2_10policy_hubIfffjN4cuda3std3__44plusIvEEE10Policy1000EN6thrust24THRUST_300001_SM_1000_NS10device_ptrIKfEENSE_IfEENS0_13ScanTileStateIfLb1EEES9_NS0_8NullTypeEjfLb0ESK_EEvT0_T1_T2_iT3_T4_T5_
        .type           _ZN3cub18CUB_300001_SM_10006detail4scan16DeviceScanKernelINS2_10policy_hubIfffjN4cuda3std3__44plusIvEEE10Policy1000EN6thrust24THRUST_300001_SM_1000_NS10device_ptrIKfEENSE_IfEENS0_13ScanTileStateIfLb1EEES9_NS0_8NullTypeEjfLb0ESK_EEvT0_T1_T2_iT3_T4_T5_,@function
        .size           _ZN3cub18CUB_300001_SM_10006detail4scan16DeviceScanKernelINS2_10policy_hubIfffjN4cuda3std3__44plusIvEEE10Policy1000EN6thrust24THRUST_300001_SM_1000_NS10device_ptrIKfEENSE_IfEENS0_13ScanTileStateIfLb1EEES9_NS0_8NullTypeEjfLb0ESK_EEvT0_T1_T2_iT3_T4_T5_,(.L_x_225 - _ZN3cub18CUB_300001_SM_10006detail4scan16DeviceScanKernelINS2_10policy_hubIfffjN4cuda3std3__44plusIvEEE10Policy1000EN6thrust24THRUST_300001_SM_1000_NS10device_ptrIKfEENSE_IfEENS0_13ScanTileStateIfLb1EEES9_NS0_8NullTypeEjfLb0ESK_EEvT0_T1_T2_iT3_T4_T5_)
        .other          _ZN3cub18CUB_300001_SM_10006detail4scan16DeviceScanKernelINS2_10policy_hubIfffjN4cuda3std3__44plusIvEEE10Policy1000EN6thrust24THRUST_300001_SM_1000_NS10device_ptrIKfEENSE_IfEENS0_13ScanTileStateIfLb1EEES9_NS0_8NullTypeEjfLb0ESK_EEvT0_T1_T2_iT3_T4_T5_,@"STO_CUDA_ENTRY STV_DEFAULT"
_ZN3cub18CUB_300001_SM_10006detail4scan16DeviceScanKernelINS2_10policy_hubIfffjN4cuda3std3__44plusIvEEE10Policy1000EN6thrust24THRUST_300001_SM_1000_NS10device_ptrIKfEENSE_IfEENS0_13ScanTileStateIfLb1EEES9_NS0_8NullTypeEjfLb0ESK_EEvT0_T1_T2_iT3_T4_T5_:
.text._ZN3cub18CUB_300001_SM_10006detail4scan16DeviceScanKernelINS2_10policy_hubIfffjN4cuda3std3__44plusIvEEE10Policy1000EN6thrust24THRUST_300001_SM_1000_NS10device_ptrIKfEENSE_IfEENS0_13ScanTileStateIfLb1EEES9_NS0_8NullTypeEjfLb0ESK_EEvT0_T1_T2_iT3_T4_T5_:
[----:B------:R-:W-:Y:S08]  /*0000*/  LDC R1, c[0x0][0x37c] ;  /* 0x0000df00ff017b82 */ /* 0x000ff00000000800 */
[----:B------:R-:W0:Y:S01]  /*0010*/  S2UR UR4, SR_CTAID.X ;  /* 0x00000000000479c3 */ /* 0x000e220000002500 */
[----:B------:R-:W1:Y:S01]  /*0020*/  LDCU UR5, c[0x0][0x3a0] ;  /* 0x00007400ff0577ac */ /* 0x000e620008000800 */
[----:B------:R-:W2:Y:S06]  /*0030*/  LDCU.64 UR8, c[0x0][0x358] ;  /* 0x00006b00ff0877ac */ /* 0x000eac0008000a00 */
[----:B------:R-:W0:Y:S02]  /*0040*/  LDC R42, c[0x0][0x398] ;  /* 0x0000e600ff2a7b82 */ /* 0x000e240000000800 */
[----:B0-----:R-:W-:-:S04]  /*0050*/  VIADD R42, R42, UR4 ;  /* 0x000000042a2a7c36 */ /* 0x001fc80008000000 */
[----:B------:R-:W-:-:S05]  /*0060*/  IMAD R3, R42, 0x2100, RZ ;  /* 0x000021002a037824 */ /* 0x000fca00078e02ff */
[----:B-1----:R-:W-:-:S04]  /*0070*/  IADD3 R0, PT, PT, -R3, UR5, RZ ;  /* 0x0000000503007c10 */ /* 0x002fc8000fffe1ff */
[----:B------:R-:W-:-:S13]  /*0080*/  ISETP.GE.U32.AND P0, PT, R0, 0x2101, PT ;  /* 0x000021010000780c */ /* 0x000fda0003f06070 */
[----:B--2---:R-:W-:Y:S05]  /*0090*/  @!P0 BRA `(.L_x_93) ;  /* 0x0000001c00d48947 */ /* 0x004fea0003800000 */
[----:B------:R-:W0:Y:S01]  /*00a0*/  S2R R16, SR_TID.X ;  /* 0x0000000000107919 */ /* 0x000e220000002100 */
[----:B------:R-:W1:Y:S01]  /*00b0*/  LDCU.64 UR4, c[0x0][0x380] ;  /* 0x00007000ff0477ac */ /* 0x000e620008000a00 */
[C---:B0-----:R-:W-:Y:S02]  /*00c0*/  LOP3.LUT R0, R16.reuse, 0x1f, RZ, 0xc0, !PT ;  /* 0x0000001f10007812 */ /* 0x041fe400078ec0ff */
[----:B------:R-:W-:-:S05]  /*00d0*/  LOP3.LUT R5, R16, 0x3e0, RZ, 0xc0, !PT ;  /* 0x000003e010057812 */ /* 0x000fca00078ec0ff */
[----:B------:R-:W-:-:S05]  /*00e0*/  IMAD R0, R5, 0x16, R0 ;  /* 0x0000001605007824 */ /* 0x000fca00078e0200 */
[----:B------:R-:W-:-:S04]  /*00f0*/  IADD3 R0, P0, PT, R3, R0, RZ ;  /* 0x0000000003007210 */ /* 0x000fc80007f1e0ff */
[----:B------:R-:W-:Y:S01]  /*0100*/  SHF.L.U32 R38, R0, 0x2, RZ ;  /* 0x0000000200267819 */ /* 0x000fe200000006ff */
[----:B------:R-:W-:-:S03]  /*0110*/  IMAD.X R3, RZ, RZ, RZ, P0 ;  /* 0x000000ffff037224 */ /* 0x000fc600000e06ff */
[----:B-1----:R-:W-:Y:S02]  /*0120*/  IADD3 R2, P0, PT, R38, UR4, RZ ;  /* 0x0000000426027c10 */ /* 0x002fe4000ff1e0ff */
[----:B------:R-:W-:-:S04]  /*0130*/  SHF.L.U64.HI R0, R0, 0x2, R3 ;  /* 0x0000000200007819 */ /* 0x000fc80000010203 */
        /* <DEDUP_REMOVED lines=27> */
[----:B------:R-:W-:Y:S01]  /*02f0*/  ISETP.NE.AND P0, PT, R42, RZ, PT ;  /* 0x000000ff2a00720c */ /* 0x000fe20003f05270 */
        /* <DEDUP_REMOVED lines=28> */
[----:B------:R0:W1:Y:S04]  /*04c0*/  LDS.64 R36, [R27] ;  /* 0x000000001b247984 */ /* 0x0000680000000a00 */
[----:B------:R0:W2:Y:S04]  /*04d0*/  LDS.64 R34, [R27+0x8] ;  /* 0x000008001b227984 */ /* 0x0000a80000000a00 */
[----:B------:R0:W3:Y:S04]  /*04e0*/  LDS.64 R32, [R27+0x10] ;  /* 0x000010001b207984 */ /* 0x0000e80000000a00 */
[----:B------:R0:W4:Y:S04]  /*04f0*/  LDS.64 R18, [R27+0x18] ;  /* 0x000018001b127984 */ /* 0x0001280000000a00 */
[----:B------:R0:W0:Y:S04]  /*0500*/  LDS.64 R14, [R27+0x20] ;  /* 0x000020001b0e7984 */ /* 0x0000280000000a00 */
[----:B------:R0:W0:Y:S04]  /*0510*/  LDS.64 R12, [R27+0x28] ;  /* 0x000028001b0c7984 */ /* 0x0000280000000a00 */
[----:B------:R0:W0:Y:S04]  /*0520*/  LDS.64 R10, [R27+0x30] ;  /* 0x000030001b0a7984 */ /* 0x0000280000000a00 */
[----:B------:R0:W0:Y:S04]  /*0530*/  LDS.64 R8, [R27+0x38] ;  /* 0x000038001b087984 */ /* 0x0000280000000a00 */
[----:B------:R0:W0:Y:S04]  /*0540*/  LDS.64 R6, [R27+0x40] ;  /* 0x000040001b067984 */ /* 0x0000280000000a00 */
[----:B------:R0:W0:Y:S04]  /*0550*/  LDS.64 R4, [R27+0x48] ;  /* 0x000048001b047984 */ /* 0x0000280000000a00 */
[----:B------:R0:W0:Y:S01]  /*0560*/  LDS.64 R2, [R27+0x50] ;  /* 0x000050001b027984 */ /* 0x0000220000000a00 */
[----:B------:R-:W-:Y:S06]  /*0570*/  BAR.SYNC.DEFER_BLOCKING 0x0 ;  /* 0x0000000000007b1d */ /* 0x000fec0000010000 */
[----:B-1----:R-:W-:Y:S05]  /*0580*/  @P0 BRA `(.L_x_95) ;  /* 0x0000000400480947 */ /* 0x002fea0003800000 */
[----:B0-----:R-:W-:Y:S01]  /*0590*/  FADD R17, R36, R37 ;  /* 0x0000002524117221 */ /* 0x001fe20000000000 */
[----:B--2---:R-:W-:Y:S01]  /*05a0*/  FADD R20, R34, R35 ;  /* 0x0000002322147221 */ /* 0x004fe20000000000 */
[----:B---3--:R-:W-:Y:S01]  /*05b0*/  FADD R21, R32, R33 ;  /* 0x0000002120157221 */ /* 0x008fe20000000000 */
[----:B----4-:R-:W-:Y:S01]  /*05c0*/  FADD R22, R18, R19 ;  /* 0x0000001312167221 */ /* 0x010fe20000000000 */
        /* <DEDUP_REMOVED lines=14> */
[----:B------:R-:W-:-:S02]  /*06b0*/  ISETP.NE.AND P1, PT, R39, 0x1f, PT ;  /* 0x0000001f2700780c */ /* 0x000fc40003f25270 */
[----:B------:R-:W-:Y:S01]  /*06c0*/  FADD R17, R17, R26 ;  /* 0x0000001a11117221 */ /* 0x000fe20000000000 */
[----:B------:R-:W-:Y:S01]  /*06d0*/  FADD R22, R22, R23 ;  /* 0x0000001716167221 */ /* 0x000fe20000000000 */
[----:B------:R-:W-:-:S03]  /*06e0*/  ISETP.NE.AND P2, PT, R39, RZ, PT ;  /* 0x000000ff2700720c */ /* 0x000fc60003f45270 */
[----:B------:R-:W-:-:S05]  /*06f0*/  FADD R22, R17, R22 ;  /* 0x0000001611167221 */ /* 0x000fca0000000000 */
[----:B------:R-:W0:Y:S01]  /*0700*/  SHFL.UP P0, R21, R22, 0x1, RZ ;  /* 0x0420000016157989 */ /* 0x000e2200000000ff */
[----:B------:R-:W-:Y:S01]  /*0710*/  @!P1 LEA R44, R40, UR4, 0x2 ;  /* 0x00000004282c9c11 */ /* 0x000fe2000f8e10ff */
        /* <DEDUP_REMOVED lines=45> */
[----:B------:R-:W-:Y:S02]  /*09f0*/  ISETP.GE.U32.AND P0, PT, R16, 0x20, PT ;  /* 0x000000201000780c */ /* 0x000fe40003f06070 */
[----:B------:R-:W-:Y:S02]  /*0a00*/  FSEL R20, R30, R20, !P1 ;  /* 0x000000141e147208 */ /* 0x000fe40004800000 */
[----:B------:R-:W-:-:S03]  /*0a10*/  ISETP.NE.AND P1, PT, R16, RZ, PT ;  /* 0x000000ff1000720c */ /* 0x000fc60003f25270 */
[----:B------:R-:W-:-:S05]  /*0a20*/  @P2 FADD R20, R17, R20 ;  /* 0x0000001411142221 */ /* 0x000fca0000000000 */
[----:B------:R-:W-:-:S05]  /*0a30*/  FSEL R17, R17, R20, !P0 ;  /* 0x0000001411117208 */ /* 0x000fca0004000000 */
[----:B------:R-:W-:Y:S01]  /*0a40*/  FADD R16, R36, R17 ;  /* 0x0000001124107221 */ /* 0x000fe20000000000 */
[----:B------:R-:W-:Y:S06]  /*0a50*/  @P1 BRA `(.L_x_96) ;  /* 0x0000000c00f41947 */ /* 0x000fec0003800000 */
[----:B------:R-:W0:Y:S01]  /*0a60*/  LDC.64 R20, c[0x0][0x390] ;  /* 0x0000e400ff147b82 */ /* 0x000e220000000a00 */
[----:B------:R-:W-:Y:S02]  /*0a70*/  IMAD.MOV.U32 R30, RZ, RZ, 0x65 ;  /* 0x00000065ff1e7424 */ /* 0x000fe400078e00ff */
[----:B------:R-:W-:-:S03]  /*0a80*/  IMAD.MOV.U32 R16, RZ, RZ, R36 ;  /* 0x000000ffff107224 */ /* 0x000fc600078e0024 */
[----:B0-----:R0:W-:Y:S01]  /*0a90*/  ST.E.64.STRONG.GPU desc[UR8][R20.64+0x100], R30 ;  /* 0x0001001e14007985 */ /* 0x0011e2000c10fb08 */
[----:B------:R-:W-:Y:S05]  /*0aa0*/  BRA `(.L_x_96) ;  /* 0x0000000c00e07947 */ /* 0x000fea0003800000 */
.L_x_95:
        /* <DEDUP_REMOVED lines=70> */
[----:B------:R-:W-:Y:S02]  /*0f10*/  ISETP.GT.U32.AND P0, PT, R16, 0x1f, PT ;  /* 0x0000001f1000780c */ /* 0x000fe40003f04070 */
[----:B------:R-:W-:Y:S02]  /*0f20*/  FSEL R20, R30, R20, !P1 ;  /* 0x000000141e147208 */ /* 0x000fe40004800000 */
[----:B------:R-:W-:-:S03]  /*0f30*/  ISETP.GE.U32.AND P1, PT, R16, 0x20, PT ;  /* 0x000000201000780c */ /* 0x000fc60003f26070 */
[----:B------:R-:W-:-:S05]  /*0f40*/  @P2 FADD R20, R17, R20 ;  /* 0x0000001411142221 */ /* 0x000fca0000000000 */
[----:B------:R-:W-:Y:S01]  /*0f50*/  FSEL R23, R17, R20, !P1 ;  /* 0x0000001411177208 */ /* 0x000fe20004800000 */
[----:B------:R-:W-:Y:S06]  /*0f60*/  @P0 BRA `(.L_x_97) ;  /* 0x0000000800880947 */ /* 0x000fec0003800000 */
[----:B------:R-:W0:Y:S01]  /*0f70*/  LDC.64 R20, c[0x0][0x390] ;  /* 0x0000e400ff147b82 */ /* 0x000e220000000a00 */
[----:B------:R-:W-:Y:S02]  /*0f80*/  ISETP.NE.AND P1, PT, R16, RZ, PT ;  /* 0x000000ff1000720c */ /* 0x000fe40003f25270 */
[----:B------:R-:W-:-:S05]  /*0f90*/  LOP3.LUT R17, RZ, R16, RZ, 0x33, !PT ;  /* 0x00000010ff117212 */ /* 0x000fca00078e33ff */
[----:B------:R-:W-:-:S06]  /*0fa0*/  IMAD.IADD R24, R42, 0x1, R17 ;  /* 0x000000012a187824 */ /* 0x000fcc00078e0211 */
[----:B------:R-:W-:Y:S01]  /*0fb0*/  @!P1 MOV R30, 0x64 ;  /* 0x00000064001e9802 */ /* 0x000fe20000000f00 */
        /* <DEDUP_REMOVED lines=10> */
.L_x_127:
[----:B------:R-:W-:Y:S05]  /*1060*/  @!P0 BRA `(.L_x_99) ;  /* 0x0000000000748947 */ /* 0x000fea0003800000 */
[----:B------:R-:W-:-:S07]  /*1070*/  IMAD.MOV.U32 R22, RZ, RZ, 0x3b8 ;  /* 0x000003b8ff167424 */ /* 0x000fce00078e00ff */
.L_x_101:
[----:B------:R-:W-:Y:S01]  /*1080*/  IADD3 R25, PT, PT, R22, 0x1, RZ ;  /* 0x0000000116197810 */ /* 0x000fe20007ffe0ff */
[----:B------:R-:W-:-:S03]  /*1090*/  IMAD R42, R42, 0x41a7, RZ ;  /* 0x000041a72a2a7824 */ /* 0x000fc600078e02ff */
[----:B------:R-:W0:Y:S01]  /*10a0*/  I2F.U32.RP R28, R25 ;  /* 0x00000019001c7306 */ /* 0x000e220000209000 */
[----:B------:R-:W-:Y:S01]  /*10b0*/  IMAD.MOV R29, RZ, RZ, -R25 ;  /* 0x000000ffff1d7224 */ /* 0x000fe200078e0a19 */
[----:B------:R-:W-:Y:S02]  /*10c0*/  LOP3.LUT R42, R42, 0x7fffffff, RZ, 0xc0, !PT ;  /* 0x7fffffff2a2a7812 */ /* 0x000fe400078ec0ff */
[----:B------:R-:W-:-:S04]  /*10d0*/  ISETP.NE.U32.AND P2, PT, R25, RZ, PT ;  /* 0x000000ff1900720c */ /* 0x000fc80003f45070 */
[----:B0-----:R-:W0:Y:S02]  /*10e0*/  MUFU.RCP R28, R28 ;  /* 0x0000001c001c7308 */ /* 0x001e240000001000 */
[----:B0-----:R-:W-:-:S06]  /*10f0*/  VIADD R20, R28, 0xffffffe ;  /* 0x0ffffffe1c147836 */ /* 0x001fcc0000000000 */
[----:B------:R0:W1:Y:S02]  /*1100*/  F2I.FTZ.U32.TRUNC.NTZ R21, R20 ;  /* 0x0000001400157305 */ /* 0x000064000021f000 */
[----:B0-----:R-:W-:Y:S02]  /*1110*/  HFMA2 R20, -RZ, RZ, 0, 0 ;  /* 0x00000000ff147431 */ /* 0x001fe400000001ff */
[----:B-1----:R-:W-:-:S04]  /*1120*/  IMAD R29, R29, R21, RZ ;  /* 0x000000151d1d7224 */ /* 0x002fc800078e02ff */
[----:B------:R-:W-:-:S06]  /*1130*/  IMAD.HI.U32 R21, R21, R29, R20 ;  /* 0x0000001d15157227 */ /* 0x000fcc00078e0014 */
[----:B------:R-:W-:-:S04]  /*1140*/  IMAD.HI.U32 R21, R21, R42, RZ ;  /* 0x0000002a15157227 */ /* 0x000fc800078e00ff */
[----:B------:R-:W-:-:S04]  /*1150*/  IMAD.MOV R21, RZ, RZ, -R21 ;  /* 0x000000ffff157224 */ /* 0x000fc800078e0a15 */
[----:B------:R-:W-:-:S05]  /*1160*/  IMAD R28, R25, R21, R42 ;  /* 0x00000015191c7224 */ /* 0x000fca00078e022a */
[----:B------:R-:W-:-:S13]  /*1170*/  ISETP.GE.U32.AND P0, PT, R28, R25, PT ;  /* 0x000000191c00720c */ /* 0x000fda0003f06070 */
[----:B------:R-:W-:-:S05]  /*1180*/  @P0 IMAD.IADD R28, R28, 0x1, -R25 ;  /* 0x000000011c1c0824 */ /* 0x000fca00078e0a19 */
[----:B------:R-:W-:-:S13]  /*1190*/  ISETP.GE.U32.AND P0, PT, R28, R25, PT ;  /* 0x000000191c00720c */ /* 0x000fda0003f06070 */
[----:B------:R-:W-:Y:S02]  /*11a0*/  @P0 IADD3 R28, PT, PT, -R25, R28, RZ ;  /* 0x0000001c191c0210 */ /* 0x000fe40007ffe1ff */
[----:B------:R-:W-:-:S04]  /*11b0*/  @!P2 LOP3.LUT R28, RZ, R25, RZ, 0x33, !PT ;  /* 0x00000019ff1ca212 */ /* 0x000fc800078e33ff */
[----:B------:R-:W-:Y:S05]  /*11c0*/  NANOSLEEP R28 ;  /* 0x0000001c0000735d */ /* 0x000fea0003800000 */
[----:B------:R-:W2:Y:S01]  /*11d0*/  LD.E.64.STRONG.GPU R28, desc[UR8][R16.64+0x100] ;  /* 0x00010008101c7980 */ /* 0x000ea2000c10fb00 */
[----:B------:R-:W-:Y:S01]  /*11e0*/  UMOV UR5, 0xffffffff ;  /* 0xffffffff00057882 */ /* 0x000fe20000000000 */
[----:B------:R-:W-:Y:S02]  /*11f0*/  SHF.R.U32.HI R22, RZ, 0x1, R22 ;  /* 0x00000001ff167819 */ /* 0x000fe40000011616 */
[----:B--2---:R-:W-:Y:S01]  /*1200*/  ISETP.NE.AND P0, PT, R28, 0x63, PT ;  /* 0x000000631c00780c */ /* 0x004fe20003f05270 */
[----:B------:R-:W-:-:S12]  /*1210*/  BRA.DIV UR5, `(.L_x_100) ;  /* 0x0000003605287947 */ /* 0x000fd8000b800000 */
[----:B------:R-:W-:-:S13]  /*1220*/  VOTE.ANY P0, !P0 ;  /* 0x0000000000ff7806 */ /* 0x000fda0004000100 */
.L_x_130:
[----:B------:R-:W-:Y:S05]  /*1230*/  @P0 BRA `(.L_x_101) ;  /* 0xfffffffc00900947 */ /* 0x000fea000383ffff */
.L_x_99:
        /* <DEDUP_REMOVED lines=8> */
[C---:B------:R-:W-:Y:S01]  /*12c0*/  VIADD R30, R39.reuse, 0x8 ;  /* 0x00000008271e7836 */ /* 0x040fe20000000000 */
[----:B------:R-:W-:Y:S02]  /*12d0*/  IADD3 R25, PT, PT, R39, 0x10, RZ ;  /* 0x0000001027197810 */ /* 0x000fe40007ffe0ff */
        /* <DEDUP_REMOVED lines=24> */
.L_x_139:
[----:B------:R-:W-:Y:S05]  /*1460*/  @!P0 BRA `(.L_x_103) ;  /* 0x00000004000c8947 */ /* 0x000fea0003800000 */
[----:B------:R-:W-:-:S07]  /*1470*/  IMAD.MOV.U32 R47, RZ, RZ, 0x3b8 ;  /* 0x000003b8ff2f7424 */ /* 0x000fce00078e00ff */
.L_x_109:
        /* <DEDUP_REMOVED lines=8> */
.L_x_142:
[----:B------:R-:W-:Y:S05]  /*1500*/  @!P0 BRA `(.L_x_105) ;  /* 0x0000000000748947 */ /* 0x000fea0003800000 */
[----:B------:R-:W-:-:S07]  /*1510*/  MOV R22, R47 ;  /* 0x0000002f00167202 */ /* 0x000fce0000000f00 */
.L_x_107:
[----:B------:R-:W-:Y:S02]  /*1520*/  VIADD R29, R22, 0x1 ;  /* 0x00000001161d7836 */ /* 0x000fe40000000000 */
[----:B------:R-:W-:Y:S02]  /*1530*/  IMAD R42, R42, 0x41a7, RZ ;  /* 0x000041a72a2a7824 */ /* 0x000fe400078e02ff */
[----:B------:R-:W0:Y:S01]  /*1540*/  I2F.U32.RP R28, R29 ;  /* 0x0000001d001c7306 */ /* 0x000e220000209000 */
[----:B------:R-:W-:Y:S02]  /*1550*/  IADD3 R49, PT, PT, RZ, -R29, RZ ;  /* 0x8000001dff317210 */ /* 0x000fe40007ffe0ff */
[----:B------:R-:W-:Y:S02]  /*1560*/  LOP3.LUT R42, R42, 0x7fffffff, RZ, 0xc0, !PT ;  /* 0x7fffffff2a2a7812 */ /* 0x000fe400078ec0ff */
[----:B------:R-:W-:-:S03]  /*1570*/  ISETP.NE.U32.AND P2, PT, R29, RZ, PT ;  /* 0x000000ff1d00720c */ /* 0x000fc60003f45070 */
[----:B0-----:R-:W0:Y:S02]  /*1580*/  MUFU.RCP R28, R28 ;  /* 0x0000001c001c7308 */ /* 0x001e240000001000 */
[----:B0-----:R-:W-:-:S06]  /*1590*/  VIADD R20, R28, 0xffffffe ;  /* 0x0ffffffe1c147836 */ /* 0x001fcc0000000000 */
[----:B------:R0:W1:Y:S02]  /*15a0*/  F2I.FTZ.U32.TRUNC.NTZ R21, R20 ;  /* 0x0000001400157305 */ /* 0x000064000021f000 */
[----:B0-----:R-:W-:Y:S02]  /*15b0*/  IMAD.MOV.U32 R20, RZ, RZ, RZ ;  /* 0x000000ffff147224 */ /* 0x001fe400078e00ff */
[----:B-1----:R-:W-:-:S04]  /*15c0*/  IMAD R49, R49, R21, RZ ;  /* 0x0000001531317224 */ /* 0x002fc800078e02ff */
[----:B------:R-:W-:-:S06]  /*15d0*/  IMAD.HI.U32 R21, R21, R49, R20 ;  /* 0x0000003115157227 */ /* 0x000fcc00078e0014 */
[----:B------:R-:W-:-:S04]  /*15e0*/  IMAD.HI.U32 R21, R21, R42, RZ ;  /* 0x0000002a15157227 */ /* 0x000fc800078e00ff */
[----:B------:R-:W-:-:S04]  /*15f0*/  IMAD.MOV R21, RZ, RZ, -R21 ;  /* 0x000000ffff157224 */ /* 0x000fc800078e0a15 */
[----:B------:R-:W-:-:S05]  /*1600*/  IMAD R28, R29, R21, R42 ;  /* 0x000000151d1c7224 */ /* 0x000fca00078e022a */
[----:B------:R-:W-:-:S13]  /*1610*/  ISETP.GE.U32.AND P0, PT, R28, R29, PT ;  /* 0x0000001d1c00720c */ /* 0x000fda0003f06070 */
[----:B------:R-:W-:-:S04]  /*1620*/  @P0 IADD3 R28, PT, PT, -R29, R28, RZ ;  /* 0x0000001c1d1c0210 */ /* 0x000fc80007ffe1ff */
[----:B------:R-:W-:-:S13]  /*1630*/  ISETP.GE.U32.AND P0, PT, R28, R29, PT ;  /* 0x0000001d1c00720c */ /* 0x000fda0003f06070 */
[----:B------:R-:W-:Y:S01]  /*1640*/  @P0 IMAD.IADD R28, R28, 0x1, -R29 ;  /* 0x000000011c1c0824 */ /* 0x000fe200078e0a1d */
        /* <DEDUP_REMOVED lines=8> */
.L_x_145:
[----:B------:R-:W-:Y:S05]  /*16d0*/  @P0 BRA `(.L_x_107) ;  /* 0xfffffffc00900947 */ /* 0x000fea000383ffff */
.L_x_105:
[----:B------:R-:W-:Y:S01]  /*16e0*/  UMOV UR5, 0xffffffff ;  /* 0xffffffff00057882 */ /* 0x000fe20000000000 */
[----:B------:R-:W-:Y:S02]  /*16f0*/  ISETP.NE.AND P0, PT, R28, 0x65, PT ;  /* 0x000000651c00780c */ /* 0x000fe40003f05270 */
[----:B------:R-:W-:Y:S11]  /*1700*/  BRA.DIV UR5, `(.L_x_108) ;  /* 0x0000003605407947 */ /* 0x000ff6000b800000 */
[----:B------:R-:W-:Y:S02]  /*1710*/  VOTE.ANY R21, PT, !P0 ;  /* 0x0000000000157806 */ /* 0x000fe400040e0100 */
[----:B------:R-:W-:Y:S02]  /*1720*/  IADD3 R24, PT, PT, R24, -0x20, RZ ;  /* 0xffffffe018187810 */ /* 0x000fe40007ffe0ff */
[----:B------:R-:W-:-:S05]  /*1730*/  LOP3.LUT R21, R21, 0x80000000, R43, 0xec, !PT ;  /* 0x8000000015157812 */ /* 0x000fca00078eec2b */
[----:B------:R-:W-:-:S05]  /*1740*/  VIADD R16, R21, 0xffffffff ;  /* 0xffffffff15107836 */ /* 0x000fca0000000000 */
[----:B------:R-:W-:-:S04]  /*1750*/  LOP3.LUT R16, R21, R16, RZ, 0xc, !PT ;  /* 0x0000001015107212 */ /* 0x000fc800078e0cff */
        /* <DEDUP_REMOVED lines=19> */
.L_x_154:
[----:B------:R-:W-:Y:S05]  /*1890*/  @P0 BRA `(.L_x_109) ;  /* 0xfffffff800f80947 */ /* 0x000fea000383ffff */
.L_x_103:
        /* <DEDUP_REMOVED lines=8> */
[----:B0-----:R-:W-:-:S05]  /*1920*/  @!P1 LEA R16, R17, R16, 0x18 ;  /* 0x0000001011109211 */ /* 0x001fca00078ec0ff */
[----:B------:R1:W-:Y:S04]  /*1930*/  @!P1 STS [R16+0x8], R31 ;  /* 0x0000081f10009388 */ /* 0x0003e80000000800 */
[----:B------:R1:W-:Y:S01]  /*1940*/  @!P1 STS [R16+0x4], R46 ;  /* 0x0000042e10009388 */ /* 0x0003e20000000800 */
[----:B--2---:R-:W-:Y:S01]  /*1950*/  @!P0 LEA R21, R21, R20, 0x18 ;  /* 0x0000001415158211 */ /* 0x004fe200078ec0ff */
[----:B------:R-:W-:Y:S01]  /*1960*/  IMAD.MOV.U32 R20, RZ, RZ, R23 ;  /* 0x000000ffff147224 */ /* 0x000fe200078e0017 */
[----:B------:R-:W-:-:S03]  /*1970*/  @!P0 MOV R20, R46 ;  /* 0x0000002e00148202 */ /* 0x000fc60000000f00 */
[----:B------:R1:W-:Y:S04]  /*1980*/  @!P0 STS [R21+0x4c], R46 ;  /* 0x00004c2e15008388 */ /* 0x0003e80000000800 */
.L_x_97:
[----:B------:R-:W-:Y:S05]  /*1990*/  WARPSYNC.ALL ;  /* 0x0000000000007948 */ /* 0x000fea0003800000 */
[----:B------:R-:W0:Y:S08]  /*19a0*/  S2UR UR6, SR_CgaCtaId ;  /* 0x00000000000679c3 */ /* 0x000e300000008800 */
[----:B------:R-:W-:Y:S06]  /*19b0*/  BAR.SYNC.DEFER_BLOCKING 0x0 ;  /* 0x0000000000007b1d */ /* 0x000fec0000010000 */
[----:B------:R-:W-:Y:S01]  /*19c0*/  UMOV UR5, 0x400 ;  /* 0x0000040000057882 */ /* 0x000fe20000000000 */
[----:B------:R-:W2:Y:S01]  /*19d0*/  S2R R17, SR_TID.X ;  /* 0x0000000000117919 */ /* 0x000ea20000002100 */
[----:B0-----:R-:W-:-:S09]  /*19e0*/  ULEA UR5, UR6, UR5, 0x18 ;  /* 0x0000000506057291 */ /* 0x001fd2000f8ec0ff */
[----:B-1----:R-:W0:Y:S01]  /*19f0*/  LDS R16, [UR5+0x4c] ;  /* 0x00004c05ff107984 */ /* 0x002e220008000800 */
[----:B--2---:R-:W-:-:S13]  /*1a00*/  ISETP.NE.AND P0, PT, R17, RZ, PT ;  /* 0x000000ff1100720c */ /* 0x004fda0003f05270 */
[----:B0-----:R-:W-:-:S04]  /*1a10*/  @P0 FADD R20, R16, R20 ;  /* 0x0000001410140221 */ /* 0x001fc80000000000 */
[----:B------:R-:W-:-:S07]  /*1a20*/  FADD R16, R36, R20 ;  /* 0x0000001424107221 */ /* 0x000fce0000000000 */
.L_x_96:
[----:B------:R-:W-:Y:S05]  /*1a30*/  BSYNC.RECONVERGENT B0 ;  /* 0x0000000000007941 */ /* 0x000fea0003800200 */
.L_x_94:
[----:B------:R-:W-:Y:S01]  /*1a40*/  FADD R17, R37, R16 ;  /* 0x0000001025117221 */ /* 0x000fe20000000000 */
[----:B0-----:R-:W0:Y:S01]  /*1a50*/  S2R R20, SR_TID.X ;  /* 0x0000000000147919 */ /* 0x001e220000002100 */
[----:B------:R-:W1:Y:S01]  /*1a60*/  S2UR UR6, SR_CgaCtaId ;  /* 0x00000000000679c3 */ /* 0x000e620000008800 */
[----:B------:R-:W-:Y:S01]  /*1a70*/  UMOV UR5, 0x400 ;  /* 0x0000040000057882 */ /* 0x000fe20000000000 */
[----:B------:R-:W-:Y:S01]  /*1a80*/  FADD R34, R34, R17 ;  /* 0x0000001122227221 */ /* 0x000fe20000000000 */
[----:B------:R-:W2:Y:S03]  /*1a90*/  S2R R21, SR_LANEID ;  /* 0x0000000000157919 */ /* 0x000ea60000000000 */
[----:B------:R-:W-:Y:S02]  /*1aa0*/  FADD R35, R35, R34 ;  /* 0x0000002223237221 */ /* 0x000fe40000000000 */
[----:B------:R-:W-:Y:S02]  /*1ab0*/  BAR.SYNC.DEFER_BLOCKING 0x0 ;  /* 0x0000000000007b1d */ /* 0x000fe40000010000 */
[----:B------:R-:W-:-:S04]  /*1ac0*/  FADD R32, R32, R35 ;  /* 0x0000002320207221 */ /* 0x000fc80000000000 */
[----:B------:R-:W-:-:S04]  /*1ad0*/  FADD R33, R33, R32 ;  /* 0x0000002021217221 */ /* 0x000fc80000000000 */
[----:B------:R-:W-:-:S04]  /*1ae0*/  FADD R18, R18, R33 ;  /* 0x0000002112127221 */ /* 0x000fc80000000000 */
[----:B------:R-:W-:Y:S01]  /*1af0*/  FADD R19, R19, R18 ;  /* 0x0000001213137221 */ /* 0x000fe20000000000 */
[----:B-1----:R-:W-:-:S03]  /*1b00*/  ULEA UR5, UR6, UR5, 0x18 ;  /* 0x0000000506057291 */ /* 0x002fc6000f8ec0ff */
[----:B------:R-:W-:Y:S01]  /*1b10*/  FADD R14, R14, R19 ;  /* 0x000000130e0e7221 */ /* 0x000fe20000000000 */
[----:B------:R-:W1:Y:S03]  /*1b20*/  LDCU.64 UR6, c[0x0][0x388] ;  /* 0x00007100ff0677ac */ /* 0x000e660008000a00 */
[----:B------:R-:W-:Y:S01]  /*1b30*/  FADD R15, R15, R14 ;  /* 0x0000000e0f0f7221 */ /* 0x000fe20000000000 */
[----:B0-----:R-:W-:-:S03]  /*1b40*/  SHF.R.U32.HI R20, RZ, 0x5, R20 ;  /* 0x00000005ff147819 */ /* 0x001fc60000011614 */
[----:B------:R-:W-:Y:S02]  /*1b50*/  FADD R12, R12, R15 ;  /* 0x0000000f0c0c7221 */ /* 0x000fe40000000000 */
[----:B--2---:R-:W-:Y:S02]  /*1b60*/  IMAD R20, R20, 0x2c0, R21 ;  /* 0x000002c014147824 */ /* 0x004fe400078e0215 */
[----:B------:R-:W-:-:S03]  /*1b70*/  FADD R13, R13, R12 ;  /* 0x0000000c0d0d7221 */ /* 0x000fc60000000000 */
[----:B------:R-:W-:Y:S01]  /*1b80*/  LEA R20, R20, UR5, 0x2 ;  /* 0x0000000514147c11 */ /* 0x000fe2000f8e10ff */
[----:B------:R-:W-:Y:S01]  /*1b90*/  FADD R10, R10, R13 ;  /* 0x0000000d0a0a7221 */ /* 0x000fe20000000000 */
[----:B-1----:R-:W-:-:S03]  /*1ba0*/  IADD3 R38, P0, PT, R38, UR6, RZ ;  /* 0x0000000626267c10 */ /* 0x002fc6000ff1e0ff */
[----:B------:R-:W-:Y:S01]  /*1bb0*/  FADD R11, R11, R10 ;  /* 0x0000000a0b0b7221 */ /* 0x000fe20000000000 */
[----:B------:R-:W-:Y:S01]  /*1bc0*/  IMAD R21, R21, 0x54, R20 ;  /* 0x0000005415157824 */ /* 0x000fe200078e0214 */
[----:B------:R-:W-:Y:S02]  /*1bd0*/  IADD3.X R39, PT, PT, R0, UR7, RZ, P0, !PT ;  /* 0x0000000700277c10 */ /* 0x000fe400087fe4ff */
[----:B------:R-:W-:Y:S02]  /*1be0*/  FADD R8, R8, R11 ;  /* 0x0000000b08087221 */ /* 0x000fe40000000000 */
[----:B------:R-:W-:Y:S02]  /*1bf0*/  STS.64 [R21], R16 ;  /* 0x0000001015007388 */ /* 0x000fe40000000a00 */
[----:B------:R-:W-:Y:S02]  /*1c00*/  FADD R9, R9, R8 ;  /* 0x0000000809097221 */ /* 0x000fe40000000000 */
[----:B------:R-:W-:Y:S02]  /*1c10*/  STS.64 [R21+0x8], R34 ;  /* 0x0000082215007388 */ /* 0x000fe40000000a00 */
[----:B------:R-:W-:-:S02]  /*1c20*/  FADD R6, R6, R9 ;  /* 0x0000000906067221 */ /* 0x000fc40000000000 */
[----:B------:R-:W-:Y:S02]  /*1c30*/  STS.64 [R21+0x10], R32 ;  /* 0x0000102015007388 */ /* 0x000fe40000000a00 */
[----:B------:R-:W-:Y:S02]  /*1c40*/  FADD R7, R7, R6 ;  /* 0x0000000607077221 */ /* 0x000fe40000000000 */
[----:B------:R-:W-:Y:S02]  /*1c50*/  STS.64 [R21+0x18], R18 ;  /* 0x0000181215007388 */ /* 0x000fe40000000a00 */
[----:B------:R-:W-:Y:S02]  /*1c60*/  FADD R4, R4, R7 ;  /* 0x0000000704047221 */ /* 0x000fe40000000000 */
[----:B------:R-:W-:Y:S02]  /*1c70*/  STS.64 [R21+0x20], R14 ;  /* 0x0000200e15007388 */ /* 0x000fe40000000a00 */
[----:B------:R-:W-:-:S02]  /*1c80*/  FADD R5, R5, R4 ;  /* 0x0000000405057221 */ /* 0x000fc40000000000 */
[----:B------:R-:W-:Y:S02]  /*1c90*/  STS.64 [R21+0x28], R12 ;  /* 0x0000280c15007388 */ /* 0x000fe40000000a00 */
[----:B------:R-:W-:Y:S02]  /*1ca0*/  FADD R2, R2, R5 ;  /* 0x0000000502027221 */ /* 0x000fe40000000000 */
[----:B------:R-:W-:Y:S02]  /*1cb0*/  STS.64 [R21+0x30], R10 ;  /* 0x0000300a15007388 */ /* 0x000fe40000000a00 */
[----:B------:R-:W-:Y:S02]  /*1cc0*/  FADD R3, R3, R2 ;  /* 0x0000000203037221 */ /* 0x000fe40000000000 */
[----:B------:R-:W-:Y:S04]  /*1cd0*/  STS.64 [R21+0x38], R8 ;  /* 0x0000380815007388 */ /* 0x000fe80000000a00 */
[----:B------:R-:W-:Y:S04]  /*1ce0*/  STS.64 [R21+0x40], R6 ;  /* 0x0000400615007388 */ /* 0x000fe80000000a00 */
[----:B------:R-:W-:Y:S04]  /*1cf0*/  STS.64 [R21+0x48], R4 ;  /* 0x0000480415007388 */ /* 0x000fe80000000a00 */
[----:B------:R-:W-:Y:S01]  /*1d00*/  STS.64 [R21+0x50], R2 ;  /* 0x0000500215007388 */ /* 0x000fe20000000a00 */
        /* <DEDUP_REMOVED lines=46> */
.L_x_93:
[----:B------:R-:W-:-:S13]  /*1ff0*/  ISETP.NE.AND P0, PT, R0, RZ, PT ;  /* 0x000000ff0000720c */ /* 0x000fda0003f05270 */
[----:B------:R-:W-:Y:S05]  /*2000*/  @!P0 EXIT ;  /* 0x000000000000894d */ /* 0x000fea0003800000 */
[----:B------:R-:W0:Y:S02]  /*2010*/  LDC.64 R4, c[0x0][0x380] ;  /* 0x0000e000ff047b82 */ /* 0x000e240000000a00 */
[----:B0-----:R-:W-:-:S05]  /*2020*/  IMAD.WIDE.U32 R4, R3, 0x4, R4 ;  /* 0x0000000403047825 */ /* 0x001fca00078e0004 */
[----:B------:R0:W2:Y:S01]  /*2030*/  LDG.E R6, desc[UR8][R4.64] ;  /* 0x0000000804067981 */ /* 0x0000a2000c1e1900 */
[----:B------:R-:W1:Y:S02]  /*2040*/  S2R R2, SR_TID.X ;  /* 0x0000000000027919 */ /* 0x000e640000002100 */
[C---:B-1----:R-:W-:Y:S02]  /*2050*/  LOP3.LUT R3, R2.reuse, 0x1f, RZ, 0xc0, !PT ;  /* 0x0000001f02037812 */ /* 0x042fe400078ec0ff */
[----:B------:R-:W-:-:S05]  /*2060*/  LOP3.LUT R8, R2, 0x3e0, RZ, 0xc0, !PT ;  /* 0x000003e002087812 */ /* 0x000fca00078ec0ff */
[----:B------:R-:W-:-:S04]  /*2070*/  IMAD R3, R8, 0x16, R3 ;  /* 0x0000001608037824 */ /* 0x000fc800078e0203 */
[C---:B------:R-:W-:Y:S01]  /*2080*/  VIADD R7, R3.reuse, 0x20 ;  /* 0x0000002003077836 */ /* 0x040fe20000000000 */
[C---:B------:R-:W-:Y:S01]  /*2090*/  ISETP.GE.U32.AND P6, PT, R3.reuse, R0, PT ;  /* 0x000000000300720c */ /* 0x040fe20003fc6070 */
[C---:B------:R-:W-:Y:S01]  /*20a0*/  VIADD R9, R3.reuse, 0x40 ;  /* 0x0000004003097836 */ /* 0x040fe20000000000 */
[----:B0-----:R-:W-:Y:S02]  /*20b0*/  LEA R4, P1, R3, R4, 0x2 ;  /* 0x0000000403047211 */ /* 0x001fe400078210ff */
[-C--:B------:R-:W-:Y:S01]  /*20c0*/  ISETP.GE.U32.AND P5, PT, R7, R0.reuse, PT ;  /* 0x000000000700720c */ /* 0x080fe20003fa6070 */
[----:B------:R-:W-:Y:S01]  /*20d0*/  VIADD R7, R3, 0x80 ;  /* 0x0000008003077836 */ /* 0x000fe20000000000 */
[-C--:B------:R-:W-:Y:S01]  /*20e0*/  ISETP.GE.U32.AND P0, PT, R9, R0.reuse, PT ;  /* 0x000000000900720c */ /* 0x080fe20003f06070 */
[----:B------:R-:W-:Y:S01]  /*20f0*/  IMAD.X R5, RZ, RZ, R5, P1 ;  /* 0x000000ffff057224 */ /* 0x000fe200008e0605 */
[C---:B------:R-:W-:Y:S01]  /*2100*/  IADD3 R11, PT, PT, R3.reuse, 0x60, RZ ;  /* 0x00000060030b7810 */ /* 0x040fe20007ffe0ff */
[----:B------:R-:W-:Y:S01]  /*2110*/  VIADD R9, R3, 0xa0 ;  /* 0x000000a003097836 */ /* 0x000fe20000000000 */
[----:B------:R-:W-:-:S02]  /*2120*/  ISETP.GE.U32.AND P3, PT, R7, R0, PT ;  /* 0x000000000700720c */ /* 0x000fc40003f66070 */
[----:B------:R-:W-:Y:S02]  /*2130*/  IADD3 R7, PT, PT, R3, 0xc0, RZ ;  /* 0x000000c003077810 */ /* 0x000fe40007ffe0ff */
[-C--:B------:R-:W-:Y:S02]  /*2140*/  ISETP.GE.U32.AND P4, PT, R11, R0.reuse, PT ;  /* 0x000000000b00720c */ /* 0x080fe40003f86070 */
[-C--:B------:R-:W-:Y:S02]  /*2150*/  ISETP.GE.U32.AND P1, PT, R7, R0.reuse, PT ;  /* 0x000000000700720c */ /* 0x080fe40003f26070 */
[----:B------:R-:W-:Y:S02]  /*2160*/  IADD3 R7, PT, PT, R3, 0xe0, RZ ;  /* 0x000000e003077810 */ /* 0x000fe40007ffe0ff */
[----:B------:R-:W-:Y:S01]  /*2170*/  ISETP.GE.U32.AND P2, PT, R9, R0, PT ;  /* 0x000000000900720c */ /* 0x000fe20003f46070 */
[C---:B------:R-:W-:Y:S02]  /*2180*/  VIADD R9, R3.reuse, 0x100 ;  /* 0x0000010003097836 */ /* 0x040fe40000000000 */
[----:B------:R-:W-:-:S02]  /*2190*/  VIADD R39, R3, 0x2a0 ;  /* 0x000002a003277836 */ /* 0x000fc40000000000 */
[----:B--2---:R-:W-:Y:S02]  /*21a0*/  IMAD.MOV.U32 R16, RZ, RZ, R6 ;  /* 0x000000ffff107224 */ /* 0x004fe400078e0006 */
[----:B------:R-:W2:Y:S01]  /*21b0*/  @!P6 LDG.E R6, desc[UR8][R4.64] ;  /* 0x000000080406e981 */ /* 0x000ea2000c1e1900 */
[----:B------:R-:W-:Y:S02]  /*21c0*/  ISETP.GE.U32.AND P6, PT, R7, R0, PT ;  /* 0x000000000700720c */ /* 0x000fe40003fc6070 */
[----:B------:R-:W-:Y:S01]  /*21d0*/  MOV R10, R16 ;  /* 0x00000010000a7202 */ /* 0x000fe20000000f00 */
[----:B------:R-:W-:Y:S02]  /*21e0*/  VIADD R7, R3, 0x120 ;  /* 0x0000012003077836 */ /* 0x000fe40000000000 */
[--C-:B------:R-:W-:Y:S02]  /*21f0*/  IMAD.MOV.U32 R12, RZ, RZ, R16.reuse ;  /* 0x000000ffff0c7224 */ /* 0x100fe400078e0010 */
[----:B------:R-:W-:Y:S01]  /*2200*/  IMAD.MOV.U32 R8, RZ, RZ, R16 ;  /* 0x000000ffff087224 */ /* 0x000fe200078e0010 */
[----:B------:R-:W3:Y:S01]  /*2210*/  @!P0 LDG.E R10, desc[UR8][R4.64+0x100] ;  /* 0x00010008040a8981 */ /* 0x000ee2000c1e1900 */
[----:B------:R-:W-:-:S02]  /*2220*/  ISETP.GE.U32.AND P0, PT, R7, R0, PT ;  /* 0x000000000700720c */ /* 0x000fc40003f06070 */
[----:B------:R-:W-:Y:S01]  /*2230*/  IADD3 R7, PT, PT, R3, 0x140, RZ ;  /* 0x0000014003077810 */ /* 0x000fe20007ffe0ff */
[----:B------:R-:W4:Y:S01]  /*2240*/  @!P4 LDG.E R12, desc[UR8][R4.64+0x180] ;  /* 0x00018008040cc981 */ /* 0x000f22000c1e1900 */
[----:B------:R-:W-:Y:S02]  /*2250*/  MOV R18, R16 ;  /* 0x0000001000127202 */ /* 0x000fe40000000f00 */
[-C--:B------:R-:W-:Y:S01]  /*2260*/  ISETP.GE.U32.AND P4, PT, R7, R0.reuse, PT ;  /* 0x000000000700720c */ /* 0x080fe20003f86070 */
[----:B------:R-:W-:Y:S01]  /*2270*/  VIADD R7, R3, 0x180 ;  /* 0x0000018003077836 */ /* 0x000fe20000000000 */
[----:B------:R-:W5:Y:S01]  /*2280*/  @!P5 LDG.E R8, desc[UR8][R4.64+0x80] ;  /* 0x000080080408d981 */ /* 0x000f62000c1e1900 */
[-C--:B------:R-:W-:Y:S01]  /*2290*/  ISETP.GE.U32.AND P5, PT, R9, R0.reuse, PT ;  /* 0x000000000900720c */ /* 0x080fe20003fa6070 */
[--C-:B------:R-:W-:Y:S02]  /*22a0*/  IMAD.MOV.U32 R20, RZ, RZ, R16.reuse ;  /* 0x000000ffff147224 */ /* 0x100fe400078e0010 */
[----:B------:R-:W5:Y:S01]  /*22b0*/  @!P2 LDG.E R18, desc[UR8][R4.64+0x280] ;  /* 0x000280080412a981 */ /* 0x000f62000c1e1900 */
[--C-:B------:R-:W-:Y:S01]  /*22c0*/  IMAD.MOV.U32 R14, RZ, RZ, R16.reuse ;  /* 0x000000ffff0e7224 */ /* 0x100fe200078e0010 */
[----:B------:R-:W-:Y:S01]  /*22d0*/  ISETP.GE.U32.AND P2, PT, R7, R0, PT ;  /* 0x000000000700720c */ /* 0x000fe20003f46070 */
[C---:B------:R-:W-:Y:S01]  /*22e0*/  VIADD R9, R3.reuse, 0x160 ;  /* 0x0000016003097836 */ /* 0x040fe20000000000 */
[----:B------:R-:W-:Y:S01]  /*22f0*/  IADD3 R7, PT, PT, R3, 0x1a0, RZ ;  /* 0x000001a003077810 */ /* 0x000fe20007ffe0ff */
[----:B------:R-:W5:Y:S01]  /*2300*/  @!P1 LDG.E R20, desc[UR8][R4.64+0x300] ;  /* 0x0003000804149981 */ /* 0x000f62000c1e1900 */
[----:B------:R-:W-:Y:S01]  /*2310*/  MOV R24, R16 ;  /* 0x0000001000187202 */ /* 0x000fe20000000f00 */
[--C-:B------:R-:W-:Y:S01]  /*2320*/  IMAD.MOV.U32 R22, RZ, RZ, R16.reuse ;  /* 0x000000ffff167224 */ /* 0x100fe200078e0010 */
[-C--:B------:R-:W-:Y:S01]  /*2330*/  ISETP.GE.U32.AND P1, PT, R7, R0.reuse, PT ;  /* 0x000000000700720c */ /* 0x080fe20003f26070 */
[----:B------:R-:W5:Y:S01]  /*2340*/  @!P3 LDG.E R14, desc[UR8][R4.64+0x200] ;  /* 0x00020008040eb981 */ /* 0x000f62000c1e1900 */
[----:B------:R-:W-:Y:S01]  /*2350*/  VIADD R7, R3, 0x1e0 ;  /* 0x000001e003077836 */ /* 0x000fe20000000000 */
[-C--:B------:R-:W-:Y:S01]  /*2360*/  ISETP.GE.U32.AND P3, PT, R9, R0.reuse, PT ;  /* 0x000000000900720c */ /* 0x080fe20003f66070 */
[----:B------:R-:W-:Y:S01]  /*2370*/  VIADD R9, R3, 0x1c0 ;  /* 0x000001c003097836 */ /* 0x000fe20000000000 */
[----:B------:R-:W5:Y:S01]  /*2380*/  @!P5 LDG.E R24, desc[UR8][R4.64+0x400] ;  /* 0x000400080418d981 */ /* 0x000f62000c1e1900 */
[----:B------:R-:W-:Y:S01]  /*2390*/  IMAD.MOV.U32 R26, RZ, RZ, R16 ;  /* 0x000000ffff1a7224 */ /* 0x000fe200078e0010 */
[----:B------:R-:W-:-:S02]  /*23a0*/  ISETP.GE.U32.AND P5, PT, R7, R0, PT ;  /* 0x000000000700720c */ /* 0x000fc40003fa6070 */
[----:B------:R-:W5:Y:S01]  /*23b0*/  @!P6 LDG.E R22, desc[UR8][R4.64+0x380] ;  /* 0x000380080416e981 */ /* 0x000f62000c1e1900 */
[----:B------:R-:W-:Y:S01]  /*23c0*/  IADD3 R7, PT, PT, R3, 0x200, RZ ;  /* 0x0000020003077810 */ /* 0x000fe20007ffe0ff */
[--C-:B------:R-:W-:Y:S01]  /*23d0*/  IMAD.MOV.U32 R28, RZ, RZ, R16.reuse ;  /* 0x000000ffff1c7224 */ /* 0x100fe200078e0010 */
[----:B------:R-:W-:Y:S01]  /*23e0*/  ISETP.GE.U32.AND P6, PT, R9, R0, PT ;  /* 0x000000000900720c */ /* 0x000fe20003fc6070 */
[----:B------:R-:W5:Y:S01]  /*23f0*/  @!P0 LDG.E R26, desc[UR8][R4.64+0x480] ;  /* 0x00048008041a8981 */ /* 0x000f62000c1e1900 */
[----:B------:R-:W-:Y:S01]  /*2400*/  MOV R30, R16 ;  /* 0x00000010001e7202 */ /* 0x000fe20000000f00 */
[----:B------:R-:W-:Y:S01]  /*2410*/  VIADD R9, R3, 0x220 ;  /* 0x0000022003097836 */ /* 0x000fe20000000000 */
[----:B------:R-:W-:Y:S01]  /*2420*/  ISETP.GE.U32.AND P0, PT, R7, R0, PT ;  /* 0x000000000700720c */ /* 0x000fe20003f06070 */
[----:B------:R-:W-:Y:S01]  /*2430*/  VIADD R7, R3, 0x240 ;  /* 0x0000024003077836 */ /* 0x000fe20000000000 */
[----:B------:R-:W5:Y:S01]  /*2440*/  @!P4 LDG.E R28, desc[UR8][R4.64+0x500] ;  /* 0x00050008041cc981 */ /* 0x000f62000c1e1900 */
[--C-:B------:R-:W-:Y:S01]  /*2450*/  IMAD.MOV.U32 R32, RZ, RZ, R16.reuse ;  /* 0x000000ffff207224 */ /* 0x100fe200078e0010 */
[----:B------:R-:W-:Y:S01]  /*2460*/  MOV R36, R16 ;  /* 0x0000001000247202 */ /* 0x000fe20000000f00 */
[----:B------:R-:W-:Y:S01]  /*2470*/  IMAD.MOV.U32 R34, RZ, RZ, R16 ;  /* 0x000000ffff227224 */ /* 0x000fe200078e0010 */
[-C--:B------:R-:W-:Y:S01]  /*2480*/  ISETP.GE.U32.AND P4, PT, R9, R0.reuse, PT ;  /* 0x000000000900720c */ /* 0x080fe20003f86070 */
[----:B------:R-:W5:Y:S01]  /*2490*/  @!P3 LDG.E R30, desc[UR8][R4.64+0x580] ;  /* 0x00058008041eb981 */ /* 0x000f62000c1e1900 */
[-C--:B------:R-:W-:Y:S01]  /*24a0*/  ISETP.GE.U32.AND P3, PT, R7, R0.reuse, PT ;  /* 0x000000000700720c */ /* 0x080fe20003f66070 */
[C---:B------:R-:W-:Y:S01]  /*24b0*/  VIADD R9, R3.reuse, 0x280 ;  /* 0x0000028003097836 */ /* 0x040fe20000000000 */
[----:B------:R-:W-:Y:S01]  /*24c0*/  IADD3 R7, PT, PT, R3, 0x260, RZ ;  /* 0x0000026003077810 */ /* 0x000fe20007ffe0ff */
[----:B------:R-:W5:Y:S03]  /*24d0*/  @!P2 LDG.E R32, desc[UR8][R4.64+0x600] ;  /* 0x000600080420a981 */ /* 0x000f66000c1e1900 */
[-C--:B------:R-:W-:Y:S01]  /*24e0*/  ISETP.GE.U32.AND P2, PT, R7, R0.reuse, PT ;  /* 0x000000000700720c */ /* 0x080fe20003f46070 */
[----:B------:R-:W5:Y:S01]  /*24f0*/  @!P1 LDG.E R34, desc[UR8][R4.64+0x680] ;  /* 0x0006800804229981 */ /* 0x000f62000c1e1900 */
[----:B------:R-:W-:-:S03]  /*2500*/  ISETP.GE.U32.AND P1, PT, R9, R0, PT ;  /* 0x000000000900720c */ /* 0x000fc60003f26070 */
[----:B------:R-:W5:Y:S01]  /*2510*/  @!P6 LDG.E R36, desc[UR8][R4.64+0x700] ;  /* 0x000700080424e981 */ /* 0x000f62000c1e1900 */
[----:B------:R-:W-:Y:S01]  /*2520*/  ISETP.GE.U32.AND P6, PT, R39, R0, PT ;  /* 0x000000002700720c */ /* 0x000fe20003fc6070 */
        /* <DEDUP_REMOVED lines=16> */
[----:B------:R-:W-:Y:S01]  /*2630*/  UMOV UR4, 0x400 ;  /* 0x0000040000047882 */ /* 0x000fe20000000000 */
[----:B------:R-:W-:Y:S01]  /*2640*/  ISETP.NE.AND P0, PT, R42, RZ, PT ;  /* 0x000000ff2a00720c */ /* 0x000fe20003f05270 */
[----:B-1----:R-:W-:-:S02]  /*2650*/  ULEA UR4, UR5, UR4, 0x18 ;  /* 0x0000000405047291 */ /* 0x002fc4000f8ec0ff */
[----:B0-----:R-:W-:-:S05]  /*2660*/  IMAD R41, R43, 0x2c0, R38 ;  /* 0x000002c02b297824 */ /* 0x001fca00078e0226 */
        /* <DEDUP_REMOVED lines=59> */
[----:B------:R-:W-:Y:S02]  /*2a20*/  ISETP.NE.AND P2, PT, R43, 0xb, PT ;  /* 0x0000000b2b00780c */ /* 0x000fe40003f45270 */
[----:B------:R-:W-:Y:S01]  /*2a30*/  ISETP.NE.AND P3, PT, R38, RZ, PT ;  /* 0x000000ff2600720c */ /* 0x000fe20003f65270 */
        /* <DEDUP_REMOVED lines=39> */
[----:B------:R-:W-:Y:S02]  /*2cb0*/  FSEL R16, R22, R16, !P0 ;  /* 0x0000001016107208 */ /* 0x000fe40004000000 */
[----:B------:R-:W-:-:S04]  /*2cc0*/  ISETP.NE.AND P0, PT, R43, 0x8, PT ;  /* 0x000000082b00780c */ /* 0x000fc80003f05270 */
[----:B------:R-:W-:Y:S02]  /*2cd0*/  FSEL R16, R23, R16, !P0 ;  /* 0x0000001017107208 */ /* 0x000fe40004000000 */
[----:B------:R-:W-:-:S04]  /*2ce0*/  ISETP.NE.AND P0, PT, R43, 0x9, PT ;  /* 0x000000092b00780c */ /* 0x000fc80003f05270 */
[----:B------:R-:W-:Y:S02]  /*2cf0*/  FSEL R16, R24, R16, !P0 ;  /* 0x0000001018107208 */ /* 0x000fe40004000000 */
[----:B------:R-:W-:Y:S02]  /*2d00*/  ISETP.GE.U32.AND P0, PT, R2, 0x20, PT ;  /* 0x000000200200780c */ /* 0x000fe40003f06070 */
        /* <DEDUP_REMOVED lines=8> */
.L_x_110:
        /* <DEDUP_REMOVED lines=55> */
[----:B------:R-:W-:Y:S01]  /*3100*/  ISETP.NE.AND P0, PT, R43, 0x6, PT ;  /* 0x000000062b00780c */ /* 0x000fe20003f05270 */
[----:B------:R-:W0:Y:S02]  /*3110*/  SHFL.UP PT, R23, R44, 0x1, RZ ;  /* 0x042000002c177989 */ /* 0x000e2400000e00ff */
        /* <DEDUP_REMOVED lines=16> */
[----:B0-----:R-:W-:-:S05]  /*3220*/  @P2 FADD R16, R23, R16 ;  /* 0x0000001017102221 */ /* 0x001fca0000000000 */
[----:B------:R-:W-:Y:S01]  /*3230*/  FSEL R23, R23, R16, !P1 ;  /* 0x0000001017177208 */ /* 0x000fe20004800000 */
[----:B------:R-:W-:Y:S06]  /*3240*/  @P0 BRA `(.L_x_112) ;  /* 0x0000000800980947 */ /* 0x000fec0003800000 */
[----:B------:R-:W0:Y:S01]  /*3250*/  LDC.64 R16, c[0x0][0x390] ;  /* 0x0000e400ff107b82 */ /* 0x000e220000000a00 */
[----:B------:R-:W-:Y:S02]  /*3260*/  ISETP.NE.AND P1, PT, R2, RZ, PT ;  /* 0x000000ff0200720c */ /* 0x000fe40003f25270 */
[----:B------:R-:W-:-:S04]  /*3270*/  LOP3.LUT R43, RZ, R2, RZ, 0x33, !PT ;  /* 0x00000002ff2b7212 */ /* 0x000fc800078e33ff */
[----:B------:R-:W-:-:S07]  /*3280*/  IADD3 R43, PT, PT, R42, R43, RZ ;  /* 0x0000002b2a2b7210 */ /* 0x000fce0007ffe0ff */
        /* <DEDUP_REMOVED lines=11> */
.L_x_157:
[----:B------:R-:W-:Y:S05]  /*3340*/  @!P0 BRA `(.L_x_114) ;  /* 0x0000000000748947 */ /* 0x000fea0003800000 */
[----:B------:R-:W-:-:S07]  /*3350*/  IMAD.MOV.U32 R20, RZ, RZ, 0x3b8 ;  /* 0x000003b8ff147424 */ /* 0x000fce00078e00ff */
.L_x_116:
[----:B------:R-:W-:Y:S02]  /*3360*/  VIADD R21, R20, 0x1 ;  /* 0x0000000114157836 */ /* 0x000fe40000000000 */
[----:B------:R-:W-:Y:S02]  /*3370*/  IMAD R42, R42, 0x41a7, RZ ;  /* 0x000041a72a2a7824 */ /* 0x000fe400078e02ff */
[----:B------:R-:W0:Y:S01]  /*3380*/  I2F.U32.RP R22, R21 ;  /* 0x0000001500167306 */ /* 0x000e220000209000 */
[----:B------:R-:W-:Y:S01]  /*3390*/  IMAD.MOV R45, RZ, RZ, -R21 ;  /* 0x000000ffff2d7224 */ /* 0x000fe200078e0a15 */
[----:B------:R-:W-:Y:S02]  /*33a0*/  ISETP.NE.U32.AND P2, PT, R21, RZ, PT ;  /* 0x000000ff1500720c */ /* 0x000fe40003f45070 */
[----:B------:R-:W-:-:S04]  /*33b0*/  LOP3.LUT R42, R42, 0x7fffffff, RZ, 0xc0, !PT ;  /* 0x7fffffff2a2a7812 */ /* 0x000fc800078ec0ff */
[----:B0-----:R-:W0:Y:S02]  /*33c0*/  MUFU.RCP R22, R22 ;  /* 0x0000001600167308 */ /* 0x001e240000001000 */
[----:B0-----:R-:W-:-:S06]  /*33d0*/  IADD3 R18, PT, PT, R22, 0xffffffe, RZ ;  /* 0x0ffffffe16127810 */ /* 0x001fcc0007ffe0ff */
[----:B------:R0:W1:Y:S02]  /*33e0*/  F2I.FTZ.U32.TRUNC.NTZ R19, R18 ;  /* 0x0000001200137305 */ /* 0x000064000021f000 */
[----:B0-----:R-:W-:Y:S02]  /*33f0*/  IMAD.MOV.U32 R18, RZ, RZ, RZ ;  /* 0x000000ffff127224 */ /* 0x001fe400078e00ff */
[----:B-1----:R-:W-:-:S04]  /*3400*/  IMAD R45, R45, R19, RZ ;  /* 0x000000132d2d7224 */ /* 0x002fc800078e02ff */
[----:B------:R-:W-:-:S06]  /*3410*/  IMAD.HI.U32 R19, R19, R45, R18 ;  /* 0x0000002d13137227 */ /* 0x000fcc00078e0012 */
[----:B------:R-:W-:-:S05]  /*3420*/  IMAD.HI.U32 R19, R19, R42, RZ ;  /* 0x0000002a13137227 */ /* 0x000fca00078e00ff */
[----:B------:R-:W-:-:S05]  /*3430*/  IADD3 R19, PT, PT, -R19, RZ, RZ ;  /* 0x000000ff13137210 */ /* 0x000fca0007ffe1ff */
[----:B------:R-:W-:-:S05]  /*3440*/  IMAD R22, R21, R19, R42 ;  /* 0x0000001315167224 */ /* 0x000fca00078e022a */
[----:B------:R-:W-:-:S13]  /*3450*/  ISETP.GE.U32.AND P0, PT, R22, R21, PT ;  /* 0x000000151600720c */ /* 0x000fda0003f06070 */
[----:B------:R-:W-:-:S05]  /*3460*/  @P0 IMAD.IADD R22, R22, 0x1, -R21 ;  /* 0x0000000116160824 */ /* 0x000fca00078e0a15 */
        /* <DEDUP_REMOVED lines=10> */
.L_x_160:
[----:B------:R-:W-:Y:S05]  /*3510*/  @P0 BRA `(.L_x_116) ;  /* 0xfffffffc00900947 */ /* 0x000fea000383ffff */
.L_x_114:
[----:B------:R-:W-:Y:S01]  /*3520*/  UMOV UR5, 0xffffffff ;  /* 0xffffffff00057882 */ /* 0x000fe20000000000 */
[----:B------:R-:W-:Y:S02]  /*3530*/  ISETP.NE.AND P0, PT, R18, 0x65, PT ;  /* 0x000000651200780c */ /* 0x000fe40003f05270 */
[----:B------:R-:W-:Y:S01]  /*3540*/  MOV R46, R19 ;  /* 0x00000013002e7202 */ /* 0x000fe20000000f00 */
[----:B------:R-:W-:Y:S10]  /*3550*/  BRA.DIV UR5, `(.L_x_117) ;  /* 0x0000001a05c47947 */ /* 0x000ff4000b800000 */
[----:B------:R-:W0:Y:S01]  /*3560*/  S2R R26, SR_GEMASK ;  /* 0x00000000001a7919 */ /* 0x000e220000003c00 */
[----:B------:R-:W-:Y:S01]  /*3570*/  VOTE.ANY R21, PT, !P0 ;  /* 0x0000000000157806 */ /* 0x000fe200040e0100 */
[----:B------:R-:W-:-:S03]  /*3580*/  VIADD R20, R38, 0x2 ;  /* 0x0000000226147836 */ /* 0x000fc60000000000 */
[----:B0-----:R-:W-:-:S05]  /*3590*/  LOP3.LUT R21, R21, 0x80000000, R26, 0xec, !PT ;  /* 0x8000000015157812 */ /* 0x001fca00078eec1a */
[----:B------:R-:W-:-:S05]  /*35a0*/  VIADD R16, R21, 0xffffffff ;  /* 0xffffffff15107836 */ /* 0x000fca0000000000 */
[----:B------:R-:W-:-:S04]  /*35b0*/  LOP3.LUT R16, R21, R16, RZ, 0xc, !PT ;  /* 0x0000001015107212 */ /* 0x000fc800078e0cff */
[----:B------:R0:W1:Y:S02]  /*35c0*/  POPC R19, R16 ;  /* 0x0000001000137309 */ /* 0x0000640000000000 */
[C---:B0-----:R-:W-:Y:S01]  /*35d0*/  VIADD R16, R38.reuse, 0x8 ;  /* 0x0000000826107836 */ /* 0x041fe20000000000 */
[----:B-1----:R-:W0:Y:S01]  /*35e0*/  SHFL.DOWN PT, R22, R46, 0x1, R19 ;  /* 0x082000002e167989 */ /* 0x002e2200000e0013 */
        /* <DEDUP_REMOVED lines=8> */
[----:B------:R-:W0:Y:S02]  /*3670*/  SHFL.DOWN PT, R22, R46, 0x4, R19 ;  /* 0x088000002e167989 */ /* 0x000e2400000e0013 */
[----:B------:R-:W-:-:S07]  /*3680*/  ISETP.GT.AND P2, PT, R20, R19, PT ;  /* 0x000000131400720c */ /* 0x000fce0003f44270 */
[----:B0-----:R-:W-:Y:S01]  /*3690*/  @!P0 FADD R46, R46, R22 ;  /* 0x000000162e2e8221 */ /* 0x001fe20000000000 */
[----:B------:R-:W-:Y:S02]  /*36a0*/  ISETP.GT.AND P0, PT, R16, R19, PT ;  /* 0x000000131000720c */ /* 0x000fe40003f04270 */
        /* <DEDUP_REMOVED lines=8> */
[----:B0-----:R-:W-:-:S12]  /*3730*/  @!P2 FADD R46, R46, R22 ;  /* 0x000000162e2ea221 */ /* 0x001fd80000000000 */
.L_x_169:
[----:B------:R-:W-:Y:S05]  /*3740*/  @!P0 BRA `(.L_x_118) ;  /* 0x00000004001c8947 */ /* 0x000fea0003800000 */
[----:B------:R-:W-:-:S07]  /*3750*/  IMAD.MOV.U32 R47, RZ, RZ, 0x3b8 ;  /* 0x000003b8ff2f7424 */ /* 0x000fce00078e00ff */
.L_x_124:
        /* <DEDUP_REMOVED lines=8> */
.L_x_172:
[----:B------:R-:W-:Y:S05]  /*37e0*/  @!P0 BRA `(.L_x_120) ;  /* 0x0000000000748947 */ /* 0x000fea0003800000 */
[----:B------:R-:W-:-:S07]  /*37f0*/  IMAD.MOV.U32 R20, RZ, RZ, R47 ;  /* 0x000000ffff147224 */ /* 0x000fce00078e002f */
.L_x_122:
        /* <DEDUP_REMOVED lines=27> */
.L_x_175:
[----:B------:R-:W-:Y:S05]  /*39b0*/  @P0 BRA `(.L_x_122) ;  /* 0xfffffffc00900947 */ /* 0x000fea000383ffff */
.L_x_120:
[----:B------:R-:W-:Y:S01]  /*39c0*/  UMOV UR5, 0xffffffff ;  /* 0xffffffff00057882 */ /* 0x000fe20000000000 */
[----:B------:R-:W-:Y:S02]  /*39d0*/  ISETP.NE.AND P0, PT, R18, 0x65, PT ;  /* 0x000000651200780c */ /* 0x000fe40003f05270 */
[----:B------:R-:W-:Y:S11]  /*39e0*/  BRA.DIV UR5, `(.L_x_123) ;  /* 0x0000001a05d47947 */ /* 0x000ff6000b800000 */
[----:B------:R-:W-:Y:S01]  /*39f0*/  VOTE.ANY R21, PT, !P0 ;  /* 0x0000000000157806 */ /* 0x000fe200040e0100 */
[----:B------:R-:W-:Y:S01]  /*3a00*/  VIADD R20, R38, 0x2 ;  /* 0x0000000226147836 */ /* 0x000fe20000000000 */
[----:B------:R-:W-:Y:S02]  /*3a10*/  IADD3 R43, PT, PT, R43, -0x20, RZ ;  /* 0xffffffe02b2b7810 */ /* 0x000fe40007ffe0ff */
[----:B------:R-:W-:-:S05]  /*3a20*/  LOP3.LUT R21, R21, 0x80000000, R26, 0xec, !PT ;  /* 0x8000000015157812 */ /* 0x000fca00078eec1a */
        /* <DEDUP_REMOVED lines=11> */
[----:B------:R-:W-:-:S04]  /*3ae0*/  ISETP.GT.AND P0, PT, R20, R17, PT ;  /* 0x000000111400720c */ /* 0x000fc80003f04270 */
        /* <DEDUP_REMOVED lines=12> */
.L_x_184:
[----:B------:R-:W-:Y:S05]  /*3bb0*/  @P0 BRA `(.L_x_124) ;  /* 0xfffffff800e80947 */ /* 0x000fea000383ffff */
.L_x_118:
        /* <DEDUP_REMOVED lines=15> */
.L_x_112:
        /* <DEDUP_REMOVED lines=10> */
.L_x_111:
[----:B------:R-:W-:Y:S01]  /*3d50*/  FADD R5, R5, R4 ;  /* 0x0000000405057221 */ /* 0x000fe20000000000 */
[----:B------:R-:W-:Y:S01]  /*3d60*/  BAR.SYNC.DEFER_BLOCKING 0x0 ;  /* 0x0000000000007b1d */ /* 0x000fe20000010000 */
[----:B------:R-:W-:Y:S02]  /*3d70*/  ISETP.NE.AND P0, PT, R2, RZ, PT ;  /* 0x000000ff0200720c */ /* 0x000fe40003f05270 */
[----:B------:R-:W-:-:S05]  /*3d80*/  FADD R6, R6, R5 ;  /* 0x0000000506067221 */ /* 0x000fca0000000000 */
[----:B------:R-:W0:Y:S01]  /*3d90*/  S2UR UR5, SR_CTAID.X ;  /* 0x00000000000579c3 */ /* 0x000e220000002500 */
[----:B------:R-:W-:Y:S01]  /*3da0*/  FADD R7, R7, R6 ;  /* 0x0000000607077221 */ /* 0x000fe20000000000 */
[----:B------:R-:W1:Y:S03]  /*3db0*/  LDCU.64 UR6, c[0x0][0x388] ;  /* 0x00007100ff0677ac */ /* 0x000e660008000a00 */
[----:B------:R-:W-:-:S04]  /*3dc0*/  FADD R8, R8, R7 ;  /* 0x0000000708087221 */ /* 0x000fc80000000000 */
[----:B------:R-:W-:-:S04]  /*3dd0*/  FADD R9, R9, R8 ;  /* 0x0000000809097221 */ /* 0x000fc80000000000 */
[----:B------:R-:W-:-:S04]  /*3de0*/  FADD R10, R10, R9 ;  /* 0x000000090a0a7221 */ /* 0x000fc80000000000 */
[----:B------:R-:W-:Y:S01]  /*3df0*/  FADD R11, R11, R10 ;  /* 0x0000000a0b0b7221 */ /* 0x000fe20000000000 */
[----:B------:R2:W-:Y:S03]  /*3e00*/  STS.64 [R40], R4 ;  /* 0x0000000428007388 */ /* 0x0005e60000000a00 */
[----:B------:R-:W-:Y:S01]  /*3e10*/  FADD R12, R12, R11 ;  /* 0x0000000b0c0c7221 */ /* 0x000fe20000000000 */
[----:B------:R-:W-:Y:S03]  /*3e20*/  STS.64 [R40+0x8], R6 ;  /* 0x0000080628007388 */ /* 0x000fe60000000a00 */
[----:B------:R-:W-:Y:S01]  /*3e30*/  FADD R13, R13, R12 ;  /* 0x0000000c0d0d7221 */ /* 0x000fe20000000000 */
[----:B------:R3:W-:Y:S03]  /*3e40*/  STS.64 [R40+0x10], R8 ;  /* 0x0000100828007388 */ /* 0x0007e60000000a00 */
[----:B------:R-:W-:Y:S01]  /*3e50*/  FADD R14, R14, R13 ;  /* 0x0000000d0e0e7221 */ /* 0x000fe20000000000 */
[----:B------:R-:W-:Y:S01]  /*3e60*/  STS.64 [R40+0x18], R10 ;  /* 0x0000180a28007388 */ /* 0x000fe20000000a00 */
[----:B--2---:R-:W0:Y:S02]  /*3e70*/  LDC R4, c[0x0][0x398] ;  /* 0x0000e600ff047b82 */ /* 0x004e240000000800 */
[----:B------:R-:W-:Y:S01]  /*3e80*/  FADD R15, R15, R14 ;  /* 0x0000000e0f0f7221 */ /* 0x000fe20000000000 */
[----:B------:R2:W-:Y:S03]  /*3e90*/  STS.64 [R40+0x20], R12 ;  /* 0x0000200c28007388 */ /* 0x0005e60000000a00 */
[----:B------:R-:W-:Y:S01]  /*3ea0*/  FADD R28, R28, R15 ;  /* 0x0000000f1c1c7221 */ /* 0x000fe20000000000 */
[----:B------:R-:W-:Y:S03]  /*3eb0*/  STS.64 [R40+0x28], R14 ;  /* 0x0000280e28007388 */ /* 0x000fe60000000a00 */
[----:B------:R-:W-:Y:S01]  /*3ec0*/  FADD R29, R29, R28 ;  /* 0x0000001c1d1d7221 */ /* 0x000fe20000000000 */
[----:B------:R-:W4:Y:S03]  /*3ed0*/  S2R R5, SR_TID.X ;  /* 0x0000000000057919 */ /* 0x000f260000002100 */
[----:B------:R-:W-:Y:S01]  /*3ee0*/  FADD R30, R30, R29 ;  /* 0x0000001d1e1e7221 */ /* 0x000fe20000000000 */
[----:B------:R-:W-:Y:S03]  /*3ef0*/  STS.64 [R40+0x30], R28 ;  /* 0x0000301c28007388 */ /* 0x000fe60000000a00 */
[----:B------:R-:W-:Y:S01]  /*3f00*/  FADD R31, R31, R30 ;  /* 0x0000001e1f1f7221 */ /* 0x000fe20000000000 */
[----:B---3--:R-:W3:Y:S03]  /*3f10*/  S2R R8, SR_TID.X ;  /* 0x0000000000087919 */ /* 0x008ee60000002100 */
[----:B------:R-:W-:Y:S01]  /*3f20*/  FADD R32, R32, R31 ;  /* 0x0000001f20207221 */ /* 0x000fe20000000000 */
[----:B------:R-:W-:Y:S01]  /*3f30*/  STS.64 [R40+0x38], R30 ;  /* 0x0000381e28007388 */ /* 0x000fe20000000a00 */
[----:B0-----:R-:W-:-:S02]  /*3f40*/  VIADD R4, R4, UR5 ;  /* 0x0000000504047c36 */ /* 0x001fc40008000000 */
[----:B------:R-:W-:Y:S02]  /*3f50*/  FADD R33, R33, R32 ;  /* 0x0000002021217221 */ /* 0x000fe40000000000 */
[----:B--2---:R-:W-:Y:S02]  /*3f60*/  IMAD R12, R4, 0x2100, RZ ;  /* 0x00002100040c7824 */ /* 0x004fe400078e02ff */
[----:B------:R-:W-:Y:S01]  /*3f70*/  FADD R16, R34, R33 ;  /* 0x0000002122107221 */ /* 0x000fe20000000000 */
[----:B------:R-:W-:Y:S03]  /*3f80*/  STS.64 [R40+0x40], R32 ;  /* 0x0000402028007388 */ /* 0x000fe60000000a00 */
[----:B------:R-:W-:-:S04]  /*3f90*/  FADD R17, R35, R16 ;  /* 0x0000001023117221 */ /* 0x000fc80000000000 */
[----:B------:R-:W-:Y:S01]  /*3fa0*/  FADD R36, R36, R17 ;  /* 0x0000001124247221 */ /* 0x000fe20000000000 */
[----:B------:R-:W-:Y:S03]  /*3fb0*/  STS.64 [R40+0x48], R16 ;  /* 0x0000481028007388 */ /* 0x000fe60000000a00 */
[----:B------:R-:W-:Y:S01]  /*3fc0*/  FADD R37, R37, R36 ;  /* 0x0000002425257221 */ /* 0x000fe20000000000 */
[C---:B----4-:R-:W-:Y:S02]  /*3fd0*/  LOP3.LUT R4, R5.reuse, 0x3e0, RZ, 0xc0, !PT ;  /* 0x000003e005047812 */ /* 0x050fe400078ec0ff */
[----:B------:R-:W-:Y:S02]  /*3fe0*/  LOP3.LUT R6, R5, 0x1f, RZ, 0xc0, !PT ;  /* 0x0000001f05067812 */ /* 0x000fe400078ec0ff */
[----:B------:R-:W-:Y:S01]  /*3ff0*/  STS.64 [R40+0x50], R36 ;  /* 0x0000502428007388 */ /* 0x000fe20000000a00 */
[----:B------:R-:W-:-:S03]  /*4000*/  NOP ;  /* 0x0000000000007918 */ /* 0x000fc60000000000 */
[----:B------:R-:W-:Y:S01]  /*4010*/  LDS R45, [R41] ;  /* 0x00000000292d7984 */ /* 0x000fe20000000800 */
[----:B---3--:R-:W-:Y:S01]  /*4020*/  LOP3.LUT R10, R8, 0x1f, RZ, 0xc0, !PT ;  /* 0x0000001f080a7812 */ /* 0x008fe200078ec0ff */
[----:B------:R-:W-:Y:S02]  /*4030*/  IMAD R6, R4, 0x16, R6 ;  /* 0x0000001604067824 */ /* 0x000fe400078e0206 */
        /* <DEDUP_REMOVED lines=20> */
[----:B------:R0:W-:Y:S04]  /*4180*/  LDS R25, [R41+0xa80] ;  /* 0x000a800029197984 */ /* 0x0001e80000000800 */
[----:B------:R2:W-:Y:S01]  /*4190*/  @!P0 STS [UR4+0x8400], R0 ;  /* 0x00840000ff008988 */ /* 0x0005e20008000804 */
[----:B------:R-:W-:Y:S01]  /*41a0*/  BAR.SYNC.DEFER_BLOCKING 0x0 ;  /* 0x0000000000007b1d */ /* 0x000fe20000010000 */
[----:B0-----:R-:W-:Y:S01]  /*41b0*/  LOP3.LUT R41, R8, 0x3e0, RZ, 0xc0, !PT ;  /* 0x000003e008297812 */ /* 0x001fe200078ec0ff */
[----:B------:R-:W-:Y:S01]  /*41c0*/  VIADD R8, R6, 0x80 ;  /* 0x0000008006087836 */ /* 0x000fe20000000000 */
[----:B------:R-:W-:-:S03]  /*41d0*/  IADD3 R5, P0, PT, R12, R3, RZ ;  /* 0x000000030c057210 */ /* 0x000fc60007f1e0ff */
[----:B------:R-:W-:Y:S01]  /*41e0*/  IMAD R10, R41, 0x16, R10 ;  /* 0x00000016290a7824 */ /* 0x000fe200078e020a */
[----:B--2---:R-:W-:Y:S01]  /*41f0*/  IADD3.X R0, PT, PT, RZ, RZ, RZ, P0, !PT ;  /* 0x000000ffff007210 */ /* 0x004fe200007fe4ff */
[----:B------:R-:W-:Y:S01]  /*4200*/  VIADD R41, R6, 0x40 ;  /* 0x0000004006297836 */ /* 0x000fe20000000000 */
[----:B-1----:R-:W-:-:S04]  /*4210*/  LEA R4, P0, R5, UR6, 0x2 ;  /* 0x0000000605047c11 */ /* 0x002fc8000f8010ff */
[----:B------:R-:W-:Y:S01]  /*4220*/  LEA.HI.X R5, R5, UR7, R0, 0x2, P0 ;  /* 0x0000000705057c11 */ /* 0x000fe200080f1400 */
[C---:B------:R-:W-:Y:S01]  /*4230*/  VIADD R0, R6.reuse, 0xe0 ;  /* 0x000000e006007836 */ /* 0x040fe20000000000 */
[----:B------:R-:W0:Y:S02]  /*4240*/  LDS R2, [UR4+0x8400] ;  /* 0x00840004ff027984 */ /* 0x000e240008000800 */
[-C--:B0-----:R-:W-:Y:S02]  /*4250*/  ISETP.GE.AND P6, PT, R3, R2.reuse, PT ;  /* 0x000000020300720c */ /* 0x081fe40003fc6270 */
[-C--:B------:R-:W-:Y:S01]  /*4260*/  ISETP.GE.AND P5, PT, R41, R2.reuse, PT ;  /* 0x000000022900720c */ /* 0x080fe20003fa6270 */
[C---:B------:R-:W-:Y:S01]  /*4270*/  VIADD R41, R6.reuse, 0xc0 ;  /* 0x000000c006297836 */ /* 0x040fe20000000000 */
[----:B------:R-:W-:Y:S02]  /*4280*/  IADD3 R3, PT, PT, R6, 0xa0, RZ ;  /* 0x000000a006037810 */ /* 0x000fe40007ffe0ff */
[----:B------:R-:W-:-:S02]  /*4290*/  ISETP.GE.AND P0, PT, R8, R2, PT ;  /* 0x000000020800720c */ /* 0x000fc40003f06270 */
[-C--:B------:R-:W-:Y:S01]  /*42a0*/  ISETP.GE.AND P4, PT, R3, R2.reuse, PT ;  /* 0x000000020300720c */ /* 0x080fe20003f86270 */
[C---:B------:R-:W-:Y:S01]  /*42b0*/  VIADD R3, R10.reuse, 0x20 ;  /* 0x000000200a037836 */ /* 0x040fe20000000000 */
[-C--:B------:R-:W-:Y:S01]  /*42c0*/  ISETP.GE.AND P2, PT, R41, R2.reuse, PT ;  /* 0x000000022900720c */ /* 0x080fe20003f46270 */
[----:B------:R-:W-:Y:S01]  /*42d0*/  VIADD R41, R10, 0x120 ;  /* 0x000001200a297836 */ /* 0x000fe20000000000 */
[----:B------:R-:W-:Y:S01]  /*42e0*/  IADD3 R8, PT, PT, R6, 0x100, RZ ;  /* 0x0000010006087810 */ /* 0x000fe20007ffe0ff */
[----:B------:R-:W-:Y:S01]  /*42f0*/  @!P6 STG.E desc[UR8][R4.64], R45 ;  /* 0x0000002d0400e986 */ /* 0x000fe2000c101908 */
[-C--:B------:R-:W-:Y:S02]  /*4300*/  ISETP.GE.AND P3, PT, R0, R2.reuse, PT ;  /* 0x000000020000720c */ /* 0x080fe40003f66270 */
[----:B------:R-:W-:Y:S01]  /*4310*/  ISETP.GE.AND P6, PT, R3, R2, PT ;  /* 0x000000020300720c */ /* 0x000fe20003fc6270 */
[----:B------:R-:W-:Y:S01]  /*4320*/  @!P5 STG.E desc[UR8][R4.64+0x100], R47 ;  /* 0x0001002f0400d986 */ /* 0x000fe2000c101908 */
[----:B------:R-:W-:-:S02]  /*4330*/  IADD3 R3, PT, PT, R6, 0x140, RZ ;  /* 0x0000014006037810 */ /* 0x000fc40007ffe0ff */
[-C--:B------:R-:W-:Y:S01]  /*4340*/  ISETP.GE.AND P5, PT, R41, R2.reuse, PT ;  /* 0x000000022900720c */ /* 0x080fe20003fa6270 */
[----:B------:R-:W-:Y:S01]  /*4350*/  VIADD R41, R10, 0x160 ;  /* 0x000001600a297836 */ /* 0x000fe20000000000 */
[-C--:B------:R-:W-:Y:S01]  /*4360*/  ISETP.GE.AND P1, PT, R8, R2.reuse, PT ;  /* 0x000000020800720c */ /* 0x080fe20003f26270 */
[----:B------:R-:W-:Y:S01]  /*4370*/  @!P0 STG.E desc[UR8][R4.64+0x200], R49 ;  /* 0x0002003104008986 */ /* 0x000fe2000c101908 */
[-C--:B------:R-:W-:Y:S01]  /*4380*/  ISETP.GE.AND P0, PT, R3, R2.reuse, PT ;  /* 0x000000020300720c */ /* 0x080fe20003f06270 */
[C---:B------:R-:W-:Y:S02]  /*4390*/  VIADD R3, R10.reuse, 0x180 ;  /* 0x000001800a037836 */ /* 0x040fe40000000000 */
[----:B------:R-:W-:Y:S01]  /*43a0*/  @!P4 STG.E desc[UR8][R4.64+0x280], R51 ;  /* 0x000280330400c986 */ /* 0x000fe2000c101908 */
[-C--:B------:R-:W-:Y:S02]  /*43b0*/  ISETP.GE.AND P4, PT, R41, R2.reuse, PT ;  /* 0x000000022900720c */ /* 0x080fe40003f86270 */
[----:B------:R-:W-:Y:S01]  /*43c0*/  IADD3 R41, PT, PT, R10, 0x60, RZ ;  /* 0x000000600a297810 */ /* 0x000fe20007ffe0ff */
[----:B------:R-:W-:Y:S01]  /*43d0*/  @!P2 STG.E desc[UR8][R4.64+0x300], R53 ;  /* 0x000300350400a986 */ /* 0x000fe2000c101908 */
[----:B------:R-:W-:Y:S01]  /*43e0*/  ISETP.GE.AND P2, PT, R3, R2, PT ;  /* 0x000000020300720c */ /* 0x000fe20003f46270 */
[----:B------:R-:W-:-:S02]  /*43f0*/  VIADD R3, R6, 0x1a0 ;  /* 0x000001a006037836 */ /* 0x000fc40000000000 */
[----:B------:R0:W-:Y:S01]  /*4400*/  @!P3 STG.E desc[UR8][R4.64+0x380], R43 ;  /* 0x0003802b0400b986 */ /* 0x0001e2000c101908 */
[-C--:B------:R-:W-:Y:S01]  /*4410*/  ISETP.GE.AND P3, PT, R41, R2.reuse, PT ;  /* 0x000000022900720c */ /* 0x080fe20003f66270 */
[----:B------:R-:W-:Y:S02]  /*4420*/  VIADD R41, R10, 0x1c0 ;  /* 0x000001c00a297836 */ /* 0x000fe40000000000 */
[----:B------:R-:W-:Y:S01]  /*4430*/  @!P1 STG.E desc[UR8][R4.64+0x400], R37 ;  /* 0x0004002504009986 */ /* 0x000fe2000c101908 */
[-C--:B------:R-:W-:Y:S02]  /*4440*/  ISETP.GE.AND P1, PT, R3, R2.reuse, PT ;  /* 0x000000020300720c */ /* 0x080fe40003f26270 */
[C---:B------:R-:W-:Y:S01]  /*4450*/  IADD3 R3, PT, PT, R6.reuse, 0x1e0, RZ ;  /* 0x000001e006037810 */ /* 0x040fe20007ffe0ff */
[----:B------:R1:W-:Y:S01]  /*4460*/  @!P6 STG.E desc[UR8][R4.64+0x80], R35 ;  /* 0x000080230400e986 */ /* 0x0003e2000c101908 */
[----:B------:R-:W-:Y:S01]  /*4470*/  ISETP.GE.AND P6, PT, R41, R2, PT ;  /* 0x000000022900720c */ /* 0x000fe20003fc6270 */
[----:B------:R-:W-:-:S02]  /*4480*/  VIADD R41, R6, 0x200 ;  /* 0x0000020006297836 */ /* 0x000fc40000000000 */
[----:B------:R2:W-:Y:S01]  /*4490*/  @!P5 STG.E desc[UR8][R4.64+0x480], R33 ;  /* 0x000480210400d986 */ /* 0x0005e2000c101908 */
[-C--:B------:R-:W-:Y:S01]  /*44a0*/  ISETP.GE.AND P5, PT, R3, R2.reuse, PT ;  /* 0x000000020300720c */ /* 0x080fe20003fa6270 */
[----:B0-----:R-:W-:Y:S01]  /*44b0*/  VIADD R43, R10, 0x220 ;  /* 0x000002200a2b7836 */ /* 0x001fe20000000000 */
[C---:B------:R-:W-:Y:S01]  /*44c0*/  IADD3 R3, PT, PT, R6.reuse, 0x240, RZ ;  /* 0x0000024006037810 */ /* 0x040fe20007ffe0ff */
[----:B------:R2:W-:Y:S03]  /*44d0*/  @!P3 STG.E desc[UR8][R4.64+0x180], R27 ;  /* 0x0001801b0400b986 */ /* 0x0005e6000c101908 */
[-C--:B------:R-:W-:Y:S01]  /*44e0*/  ISETP.GE.AND P3, PT, R3, R2.reuse, PT ;  /* 0x000000020300720c */ /* 0x080fe20003f66270 */
[----:B-1----:R-:W-:Y:S01]  /*44f0*/  VIADD R35, R6, 0x260 ;  /* 0x0000026006237836 */ /* 0x002fe20000000000 */
[----:B------:R2:W-:Y:S01]  /*4500*/  @!P0 STG.E desc[UR8][R4.64+0x500], R31 ;  /* 0x0005001f04008986 */ /* 0x0005e2000c101908 */
[----:B------:R-:W-:Y:S01]  /*4510*/  VIADD R3, R10, 0x280 ;  /* 0x000002800a037836 */ /* 0x000fe20000000000 */
[----:B------:R-:W-:-:S02]  /*4520*/  ISETP.GE.AND P0, PT, R41, R2, PT ;  /* 0x000000022900720c */ /* 0x000fc40003f06270 */
[----:B------:R2:W-:Y:S01]  /*4530*/  @!P4 STG.E desc[UR8][R4.64+0x580], R29 ;  /* 0x0005801d0400c986 */ /* 0x0005e2000c101908 */
[----:B------:R-:W-:-:S03]  /*4540*/  ISETP.GE.AND P4, PT, R43, R2, PT ;  /* 0x000000022b00720c */ /* 0x000fc60003f86270 */
[----:B------:R2:W-:Y:S01]  /*4550*/  @!P2 STG.E desc[UR8][R4.64+0x600], R21 ;  /* 0x000600150400a986 */ /* 0x0005e2000c101908 */
[----:B------:R-:W-:-:S03]  /*4560*/  ISETP.GE.AND P2, PT, R35, R2, PT ;  /* 0x000000022300720c */ /* 0x000fc60003f46270 */
        /* <DEDUP_REMOVED lines=13> */
.L_x_98:
[----:B------:R-:W-:Y:S01]  /*4640*/  BSSY B1, `(.L_x_125) ;  /* 0x0000006000017945 */ /* 0x000fe20003800000 */
[----:B------:R-:W-:Y:S02]  /*4650*/  PLOP3.LUT P0, PT, P0, PT, PT, 0x8, 0x80 ;  /* 0x000000000080781c */ /* 0x000fe4000070e170 */
[----:B------:R-:W-:-:S11]  /*4660*/  MOV R21, 0xffffffff ;  /* 0xffffffff00157802 */ /* 0x000fd60000000f00 */
[----:B------:R-:W-:Y:S05]  /*4670*/  WARPSYNC.COLLECTIVE R21, `(.L_x_126) ;  /* 0x0000000015087348 */ /* 0x000fea0003c00000 */
[----:B------:R-:W-:Y:S01]  /*4680*/  VOTE.ANY P0, P0 ;  /* 0x0000000000ff7806 */ /* 0x000fe20000000100 */
[----:B------:R-:W-:-:S12]  /*4690*/  ENDCOLLECTIVE ;  /* 0x000000000000791b */ /* 0x000fd80003800000 */
.L_x_126:
[----:B------:R-:W-:Y:S05]  /*46a0*/  BSYNC B1 ;  /* 0x0000000000017941 */ /* 0x000fea0003800000 */
.L_x_125:
[----:B------:R-:W-:Y:S05]  /*46b0*/  BRA `(.L_x_127) ;  /* 0xffffffc800687947 */ /* 0x000fea000383ffff */
.L_x_100:
[----:B------:R-:W-:Y:S01]  /*46c0*/  BSSY B1, `(.L_x_128) ;  /* 0x0000006000017945 */ /* 0x000fe20003800000 */
[----:B------:R-:W-:Y:S01]  /*46d0*/  PLOP3.LUT P0, PT, P0, PT, PT, 0x8, 0x80 ;  /* 0x000000000080781c */ /* 0x000fe2000070e170 */
[----:B------:R-:W-:-:S12]  /*46e0*/  IMAD.MOV.U32 R21, RZ, RZ, -0x1 ;  /* 0xffffffffff157424 */ /* 0x000fd800078e00ff */
[----:B------:R-:W-:Y:S05]  /*46f0*/  WARPSYNC.COLLECTIVE R21, `(.L_x_129) ;  /* 0x0000000015087348 */ /* 0x000fea0003c00000 */
[----:B------:R-:W-:Y:S01]  /*4700*/  VOTE.ANY P0, P0 ;  /* 0x0000000000ff7806 */ /* 0x000fe20000000100 */
[----:B------:R-:W-:-:S12]  /*4710*/  ENDCOLLECTIVE ;  /* 0x000000000000791b */ /* 0x000fd80003800000 */
.L_x_129:
[----:B------:R-:W-:Y:S05]  /*4720*/  BSYNC B1 ;  /* 0x0000000000017941 */ /* 0x000fea0003800000 */
.L_x_128:
[----:B------:R-:W-:Y:S05]  /*4730*/  BRA `(.L_x_130) ;  /* 0xffffffc800bc7947 */ /* 0x000fea000383ffff */
.L_x_102:
[----:B------:R-:W0:Y:S01]  /*4740*/  S2R R43, SR_GEMASK ;  /* 0x00000000002b7919 */ /* 0x000e220000003c00 */
[----:B------:R-:W-:Y:S01]  /*4750*/  BSSY B1, `(.L_x_131) ;  /* 0x0000006000017945 */ /* 0x000fe20003800000 */
[----:B------:R-:W-:Y:S01]  /*4760*/  PLOP3.LUT P0, PT, P0, PT, PT, 0x8, 0x80 ;  /* 0x000000000080781c */ /* 0x000fe2000070e170 */
[----:B------:R-:W-:-:S12]  /*4770*/  IMAD.MOV.U32 R21, RZ, RZ, -0x1 ;  /* 0xffffffffff157424 */ /* 0x000fd800078e00ff */
[----:B0-----:R-:W-:Y:S05]  /*4780*/  WARPSYNC.COLLECTIVE R21, `(.L_x_132) ;  /* 0x0000000015087348 */ /* 0x001fea0003c00000 */
[----:B------:R-:W-:Y:S01]  /*4790*/  VOTE.ANY R21, PT, P0 ;  /* 0x0000000000157806 */ /* 0x000fe200000e0100 */
[----:B0-----:R-:W-:Y:S06]  /*47a0*/  ENDCOLLECTIVE ;  /* 0x000000000000791b */ /* 0x001fec0003800000 */
.L_x_132:
[----:B------:R-:W-:Y:S05]  /*47b0*/  BSYNC B1 ;  /* 0x0000000000017941 */ /* 0x000fea0003800000 */
.L_x_131:
[----:B------:R-:W-:Y:S01]  /*47c0*/  LOP3.LUT R21, R21, 0x80000000, R43, 0xec, !PT ;  /* 0x8000000015157812 */ /* 0x000fe200078eec2b */
[----:B------:R-:W-:Y:S02]  /*47d0*/  IMAD.MOV.U32 R20, RZ, RZ, R46 ;  /* 0x000000ffff147224 */ /* 0x000fe400078e002e */
[----:B------:R-:W-:Y:S01]  /*47e0*/  VIADD R41, R39, 0x2 ;  /* 0x0000000227297836 */ /* 0x000fe20000000000 */
[----:B------:R-:W-:Y:S01]  /*47f0*/  IADD3 R16, PT, PT, R21, -0x1, RZ ;  /* 0xffffffff15107810 */ /* 0x000fe20007ffe0ff */
[C---:B------:R-:W-:Y:S02]  /*4800*/  VIADD R40, R39.reuse, 0x4 ;  /* 0x0000000427287836 */ /* 0x040fe40000000000 */
[----:B------:R-:W-:Y:S01]  /*4810*/  VIADD R30, R39, 0x8 ;  /* 0x00000008271e7836 */ /* 0x000fe20000000000 */
[----:B------:R-:W-:Y:S01]  /*4820*/  LOP3.LUT R29, R21, R16, RZ, 0xc, !PT ;  /* 0x00000010151d7212 */ /* 0x000fe200078e0cff */
[----:B------:R-:W-:Y:S02]  /*4830*/  IMAD.MOV.U32 R16, RZ, RZ, 0x1 ;  /* 0x00000001ff107424 */ /* 0x000fe400078e00ff */
[----:B------:R-:W-:-:S02]  /*4840*/  IMAD.MOV.U32 R21, RZ, RZ, -0x1 ;  /* 0xffffffffff157424 */ /* 0x000fc400078e00ff */
[C---:B------:R-:W-:Y:S01]  /*4850*/  VIADD R25, R39.reuse, 0x10 ;  /* 0x0000001027197836 */ /* 0x040fe20000000000 */
[----:B------:R-:W0:Y:S02]  /*4860*/  POPC R29, R29 ;  /* 0x0000001d001d7309 */ /* 0x000e240000000000 */
[-C--:B0-----:R-:W-:Y:S02]  /*4870*/  MOV R17, R29.reuse ;  /* 0x0000001d00117202 */ /* 0x081fe40000000f00 */
[-C--:B------:R-:W-:Y:S02]  /*4880*/  ISETP.GE.AND P0, PT, R39, R29.reuse, PT ;  /* 0x0000001d2700720c */ /* 0x080fe40003f06270 */
[----:B------:R-:W-:-:S13]  /*4890*/  ISETP.GT.AND P3, PT, R25, R29, PT ;  /* 0x0000001d1900720c */ /* 0x000fda0003f64270 */
[----:B------:R-:W-:Y:S05]  /*48a0*/  WARPSYNC.COLLECTIVE R21, `(.L_x_133) ;  /* 0x0000000015087348 */ /* 0x000fea0003c00000 */
[----:B------:R0:W1:Y:S02]  /*48b0*/  SHFL.DOWN P2, R22, R20, R16, R17 ;  /* 0x0800001014167389 */ /* 0x0000640000040011 */
[----:B01----:R-:W-:Y:S05]  /*48c0*/  ENDCOLLECTIVE ;  /* 0x000000000000791b */ /* 0x003fea0003800000 */
.L_x_133:
[----:B------:R-:W-:Y:S02]  /*48d0*/  HFMA2 R16, -RZ, RZ, 0, 1.1920928955078125e-07 ;  /* 0x00000002ff107431 */ /* 0x000fe400000001ff */
[----:B------:R-:W-:Y:S01]  /*48e0*/  @!P0 FADD R46, R22, R46 ;  /* 0x0000002e162e8221 */ /* 0x000fe20000000000 */
[----:B------:R-:W-:-:S03]  /*48f0*/  ISETP.GT.AND P0, PT, R41, R29, PT ;  /* 0x0000001d2900720c */ /* 0x000fc60003f04270 */
[----:B------:R-:W-:-:S10]  /*4900*/  IMAD.MOV.U32 R20, RZ, RZ, R46 ;  /* 0x000000ffff147224 */ /* 0x000fd400078e002e */
[----:B------:R-:W-:Y:S05]  /*4910*/  WARPSYNC.COLLECTIVE R21, `(.L_x_134) ;  /* 0x0000000015087348 */ /* 0x000fea0003c00000 */
[----:B------:R0:W1:Y:S02]  /*4920*/  SHFL.DOWN P2, R22, R20, R16, R17 ;  /* 0x0800001014167389 */ /* 0x0000640000040011 */
[----:B01----:R-:W-:Y:S05]  /*4930*/  ENDCOLLECTIVE ;  /* 0x000000000000791b */ /* 0x003fea0003800000 */
.L_x_134:
[----:B------:R-:W-:Y:S01]  /*4940*/  MOV R16, 0x4 ;  /* 0x0000000400107802 */ /* 0x000fe20000000f00 */
[----:B------:R-:W-:Y:S01]  /*4950*/  @!P0 FADD R46, R46, R22 ;  /* 0x000000162e2e8221 */ /* 0x000fe20000000000 */
[----:B------:R-:W-:-:S03]  /*4960*/  ISETP.GT.AND P0, PT, R40, R29, PT ;  /* 0x0000001d2800720c */ /* 0x000fc60003f04270 */
[----:B------:R-:W-:-:S10]  /*4970*/  IMAD.MOV.U32 R20, RZ, RZ, R46 ;  /* 0x000000ffff147224 */ /* 0x000fd400078e002e */
[----:B------:R-:W-:Y:S05]  /*4980*/  WARPSYNC.COLLECTIVE R21, `(.L_x_135) ;  /* 0x0000000015087348 */ /* 0x000fea0003c00000 */
[----:B------:R0:W1:Y:S02]  /*4990*/  SHFL.DOWN P2, R22, R20, R16, R17 ;  /* 0x0800001014167389 */ /* 0x0000640000040011 */
[----:B01----:R-:W-:Y:S05]  /*49a0*/  ENDCOLLECTIVE ;  /* 0x000000000000791b */ /* 0x003fea0003800000 */
.L_x_135:
[----:B------:R-:W-:Y:S02]  /*49b0*/  HFMA2 R16, -RZ, RZ, 0, 4.76837158203125e-07 ;  /* 0x00000008ff107431 */ /* 0x000fe400000001ff */
[----:B------:R-:W-:Y:S01]  /*49c0*/  @!P0 FADD R46, R46, R22 ;  /* 0x000000162e2e8221 */ /* 0x000fe20000000000 */
[----:B------:R-:W-:-:S03]  /*49d0*/  ISETP.NE.AND P0, PT, R28, 0x65, PT ;  /* 0x000000651c00780c */ /* 0x000fc60003f05270 */
[----:B------:R-:W-:-:S10]  /*49e0*/  IMAD.MOV.U32 R20, RZ, RZ, R46 ;  /* 0x000000ffff147224 */ /* 0x000fd400078e002e */
[----:B------:R-:W-:Y:S05]  /*49f0*/  WARPSYNC.COLLECTIVE R21, `(.L_x_136) ;  /* 0x0000000015087348 */ /* 0x000fea0003c00000 */
[----:B------:R0:W1:Y:S02]  /*4a00*/  SHFL.DOWN P2, R22, R20, R16, R17 ;  /* 0x0800001014167389 */ /* 0x0000640000040011 */
[----:B01----:R-:W-:Y:S05]  /*4a10*/  ENDCOLLECTIVE ;  /* 0x000000000000791b */ /* 0x003fea0003800000 */
.L_x_136:
[----:B------:R-:W-:Y:S01]  /*4a20*/  IMAD.MOV.U32 R16, RZ, RZ, 0x10 ;  /* 0x00000010ff107424 */ /* 0x000fe200078e00ff */
[----:B------:R-:W-:Y:S02]  /*4a30*/  ISETP.GT.AND P2, PT, R30, R29, PT ;  /* 0x0000001d1e00720c */ /* 0x000fe40003f44270 */
[----:B------:R-:W0:Y:S11]  /*4a40*/  LDC.64 R28, c[0x0][0x390] ;  /* 0x0000e400ff1c7b82 */ /* 0x000e360000000a00 */
[----:B------:R-:W-:-:S05]  /*4a50*/  @!P2 FADD R46, R46, R22 ;  /* 0x000000162e2ea221 */ /* 0x000fca0000000000 */
[----:B------:R-:W-:-:S07]  /*4a60*/  MOV R20, R46 ;  /* 0x0000002e00147202 */ /* 0x000fce0000000f00 */
[----:B0-----:R-:W-:Y:S05]  /*4a70*/  WARPSYNC.COLLECTIVE R21, `(.L_x_137) ;  /* 0x0000000015087348 */ /* 0x001fea0003c00000 */
[----:B------:R1:W2:Y:S02]  /*4a80*/  SHFL.DOWN P2, R22, R20, R16, R17 ;  /* 0x0800001014167389 */ /* 0x0002a40000040011 */
[----:B012---:R-:W-:Y:S05]  /*4a90*/  ENDCOLLECTIVE ;  /* 0x000000000000791b */ /* 0x007fea0003800000 */
.L_x_137:
[----:B------:R-:W-:Y:S05]  /*4aa0*/  WARPSYNC.COLLECTIVE R21, `(.L_x_138) ;  /* 0x0000000015087348 */ /* 0x000fea0003c00000 */
[----:B------:R-:W-:Y:S01]  /*4ab0*/  VOTE.ALL P0, P0 ;  /* 0x0000000000ff7806 */ /* 0x000fe20000000000 */
[----:B------:R-:W-:-:S12]  /*4ac0*/  ENDCOLLECTIVE ;  /* 0x000000000000791b */ /* 0x000fd80003800000 */
.L_x_138:
[----:B------:R-:W-:Y:S01]  /*4ad0*/  IADD3 R44, P2, PT, R28, 0x100, RZ ;  /* 0x000001001c2c7810 */ /* 0x000fe20007f5e0ff */
[----:B------:R-:W-:-:S04]  /*4ae0*/  @!P3 FADD R46, R46, R22 ;  /* 0x000000162e2eb221 */ /* 0x000fc80000000000 */
[----:B------:R-:W-:Y:S01]  /*4af0*/  IMAD.X R45, RZ, RZ, R29, P2 ;  /* 0x000000ffff2d7224 */ /* 0x000fe200010e061d */
[----:B------:R-:W-:Y:S07]  /*4b00*/  BRA `(.L_x_139) ;  /* 0xffffffc800547947 */ /* 0x000fee000383ffff */
.L_x_104:
[----:B------:R-:W-:Y:S01]  /*4b10*/  BSSY B1, `(.L_x_140) ;  /* 0x0000006000017945 */ /* 0x000fe20003800000 */
[----:B------:R-:W-:Y:S02]  /*4b20*/  PLOP3.LUT P0, PT, P0, PT, PT, 0x8, 0x80 ;  /* 0x000000000080781c */ /* 0x000fe4000070e170 */
[----:B------:R-:W-:-:S11]  /*4b30*/  MOV R21, 0xffffffff ;  /* 0xffffffff00157802 */ /* 0x000fd60000000f00 */
[----:B------:R-:W-:Y:S05]  /*4b40*/  WARPSYNC.COLLECTIVE R21, `(.L_x_141) ;  /* 0x0000000015087348 */ /* 0x000fea0003c00000 */
[----:B------:R-:W-:Y:S01]  /*4b50*/  VOTE.ANY P0, P0 ;  /* 0x0000000000ff7806 */ /* 0x000fe20000000100 */
[----:B------:R-:W-:-:S12]  /*4b60*/  ENDCOLLECTIVE ;  /* 0x000000000000791b */ /* 0x000fd80003800000 */
.L_x_141:
[----:B------:R-:W-:Y:S05]  /*4b70*/  BSYNC B1 ;  /* 0x0000000000017941 */ /* 0x000fea0003800000 */
.L_x_140:
[----:B------:R-:W-:Y:S05]  /*4b80*/  BRA `(.L_x_142) ;  /* 0xffffffc8005c7947 */ /* 0x000fea000383ffff */
.L_x_106:
[----:B------:R-:W-:Y:S01]  /*4b90*/  BSSY B1, `(.L_x_143) ;  /* 0x0000006000017945 */ /* 0x000fe20003800000 */
[----:B------:R-:W-:Y:S01]  /*4ba0*/  PLOP3.LUT P0, PT, P0, PT, PT, 0x8, 0x80 ;  /* 0x000000000080781c */ /* 0x000fe2000070e170 */
[----:B------:R-:W-:-:S12]  /*4bb0*/  IMAD.MOV.U32 R21, RZ, RZ, -0x1 ;  /* 0xffffffffff157424 */ /* 0x000fd800078e00ff */
[----:B------:R-:W-:Y:S05]  /*4bc0*/  WARPSYNC.COLLECTIVE R21, `(.L_x_144) ;  /* 0x0000000015087348 */ /* 0x000fea0003c00000 */
[----:B------:R-:W-:Y:S01]  /*4bd0*/  VOTE.ANY P0, P0 ;  /* 0x0000000000ff7806 */ /* 0x000fe20000000100 */
[----:B------:R-:W-:-:S12]  /*4be0*/  ENDCOLLECTIVE ;  /* 0x000000000000791b */ /* 0x000fd80003800000 */
.L_x_144:
[----:B------:R-:W-:Y:S05]  /*4bf0*/  BSYNC B1 ;  /* 0x0000000000017941 */ /* 0x000fea0003800000 */
.L_x_143:
[----:B------:R-:W-:Y:S05]  /*4c00*/  BRA `(.L_x_145) ;  /* 0xffffffc800b07947 */ /* 0x000fea000383ffff */
.L_x_108:
[----:B------:R-:W-:Y:S01]  /*4c10*/  BSSY B1, `(.L_x_146) ;  /* 0x0000006000017945 */ /* 0x000fe20003800000 */
[----:B------:R-:W-:Y:S01]  /*4c20*/  PLOP3.LUT P0, PT, P0, PT, PT, 0x8, 0x80 ;  /* 0x000000000080781c */ /* 0x000fe2000070e170 */
[----:B------:R-:W-:-:S12]  /*4c30*/  IMAD.MOV.U32 R21, RZ, RZ, -0x1 ;  /* 0xffffffffff157424 */ /* 0x000fd800078e00ff */
[----:B------:R-:W-:Y:S05]  /*4c40*/  WARPSYNC.COLLECTIVE R21, `(.L_x_147) ;  /* 0x0000000015087348 */ /* 0x000fea0003c00000 */
[----:B------:R-:W-:Y:S01]  /*4c50*/  VOTE.ANY R21, PT, P0 ;  /* 0x0000000000157806 */ /* 0x000fe200000e0100 */
[----:B------:R-:W-:Y:S06]  /*4c60*/  ENDCOLLECTIVE ;  /* 0x000000000000791b */ /* 0x000fec0003800000 */
.L_x_147:
[----:B------:R-:W-:Y:S05]  /*4c70*/  BSYNC B1 ;  /* 0x0000000000017941 */ /* 0x000fea0003800000 */
.L_x_146:
[----:B------:R-:W-:Y:S01]  /*4c80*/  LOP3.LUT R21, R21, 0x80000000, R43, 0xec, !PT ;  /* 0x8000000015157812 */ /* 0x000fe200078eec2b */
[----:B------:R-:W-:Y:S02]  /*4c90*/  IMAD.MOV.U32 R20, RZ, RZ, R29 ;  /* 0x000000ffff147224 */ /* 0x000fe400078e001d */
[----:B------:R-:W-:Y:S01]  /*4ca0*/  VIADD R24, R24, 0xffffffe0 ;  /* 0xffffffe018187836 */ /* 0x000fe20000000000 */
[----:B------:R-:W-:-:S04]  /*4cb0*/  IADD3 R16, PT, PT, R21, -0x1, RZ ;  /* 0xffffffff15107810 */ /* 0x000fc80007ffe0ff */
[----:B------:R-:W-:Y:S01]  /*4cc0*/  LOP3.LUT R48, R21, R16, RZ, 0xc, !PT ;  /* 0x0000001015307212 */ /* 0x000fe200078e0cff */
[----:B------:R-:W-:Y:S01]  /*4cd0*/  IMAD.MOV.U32 R16, RZ, RZ, 0x1 ;  /* 0x00000001ff107424 */ /* 0x000fe200078e00ff */
[----:B------:R-:W-:Y:S02]  /*4ce0*/  MOV R21, 0xffffffff ;  /* 0xffffffff00157802 */ /* 0x000fe40000000f00 */
[----:B------:R0:W1:Y:S05]  /*4cf0*/  POPC R17, R48 ;  /* 0x0000003000117309 */ /* 0x00006a0000000000 */
[----:B01----:R-:W-:Y:S05]  /*4d00*/  WARPSYNC.COLLECTIVE R21, `(.L_x_148) ;  /* 0x0000000015087348 */ /* 0x003fea0003c00000 */
[----:B-1----:R1:W2:Y:S02]  /*4d10*/  SHFL.DOWN P2, R22, R20, R16, R17 ;  /* 0x0800001014167389 */ /* 0x0022a40000040011 */
[----:B012---:R-:W-:Y:S05]  /*4d20*/  ENDCOLLECTIVE ;  /* 0x000000000000791b */ /* 0x007fea0003800000 */
.L_x_148:
[----:B------:R-:W-:Y:S01]  /*4d30*/  ISETP.GE.AND P0, PT, R39, R17, PT ;  /* 0x000000112700720c */ /* 0x000fe20003f06270 */
[----:B------:R-:W-:-:S12]  /*4d40*/  IMAD.MOV.U32 R16, RZ, RZ, 0x2 ;  /* 0x00000002ff107424 */ /* 0x000fd800078e00ff */
[----:B------:R-:W-:Y:S01]  /*4d50*/  @!P0 FADD R29, R22, R29 ;  /* 0x0000001d161d8221 */ /* 0x000fe20000000000 */
[----:B------:R-:W-:-:S03]  /*4d60*/  ISETP.GT.AND P0, PT, R41, R17, PT ;  /* 0x000000112900720c */ /* 0x000fc60003f04270 */
[----:B------:R-:W-:-:S10]  /*4d70*/  IMAD.MOV.U32 R20, RZ, RZ, R29 ;  /* 0x000000ffff147224 */ /* 0x000fd400078e001d */
[----:B------:R-:W-:Y:S05]  /*4d80*/  WARPSYNC.COLLECTIVE R21, `(.L_x_149) ;  /* 0x0000000015087348 */ /* 0x000fea0003c00000 */
[----:B------:R0:W1:Y:S02]  /*4d90*/  SHFL.DOWN P2, R22, R20, R16, R17 ;  /* 0x0800001014167389 */ /* 0x0000640000040011 */
[----:B01----:R-:W-:Y:S05]  /*4da0*/  ENDCOLLECTIVE ;  /* 0x000000000000791b */ /* 0x003fea0003800000 */
.L_x_149:
[----:B------:R-:W-:Y:S02]  /*4db0*/  IMAD.MOV.U32 R16, RZ, RZ, 0x4 ;  /* 0x00000004ff107424 */ /* 0x000fe400078e00ff */
[----:B------:R-:W-:Y:S01]  /*4dc0*/  @!P0 FADD R29, R29, R22 ;  /* 0x000000161d1d8221 */ /* 0x000fe20000000000 */
[----:B------:R-:W-:-:S04]  /*4dd0*/  ISETP.GT.AND P0, PT, R40, R17, PT ;  /* 0x000000112800720c */ /* 0x000fc80003f04270 */
[----:B------:R-:W-:-:S09]  /*4de0*/  MOV R20, R29 ;  /* 0x0000001d00147202 */ /* 0x000fd20000000f00 */
[----:B------:R-:W-:Y:S05]  /*4df0*/  WARPSYNC.COLLECTIVE R21, `(.L_x_150) ;  /* 0x0000000015087348 */ /* 0x000fea0003c00000 */
[----:B------:R0:W1:Y:S02]  /*4e00*/  SHFL.DOWN P2, R22, R20, R16, R17 ;  /* 0x0800001014167389 */ /* 0x0000640000040011 */
[----:B01----:R-:W-:Y:S05]  /*4e10*/  ENDCOLLECTIVE ;  /* 0x000000000000791b */ /* 0x003fea0003800000 */
.L_x_150:
[----:B------:R-:W-:Y:S02]  /*4e20*/  HFMA2 R16, -RZ, RZ, 0, 4.76837158203125e-07 ;  /* 0x00000008ff107431 */ /* 0x000fe400000001ff */
[----:B------:R-:W-:Y:S01]  /*4e30*/  @!P0 FADD R29, R29, R22 ;  /* 0x000000161d1d8221 */ /* 0x000fe20000000000 */
[----:B------:R-:W-:-:S03]  /*4e40*/  ISETP.GT.AND P0, PT, R30, R17, PT ;  /* 0x000000111e00720c */ /* 0x000fc60003f04270 */
[----:B------:R-:W-:-:S10]  /*4e50*/  IMAD.MOV.U32 R20, RZ, RZ, R29 ;  /* 0x000000ffff147224 */ /* 0x000fd400078e001d */
[----:B------:R-:W-:Y:S05]  /*4e60*/  WARPSYNC.COLLECTIVE R21, `(.L_x_151) ;  /* 0x0000000015087348 */ /* 0x000fea0003c00000 */
[----:B------:R0:W1:Y:S02]  /*4e70*/  SHFL.DOWN P2, R22, R20, R16, R17 ;  /* 0x0800001014167389 */ /* 0x0000640000040011 */
[----:B01----:R-:W-:Y:S05]  /*4e80*/  ENDCOLLECTIVE ;  /* 0x000000000000791b */ /* 0x003fea0003800000 */
.L_x_151:
[----:B------:R-:W-:Y:S01]  /*4e90*/  MOV R16, 0x10 ;  /* 0x0000001000107802 */ /* 0x000fe20000000f00 */
[----:B------:R-:W-:Y:S01]  /*4ea0*/  @!P0 FADD R29, R29, R22 ;  /* 0x000000161d1d8221 */ /* 0x000fe20000000000 */
[----:B------:R-:W-:-:S03]  /*4eb0*/  ISETP.GT.AND P0, PT, R25, R17, PT ;  /* 0x000000111900720c */ /* 0x000fc60003f04270 */
[----:B------:R-:W-:-:S10]  /*4ec0*/  IMAD.MOV.U32 R20, RZ, RZ, R29 ;  /* 0x000000ffff147224 */ /* 0x000fd400078e001d */
[----:B------:R-:W-:Y:S05]  /*4ed0*/  WARPSYNC.COLLECTIVE R21, `(.L_x_152) ;  /* 0x0000000015087348 */ /* 0x000fea0003c00000 */
[----:B------:R0:W1:Y:S02]  /*4ee0*/  SHFL.DOWN P2, R22, R20, R16, R17 ;  /* 0x0800001014167389 */ /* 0x0000640000040011 */
[----:B01----:R-:W-:Y:S05]  /*4ef0*/  ENDCOLLECTIVE ;  /* 0x000000000000791b */ /* 0x003fea0003800000 */
.L_x_152:
[----:B------:R-:W-:Y:S01]  /*4f00*/  @!P0 FADD R29, R29, R22 ;  /* 0x000000161d1d8221 */ /* 0x000fe20000000000 */
[----:B------:R-:W-:-:S03]  /*4f10*/  ISETP.NE.AND P0, PT, R28, 0x65, PT ;  /* 0x000000651c00780c */ /* 0x000fc60003f05270 */
[----:B------:R-:W-:-:S10]  /*4f20*/  FADD R46, R29, R46 ;  /* 0x0000002e1d2e7221 */ /* 0x000fd40000000000 */
[----:B------:R-:W-:Y:S05]  /*4f30*/  WARPSYNC.COLLECTIVE R21, `(.L_x_153) ;  /* 0x0000000015087348 */ /* 0x000fea0003c00000 */
[----:B------:R-:W-:Y:S01]  /*4f40*/  VOTE.ALL P0, P0 ;  /* 0x0000000000ff7806 */ /* 0x000fe20000000000 */
[----:B------:R-:W-:-:S12]  /*4f50*/  ENDCOLLECTIVE ;  /* 0x000000000000791b */ /* 0x000fd80003800000 */
.L_x_153:
[----:B------:R-:W-:Y:S05]  /*4f60*/  BRA `(.L_x_154) ;  /* 0xffffffc800487947 */ /* 0x000fea000383ffff */
.L_x_113:
[----:B------:R-:W-:Y:S01]  /*4f70*/  BSSY B0, `(.L_x_155) ;  /* 0x0000006000007945 */ /* 0x000fe20003800000 */
[----:B------:R-:W-:Y:S02]  /*4f80*/  PLOP3.LUT P0, PT, P0, PT, PT, 0x8, 0x80 ;  /* 0x000000000080781c */ /* 0x000fe4000070e170 */
[----:B------:R-:W-:-:S11]  /*4f90*/  MOV R21, 0xffffffff ;  /* 0xffffffff00157802 */ /* 0x000fd60000000f00 */
[----:B------:R-:W-:Y:S05]  /*4fa0*/  WARPSYNC.COLLECTIVE R21, `(.L_x_156) ;  /* 0x0000000015087348 */ /* 0x000fea0003c00000 */
[----:B------:R-:W-:Y:S01]  /*4fb0*/  VOTE.ANY P0, P0 ;  /* 0x0000000000ff7806 */ /* 0x000fe20000000100 */
[----:B------:R-:W-:-:S12]  /*4fc0*/  ENDCOLLECTIVE ;  /* 0x000000000000791b */ /* 0x000fd80003800000 */
.L_x_156:
[----:B------:R-:W-:Y:S05]  /*4fd0*/  BSYNC B0 ;  /* 0x0000000000007941 */ /* 0x000fea0003800000 */
.L_x_155:
[----:B------:R-:W-:Y:S05]  /*4fe0*/  BRA `(.L_x_157) ;  /* 0xffffffe000d47947 */ /* 0x000fea000383ffff */
.L_x_115:
[----:B------:R-:W-:Y:S01]  /*4ff0*/  BSSY B0, `(.L_x_158) ;  /* 0x0000006000007945 */ /* 0x000fe20003800000 */
[----:B------:R-:W-:Y:S01]  /*5000*/  PLOP3.LUT P0, PT, P0, PT, PT, 0x8, 0x80 ;  /* 0x000000000080781c */ /* 0x000fe2000070e170 */
[----:B------:R-:W-:-:S12]  /*5010*/  IMAD.MOV.U32 R21, RZ, RZ, -0x1 ;  /* 0xffffffffff157424 */ /* 0x000fd800078e00ff */
[----:B------:R-:W-:Y:S05]  /*5020*/  WARPSYNC.COLLECTIVE R21, `(.L_x_159) ;  /* 0x0000000015087348 */ /* 0x000fea0003c00000 */
[----:B------:R-:W-:Y:S01]  /*5030*/  VOTE.ANY P0, P0 ;  /* 0x0000000000ff7806 */ /* 0x000fe20000000100 */
[----:B------:R-:W-:-:S12]  /*5040*/  ENDCOLLECTIVE ;  /* 0x000000000000791b */ /* 0x000fd80003800000 */
.L_x_159:
[----:B------:R-:W-:Y:S05]  /*5050*/  BSYNC B0 ;  /* 0x0000000000007941 */ /* 0x000fea0003800000 */
.L_x_158:
[----:B------:R-:W-:Y:S05]  /*5060*/  BRA `(.L_x_160) ;  /* 0xffffffe400287947 */ /* 0x000fea000383ffff */
.L_x_117:
[----:B------:R-:W0:Y:S01]  /*5070*/  S2R R26, SR_GEMASK ;  /* 0x00000000001a7919 */ /* 0x000e220000003c00 */
[----:B------:R-:W-:Y:S01]  /*5080*/  BSSY B0, `(.L_x_161) ;  /* 0x0000006000007945 */ /* 0x000fe20003800000 */
[----:B------:R-:W-:Y:S02]  /*5090*/  PLOP3.LUT P0, PT, P0, PT, PT, 0x8, 0x80 ;  /* 0x000000000080781c */ /* 0x000fe4000070e170 */
[----:B------:R-:W-:-:S11]  /*50a0*/  MOV R21, 0xffffffff ;  /* 0xffffffff00157802 */ /* 0x000fd60000000f00 */
[----:B0-----:R-:W-:Y:S05]  /*50b0*/  WARPSYNC.COLLECTIVE R21, `(.L_x_162) ;  /* 0x0000000015087348 */ /* 0x001fea0003c00000 */
[----:B------:R-:W-:Y:S01]  /*50c0*/  VOTE.ANY R21, PT, P0 ;  /* 0x0000000000157806 */ /* 0x000fe200000e0100 */
[----:B0-----:R-:W-:Y:S06]  /*50d0*/  ENDCOLLECTIVE ;  /* 0x000000000000791b */ /* 0x001fec0003800000 */
.L_x_162:
[----:B------:R-:W-:Y:S05]  /*50e0*/  BSYNC B0 ;  /* 0x0000000000007941 */ /* 0x000fea0003800000 */
.L_x_161:
[----:B------:R-:W-:Y:S02]  /*50f0*/  LOP3.LUT R21, R21, 0x80000000, R26, 0xec, !PT ;  /* 0x8000000015157812 */ /* 0x000fe400078eec1a */
[----:B------:R-:W-:-:S03]  /*5100*/  MOV R20, R46 ;  /* 0x0000002e00147202 */ /* 0x000fc60000000f00 */
[----:B------:R-:W-:-:S05]  /*5110*/  VIADD R16, R21, 0xffffffff ;  /* 0xffffffff15107836 */ /* 0x000fca0000000000 */
[----:B------:R-:W-:Y:S01]  /*5120*/  LOP3.LUT R19, R21, R16, RZ, 0xc, !PT ;  /* 0x0000001015137212 */ /* 0x000fe200078e0cff */
[----:B------:R-:W-:Y:S02]  /*5130*/  IMAD.MOV.U32 R16, RZ, RZ, 0x1 ;  /* 0x00000001ff107424 */ /* 0x000fe400078e00ff */
[----:B------:R-:W-:-:S03]  /*5140*/  IMAD.MOV.U32 R21, RZ, RZ, -0x1 ;  /* 0xffffffffff157424 */ /* 0x000fc600078e00ff */
[----:B------:R-:W0:Y:S02]  /*5150*/  POPC R19, R19 ;  /* 0x0000001300137309 */ /* 0x000e240000000000 */
[-C--:B0-----:R-:W-:Y:S02]  /*5160*/  MOV R17, R19.reuse ;  /* 0x0000001300117202 */ /* 0x081fe40000000f00 */
[----:B------:R-:W-:-:S13]  /*5170*/  ISETP.GE.AND P0, PT, R38, R19, PT ;  /* 0x000000132600720c */ /* 0x000fda0003f06270 */
[----:B------:R-:W-:Y:S05]  /*5180*/  WARPSYNC.COLLECTIVE R21, `(.L_x_163) ;  /* 0x0000000015087348 */ /* 0x000fea0003c00000 */
[----:B------:R0:W1:Y:S02]  /*5190*/  SHFL.DOWN P2, R22, R20, R16, R17 ;  /* 0x0800001014167389 */ /* 0x0000640000040011 */
[----:B01----:R-:W-:Y:S05]  /*51a0*/  ENDCOLLECTIVE ;  /* 0x000000000000791b */ /* 0x003fea0003800000 */
.L_x_163:
[----:B------:R-:W-:Y:S02]  /*51b0*/  HFMA2 R16, -RZ, RZ, 0, 1.1920928955078125e-07 ;  /* 0x00000002ff107431 */ /* 0x000fe400000001ff */
[----:B------:R-:W-:Y:S01]  /*51c0*/  @!P0 FADD R46, R22, R46 ;  /* 0x0000002e162e8221 */ /* 0x000fe20000000000 */
[----:B------:R-:W-:-:S03]  /*51d0*/  IADD3 R22, PT, PT, R38, 0x2, RZ ;  /* 0x0000000226167810 */ /* 0x000fc60007ffe0ff */
[----:B------:R-:W-:Y:S01]  /*51e0*/  IMAD.MOV.U32 R20, RZ, RZ, R46 ;  /* 0x000000ffff147224 */ /* 0x000fe200078e002e */
[----:B------:R-:W-:-:S13]  /*51f0*/  ISETP.GT.AND P0, PT, R22, R19, PT ;  /* 0x000000131600720c */ /* 0x000fda0003f04270 */
[----:B------:R-:W-:Y:S05]  /*5200*/  WARPSYNC.COLLECTIVE R21, `(.L_x_164) ;  /* 0x0000000015087348 */ /* 0x000fea0003c00000 */
[----:B------:R0:W1:Y:S02]  /*5210*/  SHFL.DOWN P2, R22, R20, R16, R17 ;  /* 0x0800001014167389 */ /* 0x0000640000040011 */
[----:B01----:R-:W-:Y:S05]  /*5220*/  ENDCOLLECTIVE ;  /* 0x000000000000791b */ /* 0x003fea0003800000 */
.L_x_164:
[----:B------:R-:W-:Y:S02]  /*5230*/  IMAD.MOV.U32 R16, RZ, RZ, 0x4 ;  /* 0x00000004ff107424 */ /* 0x000fe400078e00ff */
[----:B------:R-:W-:Y:S01]  /*5240*/  @!P0 FADD R46, R46, R22 ;  /* 0x000000162e2e8221 */ /* 0x000fe20000000000 */
[----:B------:R-:W-:-:S04]  /*5250*/  VIADD R22, R38, 0x4 ;  /* 0x0000000426167836 */ /* 0x000fc80000000000 */
[----:B------:R-:W-:Y:S02]  /*5260*/  MOV R20, R46 ;  /* 0x0000002e00147202 */ /* 0x000fe40000000f00 */
[----:B------:R-:W-:-:S13]  /*5270*/  ISETP.GT.AND P0, PT, R22, R19, PT ;  /* 0x000000131600720c */ /* 0x000fda0003f04270 */
[----:B------:R-:W-:Y:S05]  /*5280*/  WARPSYNC.COLLECTIVE R21, `(.L_x_165) ;  /* 0x0000000015087348 */ /* 0x000fea0003c00000 */
[----:B------:R0:W1:Y:S02]  /*5290*/  SHFL.DOWN P2, R22, R20, R16, R17 ;  /* 0x0800001014167389 */ /* 0x0000640000040011 */
[----:B01----:R-:W-:Y:S05]  /*52a0*/  ENDCOLLECTIVE ;  /* 0x000000000000791b */ /* 0x003fea0003800000 */
.L_x_165:
[----:B------:R-:W-:Y:S02]  /*52b0*/  HFMA2 R16, -RZ, RZ, 0, 4.76837158203125e-07 ;  /* 0x00000008ff107431 */ /* 0x000fe400000001ff */
[----:B------:R-:W-:Y:S01]  /*52c0*/  @!P0 FADD R46, R46, R22 ;  /* 0x000000162e2e8221 */ /* 0x000fe20000000000 */
[----:B------:R-:W-:Y:S02]  /*52d0*/  IADD3 R22, PT, PT, R38, 0x8, RZ ;  /* 0x0000000826167810 */ /* 0x000fe40007ffe0ff */
[----:B------:R-:W-:Y:S01]  /*52e0*/  ISETP.NE.AND P0, PT, R18, 0x65, PT ;  /* 0x000000651200780c */ /* 0x000fe20003f05270 */
[----:B------:R-:W-:Y:S01]  /*52f0*/  IMAD.MOV.U32 R20, RZ, RZ, R46 ;  /* 0x000000ffff147224 */ /* 0x000fe200078e002e */
[----:B------:R-:W-:Y:S01]  /*5300*/  ISETP.GT.AND P3, PT, R22, R19, PT ;  /* 0x000000131600720c */ /* 0x000fe20003f64270 */
[----:B------:R-:W-:-:S12]  /*5310*/  VIADD R18, R38, 0x10 ;  /* 0x0000001026127836 */ /* 0x000fd80000000000 */
[----:B------:R-:W-:Y:S05]  /*5320*/  WARPSYNC.COLLECTIVE R21, `(.L_x_166) ;  /* 0x0000000015087348 */ /* 0x000fea0003c00000 */
[----:B------:R0:W1:Y:S02]  /*5330*/  SHFL.DOWN P2, R22, R20, R16, R17 ;  /* 0x0800001014167389 */ /* 0x0000640000040011 */
[----:B01----:R-:W-:Y:S05]  /*5340*/  ENDCOLLECTIVE ;  /* 0x000000000000791b */ /* 0x003fea0003800000 */
.L_x_166:
[----:B------:R-:W-:Y:S02]  /*5350*/  IMAD.MOV.U32 R16, RZ, RZ, 0x10 ;  /* 0x00000010ff107424 */ /* 0x000fe400078e00ff */
[----:B------:R-:W-:Y:S01]  /*5360*/  @!P3 FADD R46, R46, R22 ;  /* 0x000000162e2eb221 */ /* 0x000fe20000000000 */
[----:B------:R-:W-:Y:S02]  /*5370*/  ISETP.GT.AND P3, PT, R18, R19, PT ;  /* 0x000000131200720c */ /* 0x000fe40003f64270 */
[----:B------:R-:W0:Y:S02]  /*5380*/  LDC.64 R18, c[0x0][0x390] ;  /* 0x0000e400ff127b82 */ /* 0x000e240000000a00 */
[----:B------:R-:W-:-:S09]  /*5390*/  MOV R20, R46 ;  /* 0x0000002e00147202 */ /* 0x000fd20000000f00 */
[----:B0-----:R-:W-:Y:S05]  /*53a0*/  WARPSYNC.COLLECTIVE R21, `(.L_x_167) ;  /* 0x0000000015087348 */ /* 0x001fea0003c00000 */
[----:B------:R1:W2:Y:S02]  /*53b0*/  SHFL.DOWN P2, R22, R20, R16, R17 ;  /* 0x0800001014167389 */ /* 0x0002a40000040011 */
[----:B012---:R-:W-:Y:S05]  /*53c0*/  ENDCOLLECTIVE ;  /* 0x000000000000791b */ /* 0x007fea0003800000 */
.L_x_167:
[----:B------:R-:W-:Y:S05]  /*53d0*/  WARPSYNC.COLLECTIVE R21, `(.L_x_168) ;  /* 0x0000000015087348 */ /* 0x000fea0003c00000 */
[----:B------:R-:W-:Y:S01]  /*53e0*/  VOTE.ALL P0, P0 ;  /* 0x0000000000ff7806 */ /* 0x000fe20000000000 */
[----:B------:R-:W-:-:S12]  /*53f0*/  ENDCOLLECTIVE ;  /* 0x000000000000791b */ /* 0x000fd80003800000 */
.L_x_168:
[----:B------:R-:W-:Y:S01]  /*5400*/  IADD3 R44, P2, PT, R18, 0x100, RZ ;  /* 0x00000100122c7810 */ /* 0x000fe20007f5e0ff */
[----:B------:R-:W-:-:S03]  /*5410*/  @!P3 FADD R46, R46, R22 ;  /* 0x000000162e2eb221 */ /* 0x000fc60000000000 */
[----:B------:R-:W-:Y:S01]  /*5420*/  IADD3.X R45, PT, PT, RZ, R19, RZ, P2, !PT ;  /* 0x00000013ff2d7210 */ /* 0x000fe200017fe4ff */
[----:B------:R-:W-:Y:S08]  /*5430*/  BRA `(.L_x_169) ;  /* 0xffffffe000c07947 */ /* 0x000ff0000383ffff */
.L_x_119:
[----:B------:R-:W-:Y:S01]  /*5440*/  BSSY B0, `(.L_x_170) ;  /* 0x0000006000007945 */ /* 0x000fe20003800000 */
[----:B------:R-:W-:Y:S01]  /*5450*/  PLOP3.LUT P0, PT, P0, PT, PT, 0x8, 0x80 ;  /* 0x000000000080781c */ /* 0x000fe2000070e170 */
[----:B------:R-:W-:-:S12]  /*5460*/  IMAD.MOV.U32 R21, RZ, RZ, -0x1 ;  /* 0xffffffffff157424 */ /* 0x000fd800078e00ff */
[----:B------:R-:W-:Y:S05]  /*5470*/  WARPSYNC.COLLECTIVE R21, `(.L_x_171) ;  /* 0x0000000015087348 */ /* 0x000fea0003c00000 */
[----:B------:R-:W-:Y:S01]  /*5480*/  VOTE.ANY P0, P0 ;  /* 0x0000000000ff7806 */ /* 0x000fe20000000100 */
[----:B------:R-:W-:-:S12]  /*5490*/  ENDCOLLECTIVE ;  /* 0x000000000000791b */ /* 0x000fd80003800000 */
.L_x_171:
[----:B------:R-:W-:Y:S05]  /*54a0*/  BSYNC B0 ;  /* 0x0000000000007941 */ /* 0x000fea0003800000 */
.L_x_170:
[----:B------:R-:W-:Y:S05]  /*54b0*/  BRA `(.L_x_172) ;  /* 0xffffffe000c87947 */ /* 0x000fea000383ffff */
.L_x_121:
[----:B------:R-:W-:Y:S01]  /*54c0*/  BSSY B0, `(.L_x_173) ;  /* 0x0000006000007945 */ /* 0x000fe20003800000 */
[----:B------:R-:W-:Y:S02]  /*54d0*/  PLOP3.LUT P0, PT, P0, PT, PT, 0x8, 0x80 ;  /* 0x000000000080781c */ /* 0x000fe4000070e170 */
[----:B------:R-:W-:-:S11]  /*54e0*/  MOV R21, 0xffffffff ;  /* 0xffffffff00157802 */ /* 0x000fd60000000f00 */
[----:B------:R-:W-:Y:S05]  /*54f0*/  WARPSYNC.COLLECTIVE R21, `(.L_x_174) ;  /* 0x0000000015087348 */ /* 0x000fea0003c00000 */
[----:B------:R-:W-:Y:S01]  /*5500*/  VOTE.ANY P0, P0 ;  /* 0x0000000000ff7806 */ /* 0x000fe20000000100 */
[----:B------:R-:W-:-:S12]  /*5510*/  ENDCOLLECTIVE ;  /* 0x000000000000791b */ /* 0x000fd80003800000 */
.L_x_174:
[----:B------:R-:W-:Y:S05]  /*5520*/  BSYNC B0 ;  /* 0x0000000000007941 */ /* 0x000fea0003800000 */
.L_x_173:
[----:B------:R-:W-:Y:S05]  /*5530*/  BRA `(.L_x_175) ;  /* 0xffffffe4001c7947 */ /* 0x000fea000383ffff */
.L_x_123:
[----:B------:R-:W-:Y:S01]  /*5540*/  BSSY B0, `(.L_x_176) ;  /* 0x0000006000007945 */ /* 0x000fe20003800000 */
[----:B------:R-:W-:Y:S01]  /*5550*/  PLOP3.LUT P0, PT, P0, PT, PT, 0x8, 0x80 ;  /* 0x000000000080781c */ /* 0x000fe2000070e170 */
[----:B------:R-:W-:-:S12]  /*5560*/  IMAD.MOV.U32 R21, RZ, RZ, -0x1 ;  /* 0xffffffffff157424 */ /* 0x000fd800078e00ff */
[----:B------:R-:W-:Y:S05]  /*5570*/  WARPSYNC.COLLECTIVE R21, `(.L_x_177) ;  /* 0x0000000015087348 */ /* 0x000fea0003c00000 */
[----:B------:R-:W-:Y:S01]  /*5580*/  VOTE.ANY R21, PT, P0 ;  /* 0x0000000000157806 */ /* 0x000fe200000e0100 */
[----:B------:R-:W-:Y:S06]  /*5590*/  ENDCOLLECTIVE ;  /* 0x000000000000791b */ /* 0x000fec0003800000 */
.L_x_177:
[----:B------:R-:W-:Y:S05]  /*55a0*/  BSYNC B0 ;  /* 0x0000000000007941 */ /* 0x000fea0003800000 */
.L_x_176:
[----:B------:R-:W-:Y:S01]  /*55b0*/  LOP3.LUT R21, R21, 0x80000000, R26, 0xec, !PT ;  /* 0x8000000015157812 */ /* 0x000fe200078eec1a */
[----:B------:R-:W-:Y:S01]  /*55c0*/  IMAD.MOV.U32 R20, RZ, RZ, R19 ;  /* 0x000000ffff147224 */ /* 0x000fe200078e0013 */
[----:B------:R-:W-:Y:S02]  /*55d0*/  IADD3 R43, PT, PT, R43, -0x20, RZ ;  /* 0xffffffe02b2b7810 */ /* 0x000fe40007ffe0ff */
[----:B------:R-:W-:-:S04]  /*55e0*/  IADD3 R16, PT, PT, R21, -0x1, RZ ;  /* 0xffffffff15107810 */ /* 0x000fc80007ffe0ff */
[----:B------:R-:W-:Y:S01]  /*55f0*/  LOP3.LUT R48, R21, R16, RZ, 0xc, !PT ;  /* 0x0000001015307212 */ /* 0x000fe200078e0cff */
[----:B------:R-:W-:Y:S02]  /*5600*/  HFMA2 R16, -RZ, RZ, 0, 5.9604644775390625e-08 ;  /* 0x00000001ff107431 */ /* 0x000fe400000001ff */
[----:B------:R-:W-:Y:S01]  /*5610*/  IMAD.MOV.U32 R21, RZ, RZ, -0x1 ;  /* 0xffffffffff157424 */ /* 0x000fe200078e00ff */
[----:B------:R0:W1:Y:S02]  /*5620*/  POPC R17, R48 ;  /* 0x0000003000117309 */ /* 0x0000640000000000 */
[----:B0-----:R-:W-:-:S07]  /*5630*/  VIADD R48, R38, 0x10 ;  /* 0x0000001026307836 */ /* 0x001fce0000000000 */
[----:B-1----:R-:W-:Y:S05]  /*5640*/  WARPSYNC.COLLECTIVE R21, `(.L_x_178) ;  /* 0x0000000015087348 */ /* 0x002fea0003c00000 */
[----:B-1----:R0:W1:Y:S02]  /*5650*/  SHFL.DOWN P2, R22, R20, R16, R17 ;  /* 0x0800001014167389 */ /* 0x0020640000040011 */
[----:B01----:R-:W-:Y:S05]  /*5660*/  ENDCOLLECTIVE ;  /* 0x000000000000791b */ /* 0x003fea0003800000 */
.L_x_178:
[----:B------:R-:W-:Y:S02]  /*5670*/  ISETP.GE.AND P0, PT, R38, R17, PT ;  /* 0x000000112600720c */ /* 0x000fe40003f06270 */
[----:B------:R-:W-:-:S11]  /*5680*/  MOV R16, 0x2 ;  /* 0x0000000200107802 */ /* 0x000fd60000000f00 */
[----:B------:R-:W-:Y:S01]  /*5690*/  @!P0 FADD R19, R22, R19 ;  /* 0x0000001316138221 */ /* 0x000fe20000000000 */
[----:B------:R-:W-:-:S03]  /*56a0*/  IADD3 R22, PT, PT, R38, 0x2, RZ ;  /* 0x0000000226167810 */ /* 0x000fc60007ffe0ff */
[----:B------:R-:W-:Y:S01]  /*56b0*/  IMAD.MOV.U32 R20, RZ, RZ, R19 ;  /* 0x000000ffff147224 */ /* 0x000fe200078e0013 */
[----:B------:R-:W-:-:S13]  /*56c0*/  ISETP.GT.AND P0, PT, R22, R17, PT ;  /* 0x000000111600720c */ /* 0x000fda0003f04270 */
[----:B------:R-:W-:Y:S05]  /*56d0*/  WARPSYNC.COLLECTIVE R21, `(.L_x_179) ;  /* 0x0000000015087348 */ /* 0x000fea0003c00000 */
[----:B------:R0:W1:Y:S02]  /*56e0*/  SHFL.DOWN P2, R22, R20, R16, R17 ;  /* 0x0800001014167389 */ /* 0x0000640000040011 */
[----:B01----:R-:W-:Y:S05]  /*56f0*/  ENDCOLLECTIVE ;  /* 0x000000000000791b */ /* 0x003fea0003800000 */
.L_x_179:
        /* <DEDUP_REMOVED lines=8> */
.L_x_180:
[----:B------:R-:W-:Y:S02]  /*5780*/  HFMA2 R16, -RZ, RZ, 0, 4.76837158203125e-07 ;  /* 0x00000008ff107431 */ /* 0x000fe400000001ff */
[----:B------:R-:W-:Y:S01]  /*5790*/  @!P0 FADD R19, R19, R22 ;  /* 0x0000001613138221 */ /* 0x000fe20000000000 */
[----:B------:R-:W-:-:S03]  /*57a0*/  IADD3 R22, PT, PT, R38, 0x8, RZ ;  /* 0x0000000826167810 */ /* 0x000fc60007ffe0ff */
[----:B------:R-:W-:Y:S01]  /*57b0*/  IMAD.MOV.U32 R20, RZ, RZ, R19 ;  /* 0x000000ffff147224 */ /* 0x000fe200078e0013 */
[----:B------:R-:W-:-:S13]  /*57c0*/  ISETP.GT.AND P0, PT, R22, R17, PT ;  /* 0x000000111600720c */ /* 0x000fda0003f04270 */
[----:B------:R-:W-:Y:S05]  /*57d0*/  WARPSYNC.COLLECTIVE R21, `(.L_x_181) ;  /* 0x0000000015087348 */ /* 0x000fea0003c00000 */
[----:B------:R0:W1:Y:S02]  /*57e0*/  SHFL.DOWN P2, R22, R20, R16, R17 ;  /* 0x0800001014167389 */ /* 0x0000640000040011 */
[----:B01----:R-:W-:Y:S05]  /*57f0*/  ENDCOLLECTIVE ;  /* 0x000000000000791b */ /* 0x003fea0003800000 */
.L_x_181:
[----:B------:R-:W-:Y:S01]  /*5800*/  MOV R16, 0x10 ;  /* 0x0000001000107802 */ /* 0x000fe20000000f00 */
[----:B------:R-:W-:Y:S01]  /*5810*/  @!P0 FADD R19, R19, R22 ;  /* 0x0000001613138221 */ /* 0x000fe20000000000 */
[----:B------:R-:W-:-:S03]  /*5820*/  ISETP.GT.AND P0, PT, R48, R17, PT ;  /* 0x000000113000720c */ /* 0x000fc60003f04270 */
[----:B------:R-:W-:-:S10]  /*5830*/  IMAD.MOV.U32 R20, RZ, RZ, R19 ;  /* 0x000000ffff147224 */ /* 0x000fd400078e0013 */
[----:B------:R-:W-:Y:S05]  /*5840*/  WARPSYNC.COLLECTIVE R21, `(.L_x_182) ;  /* 0x0000000015087348 */ /* 0x000fea0003c00000 */
[----:B------:R0:W1:Y:S02]  /*5850*/  SHFL.DOWN P2, R22, R20, R16, R17 ;  /* 0x0800001014167389 */ /* 0x0000640000040011 */
[----:B01----:R-:W-:Y:S05]  /*5860*/  ENDCOLLECTIVE ;  /* 0x000000000000791b */ /* 0x003fea0003800000 */
.L_x_182:
[----:B------:R-:W-:Y:S01]  /*5870*/  @!P0 FADD R19, R19, R22 ;  /* 0x0000001613138221 */ /* 0x000fe20000000000 */
[----:B------:R-:W-:-:S03]  /*5880*/  ISETP.NE.AND P0, PT, R18, 0x65, PT ;  /* 0x000000651200780c */ /* 0x000fc60003f05270 */
[----:B------:R-:W-:-:S10]  /*5890*/  FADD R46, R19, R46 ;  /* 0x0000002e132e7221 */ /* 0x000fd40000000000 */
[----:B------:R-:W-:Y:S05]  /*58a0*/  WARPSYNC.COLLECTIVE R21, `(.L_x_183) ;  /* 0x0000000015087348 */ /* 0x000fea0003c00000 */
[----:B------:R-:W-:Y:S01]  /*58b0*/  VOTE.ALL P0, P0 ;  /* 0x0000000000ff7806 */ /* 0x000fe20000000000 */
[----:B------:R-:W-:-:S12]  /*58c0*/  ENDCOLLECTIVE ;  /* 0x000000000000791b */ /* 0x000fd80003800000 */
.L_x_183:
[----:B------:R-:W-:Y:S05]  /*58d0*/  BRA `(.L_x_184) ;  /* 0xffffffe000b47947 */ /* 0x000fea000383ffff */
.L_x_185:
        /* <DEDUP_REMOVED lines=10> */
.L_x_225:


//--------------------- .text._ZN3cub18CUB_300001_SM_10006detail4scan20DeviceScanInitKernelINS0_13ScanTileStateIfLb1EEEEEvT_i --------------------------
	.section	.text._ZN3cub18CUB_300001_SM_10006detail4scan20DeviceScanInitKernelINS0_13ScanTileStateIfLb1EEEEEvT_i,"ax",@progbits
	.align	128
        .global         _ZN3cub18CUB_300001_SM_10006detail4scan20DeviceScanInitKernelINS0_13ScanTileStateIfLb1EEEEEvT_i
        .type           _ZN3cub18CUB_300001_SM_10006detail4scan20DeviceScanInitKernelINS0_13ScanTileStateIfLb1EEEEEvT_i,@function
        .size           _ZN3cub18CUB_300001_SM_10006detail4scan20DeviceScanInitKernelINS0_13ScanTileStateIfLb1EEEEEvT_i,(.L_x_226 - _ZN3cub18CUB_300001_SM_10006detail4scan20DeviceScanInitKernelINS0_13ScanTileStateIfLb1EEEEEvT_i)
        .other          _ZN3cub18CUB_300001_SM_10006detail4scan20DeviceScanInitKernelINS0_13ScanTileStateIfLb1EEEEEvT_i,@"STO_CUDA_ENTRY STV_DEFAULT"
_ZN3cub18CUB_300001_SM_10006detail4scan20DeviceScanInitKernelINS0_13ScanTileStateIfLb1EEEEEvT_i:
.text._ZN3cub18CUB_300001_SM_10006detail4scan20DeviceScanInitKernelINS0_13ScanTileStateIfLb1EEEEEvT_i:
[----:B------:R-:W-:Y:S01]  /*0000*/  LDC R1, c[0x0][0x37c] ;  /* 0x0000df00ff017b82 */ /* 0x000fe20000000800 */
[----:B------:R-:W0:Y:S07]  /*0010*/  S2R R0, SR_TID.X ;  /* 0x0000000000007919 */ /* 0x000e2e0000002100 */
[----:B------:R-:W1:Y:S01]  /*0020*/  S2UR UR6, SR_CTAID.X ;  /* 0x00000000000679c3 */ /* 0x000e620000002500 */
[----:B------:R-:W2:Y:S07]  /*0030*/  LDCU UR4, c[0x0][0x388] ;  /* 0x00007100ff0477ac */ /* 0x000eae0008000800 */
[----:B------:R-:W1:Y:S01]  /*0040*/  LDC R5, c[0x0][0x360] ;  /* 0x0000d800ff057b82 */ /* 0x000e620000000800 */
[----:B0-----:R-:W-:Y:S01]  /*0050*/  ISETP.GT.U32.AND P0, PT, R0, 0x1f, PT ;  /* 0x0000001f0000780c */ /* 0x001fe20003f04070 */
[----:B-1----:R-:W-:-:S03]  /*0060*/  IMAD R5, R5, UR6, R0 ;  /* 0x0000000605057c24 */ /* 0x002fc6000f8e0200 */
[----:B------:R-:W-:Y:S02]  /*0070*/  ISETP.NE.OR P0, PT, RZ, UR6, P0 ;  /* 0x00000006ff007c0c */ /* 0x000fe40008705670 */
[----:B--2---:R-:W-:Y:S01]  /*0080*/  ISETP.GE.AND P1, PT, R5, UR4, PT ;  /* 0x0000000405007c0c */ /* 0x004fe2000bf26270 */
[----:B------:R-:W0:-:S12]  /*0090*/  LDCU.64 UR4, c[0x0][0x358] ;  /* 0x00006b00ff0477ac */ /* 0x000e180008000a00 */
[----:B------:R-:W1:Y:S01]  /*00a0*/  @!P1 LDC.64 R2, c[0x0][0x380] ;  /* 0x0000e000ff029b82 */ /* 0x000e620000000a00 */
[----:B------:R-:W-:Y:S01]  /*00b0*/  @!P1 MOV R4, 0x63 ;  /* 0x0000006300049802 */ /* 0x000fe20000000f00 */
[----:B-1----:R-:W-:-:S04]  /*00c0*/  @!P1 IMAD.WIDE R2, R5, 0x8, R2 ;  /* 0x0000000805029825 */ /* 0x002fc800078e0202 */
[----:B------:R-:W-:-:S05]  /*00d0*/  HFMA2 R5, -RZ, RZ, 0, 0 ;  /* 0x00000000ff057431 */ /* 0x000fca00000001ff */
[----:B0-----:R0:W-:Y:S01]  /*00e0*/  @!P1 STG.E.64 desc[UR4][R2.64+0x100], R4 ;  /* 0x0001000402009986 */ /* 0x0011e2000c101b04 */
[----:B------:R-:W-:Y:S05]  /*00f0*/  @P0 EXIT ;  /* 0x000000000000094d */ /* 0x000fea0003800000 */
[----:B0-----:R-:W0:Y:S02]  /*0100*/  LDC.64 R2, c[0x0][0x380] ;  /* 0x0000e000ff027b82 */ /* 0x001e240000000a00 */
[----:B0-----:R-:W-:-:S05]  /*0110*/  IMAD.WIDE.U32 R2, R0, 0x8, R2 ;  /* 0x0000000800027825 */ /* 0x001fca00078e0002 */
[----:B------:R-:W-:Y:S01]  /*0120*/  STG.E.64 desc[UR4][R2.64], RZ ;  /* 0x000000ff02007986 */ /* 0x000fe2000c101b04 */
[----:B------:R-:W-:Y:S05]  /*0130*/  EXIT ;  /* 0x000000000000794d */ /* 0x000fea0003800000 */
.L_x_186:
        /* <DEDUP_REMOVED lines=12> */
.L_x_226:


//--------------------- .text._ZN3cub18CUB_300001_SM_10006detail11EmptyKernelIvEEvv --------------------------
	.section	.text._ZN3cub18CUB_300001_SM_10006detail11EmptyKernelIvEEvv,"ax",@progbits
	.align	128
        .global         _ZN3cub18CUB_300001_SM_10006detail11EmptyKernelIvEEvv
        .type           _ZN3cub18CUB_300001_SM_10006detail11EmptyKernelIvEEvv,@function
        .size           _ZN3cub18CUB_300001_SM_10006detail11EmptyKernelIvEEvv,(.L_x_227 - _ZN3cub18CUB_300001_SM_10006detail11EmptyKernelIvEEvv)
        .other          _ZN3cub18CUB_300001_SM_10006detail11EmptyKernelIvEEvv,@"STO_CUDA_ENTRY STV_DEFAULT"
_ZN3cub18CUB_300001_SM_10006detail11EmptyKernelIvEEvv:
.text._ZN3cub18CUB_300001_SM_10006detail11EmptyKernelIvEEvv:
[----:B------:R-:W-:Y:S01]  /*0000*/  LDC R1, c[0x0][0x37c] ;  /* 0x0000df00ff017b82 */ /* 0x000fe20000000800 */
[----:B------:R-:W-:Y:S05]  /*0010*/  EXIT ;  /* 0x000000000000794d */ /* 0x000fea0003800000 */
.L_x_187:
        /* <DEDUP_REMOVED lines=14> */
.L_x_227:


//--------------------- .text._Z26moving_average_from_prefixPKfPfiif --------------------------
	.section	.text._Z26moving_average_from_prefixPKfPfiif,"ax",@progbits
	.align	128
        .global         _Z26moving_average_from_prefixPKfPfiif
        .type           _Z26moving_average_from_prefixPKfPfiif,@function
        .size           _Z26moving_average_from_prefixPKfPfiif,(.L_x_222 - _Z26moving_average_from_prefixPKfPfiif)
        .other          _Z26moving_average_from_prefixPKfPfiif,@"STO_CUDA_ENTRY STV_DEFAULT"
_Z26moving_average_from_prefixPKfPfiif:
.text._Z26moving_average_from_prefixPKfPfiif:
[----:B------:R-:W-:Y:S01]  /*0000*/  LDC R1, c[0x0][0x37c] ;  /* 0x0000df00ff017b82 */ /* 0x000fe20000000800 */
[----:B------:R-:W0:Y:S07]  /*0010*/  S2R R3, SR_TID.X ;  /* 0x0000000000037919 */ /* 0x000e2e0000002100 */
[----:B------:R-:W0:Y:S01]  /*0020*/  S2UR UR4, SR_CTAID.X ;  /* 0x00000000000479c3 */ /* 0x000e220000002500 */
[----:B------:R-:W1:Y:S07]  /*0030*/  LDCU UR5, c[0x0][0x390] ;  /* 0x00007200ff0577ac */ /* 0x000e6e0008000800 */
[----:B------:R-:W0:Y:S02]  /*0040*/  LDC R2, c[0x0][0x360] ;  /* 0x0000d800ff027b82 */ /* 0x000e240000000800 */
[----:B0-----:R-:W-:-:S05]  /*0050*/  IMAD R2, R2, UR4, R3 ;  /* 0x0000000402027c24 */ /* 0x001fca000f8e0203 */
[----:B-1----:R-:W-:-:S13]  /*0060*/  ISETP.GE.AND P0, PT, R2, UR5, PT ;  /* 0x0000000502007c0c */ /* 0x002fda000bf06270 */
[----:B------:R-:W-:Y:S05]  /*0070*/  @P0 EXIT ;  /* 0x000000000000094d */ /* 0x000fea0003800000 */
[----:B------:R-:W0:Y:S02]  /*0080*/  LDCU UR6, c[0x0][0x394] ;  /* 0x00007280ff0677ac */ /* 0x000e240008000800 */
[----:B0-----:R-:W-:-:S06]  /*0090*/  UIADD3 UR4, UPT, UPT, UR6, -0x1, URZ ;  /* 0xffffffff06047890 */ /* 0x001fcc000fffe0ff */
[----:B------:R-:W-:-:S05]  /*00a0*/  ISETP.GE.AND P0, PT, R2, UR4, PT ;  /* 0x0000000402007c0c */ /* 0x000fca000bf06270 */
[----:B------:R-:W0:Y:S08]  /*00b0*/  LDCU.64 UR4, c[0x0][0x358] ;  /* 0x00006b00ff0477ac */ /* 0x000e300008000a00 */
[----:B------:R-:W1:Y:S08]  /*00c0*/  @!P0 LDC.64 R4, c[0x0][0x388] ;  /* 0x0000e200ff048b82 */ /* 0x000e700000000a00 */
[----:B------:R-:W0:Y:S01]  /*00d0*/  @!P0 LDC R3, c[0x0][0x398] ;  /* 0x0000e600ff038b82 */ /* 0x000e220000000800 */
[----:B-1----:R-:W-:-:S05]  /*00e0*/  @!P0 IMAD.WIDE R4, R2, 0x4, R4 ;  /* 0x0000000402048825 */ /* 0x002fca00078e0204 */
[----:B0-----:R0:W-:Y:S01]  /*00f0*/  @!P0 STG.E desc[UR4][R4.64], R3 ;  /* 0x0000000304008986 */ /* 0x0011e2000c101904 */
[----:B------:R-:W-:Y:S05]  /*0100*/  @!P0 EXIT ;  /* 0x000000000000894d */ /* 0x000fea0003800000 */
[----:B0-----:R-:W0:Y:S01]  /*0110*/  LDC.64 R4, c[0x0][0x380] ;  /* 0x0000e000ff047b82 */ /* 0x001e220000000a00 */
[----:B------:R-:W-:Y:S01]  /*0120*/  ISETP.GE.AND P0, PT, R2, UR6, PT ;  /* 0x0000000602007c0c */ /* 0x000fe2000bf06270 */
[----:B------:R-:W-:-:S12]  /*0130*/  IMAD.MOV.U32 R0, RZ, RZ, RZ ;  /* 0x000000ffff007224 */ /* 0x000fd800078e00ff */
[C---:B------:R-:W-:Y:S02]  /*0140*/  @P0 VIADD R3, R2.reuse, -UR6 ;  /* 0x8000000602030c36 */ /* 0x040fe40008000000 */
[----:B0-----:R-:W-:-:S04]  /*0150*/  IMAD.WIDE R6, R2, 0x4, R4 ;  /* 0x0000000402067825 */ /* 0x001fc800078e0204 */
[----:B------:R-:W-:Y:S02]  /*0160*/  @P0 IMAD.WIDE R4, R3, 0x4, R4 ;  /* 0x0000000403040825 */ /* 0x000fe400078e0204 */
[----:B------:R-:W2:Y:S04]  /*0170*/  LDG.E.CONSTANT R7, desc[UR4][R6.64] ;  /* 0x0000000406077981 */ /* 0x000ea8000c1e9900 */
[----:B------:R-:W2:Y:S01]  /*0180*/  @P0 LDG.E.CONSTANT R0, desc[UR4][R4.64] ;  /* 0x0000000404000981 */ /* 0x000ea2000c1e9900 */
[----:B------:R-:W-:Y:S01]  /*0190*/  I2FP.F32.S32 R3, UR6 ;  /* 0x0000000600037c45 */ /* 0x000fe20008201400 */
[----:B------:R-:W-:Y:S03]  /*01a0*/  BSSY.RECONVERGENT B0, `(.L_x_188) ;  /* 0x000000d000007945 */ /* 0x000fe60003800200 */
[----:B------:R-:W0:Y:S02]  /*01b0*/  MUFU.RCP R8, R3 ;  /* 0x0000000300087308 */ /* 0x000e240000001000 */
[----:B0-----:R-:W-:-:S04]  /*01c0*/  FFMA R9, -R3, R8, 1 ;  /* 0x3f80000003097423 */ /* 0x001fc80000000108 */
[----:B------:R-:W-:Y:S01]  /*01d0*/  FFMA R9, R8, R9, R8 ;  /* 0x0000000908097223 */ /* 0x000fe20000000008 */
[----:B--2---:R-:W-:-:S04]  /*01e0*/  FADD R0, R7, -R0 ;  /* 0x8000000007007221 */ /* 0x004fc80000000000 */
[----:B------:R-:W0:Y:S01]  /*01f0*/  FCHK P0, R0, R3 ;  /* 0x0000000300007302 */ /* 0x000e220000000000 */
[----:B------:R-:W-:-:S04]  /*0200*/  FFMA R8, R0, R9, RZ ;  /* 0x0000000900087223 */ /* 0x000fc800000000ff */
[----:B------:R-:W-:-:S04]  /*0210*/  FFMA R10, -R3, R8, R0 ;  /* 0x00000008030a7223 */ /* 0x000fc80000000100 */
[----:B------:R-:W-:Y:S01]  /*0220*/  FFMA R9, R9, R10, R8 ;  /* 0x0000000a09097223 */ /* 0x000fe20000000008 */
[----:B0-----:R-:W-:Y:S06]  /*0230*/  @!P0 BRA `(.L_x_189) ;  /* 0x00000000000c8947 */ /* 0x001fec0003800000 */
[----:B------:R-:W-:-:S07]  /*0240*/  MOV R4, 0x260 ;  /* 0x0000026000047802 */ /* 0x000fce0000000f00 */
[----:B------:R-:W-:Y:S05]  /*0250*/  CALL.REL.NOINC `($__internal_0_$__cuda_sm3x_div_rn_noftz_f32_slowpath) ;  /* 0x0000000000187944 */ /* 0x000fea0003c00000 */
[----:B------:R-:W-:-:S07]  /*0260*/  IMAD.MOV.U32 R9, RZ, RZ, R0 ;  /* 0x000000ffff097224 */ /* 0x000fce00078e0000 */
.L_x_189:
[----:B------:R-:W-:Y:S05]  /*0270*/  BSYNC.RECONVERGENT B0 ;  /* 0x0000000000007941 */ /* 0x000fea0003800200 */
.L_x_188:
[----:B------:R-:W0:Y:S02]  /*0280*/  LDC.64 R4, c[0x0][0x388] ;  /* 0x0000e200ff047b82 */ /* 0x000e240000000a00 */
[----:B0-----:R-:W-:-:S05]  /*0290*/  IMAD.WIDE R4, R2, 0x4, R4 ;  /* 0x0000000402047825 */ /* 0x001fca00078e0204 */
[----:B------:R-:W-:Y:S01]  /*02a0*/  STG.E desc[UR4][R4.64], R9 ;  /* 0x0000000904007986 */ /* 0x000fe2000c101904 */
[----:B------:R-:W-:Y:S05]  /*02b0*/  EXIT ;  /* 0x000000000000794d */ /* 0x000fea0003800000 */
        .weak           $__internal_0_$__cuda_sm3x_div_rn_noftz_f32_slowpath
        .type           $__internal_0_$__cuda_sm3x_div_rn_noftz_f32_slowpath,@function
        .size           $__internal_0_$__cuda_sm3x_div_rn_noftz_f32_slowpath,(.L_x_222 - $__internal_0_$__cuda_sm3x_div_rn_noftz_f32_slowpath)
$__internal_0_$__cuda_sm3x_div_rn_noftz_f32_slowpath:
[--C-:B------:R-:W-:Y:S01]  /*02c0*/  SHF.R.U32.HI R6, RZ, 0x17, R3.reuse ;  /* 0x00000017ff067819 */ /* 0x100fe20000011603 */
[----:B------:R-:W-:Y:S01]  /*02d0*/  BSSY.RECONVERGENT B1, `(.L_x_190) ;  /* 0x0000064000017945 */ /* 0x000fe20003800200 */
[--C-:B------:R-:W-:Y:S01]  /*02e0*/  SHF.R.U32.HI R5, RZ, 0x17, R0.reuse ;  /* 0x00000017ff057819 */ /* 0x100fe20000011600 */
[----:B------:R-:W-:Y:S01]  /*02f0*/  IMAD.MOV.U32 R8, RZ, RZ, R3 ;  /* 0x000000ffff087224 */ /* 0x000fe200078e0003 */
[----:B------:R-:W-:Y:S02]  /*0300*/  LOP3.LUT R6, R6, 0xff, RZ, 0xc0, !PT ;  /* 0x000000ff06067812 */ /* 0x000fe400078ec0ff */
[----:B------:R-:W-:Y:S01]  /*0310*/  LOP3.LUT R10, R5, 0xff, RZ, 0xc0, !PT ;  /* 0x000000ff050a7812 */ /* 0x000fe200078ec0ff */
[----:B------:R-:W-:Y:S02]  /*0320*/  IMAD.MOV.U32 R5, RZ, RZ, R0 ;  /* 0x000000ffff057224 */ /* 0x000fe400078e0000 */
[----:B------:R-:W-:Y:S02]  /*0330*/  VIADD R9, R6, 0xffffffff ;  /* 0xffffffff06097836 */ /* 0x000fe40000000000 */
[----:B------:R-:W-:-:S03]  /*0340*/  VIADD R11, R10, 0xffffffff ;  /* 0xffffffff0a0b7836 */ /* 0x000fc60000000000 */
[----:B------:R-:W-:-:S04]  /*0350*/  ISETP.GT.U32.AND P0, PT, R9, 0xfd, PT ;  /* 0x000000fd0900780c */ /* 0x000fc80003f04070 */
[----:B------:R-:W-:-:S13]  /*0360*/  ISETP.GT.U32.OR P0, PT, R11, 0xfd, P0 ;  /* 0x000000fd0b00780c */ /* 0x000fda0000704470 */
[----:B------:R-:W-:Y:S01]  /*0370*/  @!P0 IMAD.MOV.U32 R7, RZ, RZ, RZ ;  /* 0x000000ffff078224 */ /* 0x000fe200078e00ff */
[----:B------:R-:W-:Y:S06]  /*0380*/  @!P0 BRA `(.L_x_191) ;  /* 0x00000000005c8947 */ /* 0x000fec0003800000 */
[----:B------:R-:W-:Y:S02]  /*0390*/  FSETP.GTU.FTZ.AND P0, PT, |R0|, +INF , PT ;  /* 0x7f8000000000780b */ /* 0x000fe40003f1c200 */
[----:B------:R-:W-:-:S04]  /*03a0*/  FSETP.GTU.FTZ.AND P1, PT, |R3|, +INF , PT ;  /* 0x7f8000000300780b */ /* 0x000fc80003f3c200 */
[----:B------:R-:W-:-:S13]  /*03b0*/  PLOP3.LUT P0, PT, P0, P1, PT, 0xf8, 0x8f ;  /* 0x00000000008f781c */ /* 0x000fda0000703f70 */
[----:B------:R-:W-:Y:S05]  /*03c0*/  @P0 BRA `(.L_x_192) ;  /* 0x00000004004c0947 */ /* 0x000fea0003800000 */
[----:B------:R-:W-:-:S13]  /*03d0*/  LOP3.LUT P0, RZ, R8, 0x7fffffff, R5, 0xc8, !PT ;  /* 0x7fffffff08ff7812 */ /* 0x000fda000780c805 */
[----:B------:R-:W-:Y:S05]  /*03e0*/  @!P0 BRA `(.L_x_193) ;  /* 0x00000004003c8947 */ /* 0x000fea0003800000 */
[C---:B------:R-:W-:Y:S02]  /*03f0*/  FSETP.NEU.FTZ.AND P2, PT, |R0|.reuse, +INF , PT ;  /* 0x7f8000000000780b */ /* 0x040fe40003f5d200 */
[----:B------:R-:W-:Y:S02]  /*0400*/  FSETP.NEU.FTZ.AND P1, PT, |R3|, +INF , PT ;  /* 0x7f8000000300780b */ /* 0x000fe40003f3d200 */
[----:B------:R-:W-:-:S11]  /*0410*/  FSETP.NEU.FTZ.AND P0, PT, |R0|, +INF , PT ;  /* 0x7f8000000000780b */ /* 0x000fd60003f1d200 */
[----:B------:R-:W-:Y:S05]  /*0420*/  @!P1 BRA !P2, `(.L_x_193) ;  /* 0x00000004002c9947 */ /* 0x000fea0005000000 */
[----:B------:R-:W-:-:S04]  /*0430*/  LOP3.LUT P2, RZ, R5, 0x7fffffff, RZ, 0xc0, !PT ;  /* 0x7fffffff05ff7812 */ /* 0x000fc8000784c0ff */
[----:B------:R-:W-:-:S13]  /*0440*/  PLOP3.LUT P1, PT, P1, P2, PT, 0x2f, 0xf2 ;  /* 0x0000000000f2781c */ /* 0x000fda0000f24577 */
[----:B------:R-:W-:Y:S05]  /*0450*/  @P1 BRA `(.L_x_194) ;  /* 0x0000000400181947 */ /* 0x000fea0003800000 */
[----:B------:R-:W-:-:S04]  /*0460*/  LOP3.LUT P1, RZ, R8, 0x7fffffff, RZ, 0xc0, !PT ;  /* 0x7fffffff08ff7812 */ /* 0x000fc8000782c0ff */
[----:B------:R-:W-:-:S13]  /*0470*/  PLOP3.LUT P0, PT, P0, P1, PT, 0x2f, 0xf2 ;  /* 0x0000000000f2781c */ /* 0x000fda0000702577 */
[----:B------:R-:W-:Y:S05]  /*0480*/  @P0 BRA `(.L_x_195) ;  /* 0x0000000400000947 */ /* 0x000fea0003800000 */
[----:B------:R-:W-:Y:S02]  /*0490*/  ISETP.GE.AND P0, PT, R11, RZ, PT ;  /* 0x000000ff0b00720c */ /* 0x000fe40003f06270 */
[----:B------:R-:W-:-:S11]  /*04a0*/  ISETP.GE.AND P1, PT, R9, RZ, PT ;  /* 0x000000ff0900720c */ /* 0x000fd60003f26270 */
[----:B------:R-:W-:Y:S02]  /*04b0*/  @P0 IMAD.MOV.U32 R7, RZ, RZ, RZ ;  /* 0x000000ffff070224 */ /* 0x000fe400078e00ff */
[----:B------:R-:W-:Y:S01]  /*04c0*/  @!P0 FFMA R5, R0, 1.84467440737095516160e+19, RZ ;  /* 0x5f80000000058823 */ /* 0x000fe200000000ff */
[----:B------:R-:W-:Y:S02]  /*04d0*/  @!P0 IMAD.MOV.U32 R7, RZ, RZ, -0x40 ;  /* 0xffffffc0ff078424 */ /* 0x000fe400078e00ff */
[----:B------:R-:W-:Y:S02]  /*04e0*/  @!P1 FFMA R8, R3, 1.84467440737095516160e+19, RZ ;  /* 0x5f80000003089823 */ /* 0x000fe400000000ff */
[----:B------:R-:W-:-:S07]  /*04f0*/  @!P1 VIADD R7, R7, 0x40 ;  /* 0x0000004007079836 */ /* 0x000fce0000000000 */
.L_x_191:
[----:B------:R-:W-:Y:S01]  /*0500*/  LEA R3, R6, 0xc0800000, 0x17 ;  /* 0xc080000006037811 */ /* 0x000fe200078eb8ff */
[----:B------:R-:W-:Y:S04]  /*0510*/  BSSY.RECONVERGENT B2, `(.L_x_196) ;  /* 0x0000036000027945 */ /* 0x000fe80003800200 */
[----:B------:R-:W-:Y:S02]  /*0520*/  IMAD.IADD R8, R8, 0x1, -R3 ;  /* 0x0000000108087824 */ /* 0x000fe400078e0a03 */
[----:B------:R-:W-:Y:S02]  /*0530*/  VIADD R3, R10, 0xffffff81 ;  /* 0xffffff810a037836 */ /* 0x000fe40000000000 */
[----:B------:R-:W0:Y:S01]  /*0540*/  MUFU.RCP R9, R8 ;  /* 0x0000000800097308 */ /* 0x000e220000001000 */
[----:B------:R-:W-:Y:S01]  /*0550*/  FADD.FTZ R11, -R8, -RZ ;  /* 0x800000ff080b7221 */ /* 0x000fe20000010100 */
[C---:B------:R-:W-:Y:S01]  /*0560*/  IMAD R0, R3.reuse, -0x800000, R5 ;  /* 0xff80000003007824 */ /* 0x040fe200078e0205 */
[----:B------:R-:W-:-:S05]  /*0570*/  IADD3 R6, PT, PT, R3, 0x7f, -R6 ;  /* 0x0000007f03067810 */ /* 0x000fca0007ffe806 */
[----:B------:R-:W-:Y:S02]  /*0580*/  IMAD.IADD R6, R6, 0x1, R7 ;  /* 0x0000000106067824 */ /* 0x000fe400078e0207 */
[----:B0-----:R-:W-:-:S04]  /*0590*/  FFMA R10, R9, R11, 1 ;  /* 0x3f800000090a7423 */ /* 0x001fc8000000000b */
[----:B------:R-:W-:-:S04]  /*05a0*/  FFMA R12, R9, R10, R9 ;  /* 0x0000000a090c7223 */ /* 0x000fc80000000009 */
[----:B------:R-:W-:-:S04]  /*05b0*/  FFMA R5, R0, R12, RZ ;  /* 0x0000000c00057223 */ /* 0x000fc800000000ff */
[----:B------:R-:W-:-:S04]  /*05c0*/  FFMA R10, R11, R5, R0 ;  /* 0x000000050b0a7223 */ /* 0x000fc80000000000 */
[----:B------:R-:W-:-:S04]  /*05d0*/  FFMA R9, R12, R10, R5 ;  /* 0x0000000a0c097223 */ /* 0x000fc80000000005 */
[----:B------:R-:W-:-:S04]  /*05e0*/  FFMA R10, R11, R9, R0 ;  /* 0x000000090b0a7223 */ /* 0x000fc80000000000 */
[----:B------:R-:W-:-:S05]  /*05f0*/  FFMA R0, R12, R10, R9 ;  /* 0x0000000a0c007223 */ /* 0x000fca0000000009 */
[----:B------:R-:W-:-:S04]  /*0600*/  SHF.R.U32.HI R3, RZ, 0x17, R0 ;  /* 0x00000017ff037819 */ /* 0x000fc80000011600 */
[----:B------:R-:W-:-:S05]  /*0610*/  LOP3.LUT R3, R3, 0xff, RZ, 0xc0, !PT ;  /* 0x000000ff03037812 */ /* 0x000fca00078ec0ff */
[----:B------:R-:W-:-:S04]  /*0620*/  IMAD.IADD R7, R3, 0x1, R6 ;  /* 0x0000000103077824 */ /* 0x000fc800078e0206 */
[----:B------:R-:W-:-:S05]  /*0630*/  VIADD R3, R7, 0xffffffff ;  /* 0xffffffff07037836 */ /* 0x000fca0000000000 */
[----:B------:R-:W-:-:S13]  /*0640*/  ISETP.GE.U32.AND P0, PT, R3, 0xfe, PT ;  /* 0x000000fe0300780c */ /* 0x000fda0003f06070 */
[----:B------:R-:W-:Y:S05]  /*0650*/  @!P0 BRA `(.L_x_197) ;  /* 0x0000000000808947 */ /* 0x000fea0003800000 */
[----:B------:R-:W-:-:S13]  /*0660*/  ISETP.GT.AND P0, PT, R7, 0xfe, PT ;  /* 0x000000fe0700780c */ /* 0x000fda0003f04270 */
[----:B------:R-:W-:Y:S05]  /*0670*/  @P0 BRA `(.L_x_198) ;  /* 0x00000000006c0947 */ /* 0x000fea0003800000 */
[----:B------:R-:W-:-:S13]  /*0680*/  ISETP.GE.AND P0, PT, R7, 0x1, PT ;  /* 0x000000010700780c */ /* 0x000fda0003f06270 */
[----:B------:R-:W-:Y:S05]  /*0690*/  @P0 BRA `(.L_x_199) ;  /* 0x0000000000740947 */ /* 0x000fea0003800000 */
[----:B------:R-:W-:Y:S02]  /*06a0*/  ISETP.GE.AND P0, PT, R7, -0x18, PT ;  /* 0xffffffe80700780c */ /* 0x000fe40003f06270 */
[----:B------:R-:W-:-:S11]  /*06b0*/  LOP3.LUT R0, R0, 0x80000000, RZ, 0xc0, !PT ;  /* 0x8000000000007812 */ /* 0x000fd600078ec0ff */
[----:B------:R-:W-:Y:S05]  /*06c0*/  @!P0 BRA `(.L_x_199) ;  /* 0x0000000000688947 */ /* 0x000fea0003800000 */
[CCC-:B------:R-:W-:Y:S01]  /*06d0*/  FFMA.RZ R3, R12.reuse, R10.reuse, R9.reuse ;  /* 0x0000000a0c037223 */ /* 0x1c0fe2000000c009 */
[C---:B------:R-:W-:Y:S02]  /*06e0*/  VIADD R8, R7.reuse, 0x20 ;  /* 0x0000002007087836 */ /* 0x040fe40000000000 */
[CCC-:B------:R-:W-:Y:S01]  /*06f0*/  FFMA.RM R6, R12.reuse, R10.reuse, R9.reuse ;  /* 0x0000000a0c067223 */ /* 0x1c0fe20000004009 */
[----:B------:R-:W-:Y:S02]  /*0700*/  ISETP.NE.AND P2, PT, R7, RZ, PT ;  /* 0x000000ff0700720c */ /* 0x000fe40003f45270 */
[----:B------:R-:W-:Y:S01]  /*0710*/  LOP3.LUT R5, R3, 0x7fffff, RZ, 0xc0, !PT ;  /* 0x007fffff03057812 */ /* 0x000fe200078ec0ff */
[----:B------:R-:W-:Y:S01]  /*0720*/  FFMA.RP R3, R12, R10, R9 ;  /* 0x0000000a0c037223 */ /* 0x000fe20000008009 */
[----:B------:R-:W-:Y:S01]  /*0730*/  ISETP.NE.AND P1, PT, R7, RZ, PT ;  /* 0x000000ff0700720c */ /* 0x000fe20003f25270 */
[----:B------:R-:W-:Y:S01]  /*0740*/  IMAD.MOV R7, RZ, RZ, -R7 ;  /* 0x000000ffff077224 */ /* 0x000fe200078e0a07 */
[----:B------:R-:W-:-:S02]  /*0750*/  LOP3.LUT R5, R5, 0x800000, RZ, 0xfc, !PT ;  /* 0x0080000005057812 */ /* 0x000fc400078efcff */
[----:B------:R-:W-:Y:S02]  /*0760*/  FSETP.NEU.FTZ.AND P0, PT, R3, R6, PT ;  /* 0x000000060300720b */ /* 0x000fe40003f1d000 */
[----:B------:R-:W-:Y:S02]  /*0770*/  SHF.L.U32 R8, R5, R8, RZ ;  /* 0x0000000805087219 */ /* 0x000fe400000006ff */
[----:B------:R-:W-:Y:S02]  /*0780*/  SEL R6, R7, RZ, P2 ;  /* 0x000000ff07067207 */ /* 0x000fe40001000000 */
[----:B------:R-:W-:Y:S02]  /*0790*/  ISETP.NE.AND P1, PT, R8, RZ, P1 ;  /* 0x000000ff0800720c */ /* 0x000fe40000f25270 */
[----:B------:R-:W-:Y:S02]  /*07a0*/  SHF.R.U32.HI R6, RZ, R6, R5 ;  /* 0x00000006ff067219 */ /* 0x000fe40000011605 */
[----:B------:R-:W-:-:S02]  /*07b0*/  PLOP3.LUT P0, PT, P0, P1, PT, 0xf8, 0x8f ;  /* 0x00000000008f781c */ /* 0x000fc40000703f70 */
[----:B------:R-:W-:Y:S02]  /*07c0*/  SHF.R.U32.HI R8, RZ, 0x1, R6 ;  /* 0x00000001ff087819 */ /* 0x000fe40000011606 */
[----:B------:R-:W-:-:S04]  /*07d0*/  SEL R3, RZ, 0x1, !P0 ;  /* 0x00000001ff037807 */ /* 0x000fc80004000000 */
[----:B------:R-:W-:-:S04]  /*07e0*/  LOP3.LUT R3, R3, 0x1, R8, 0xf8, !PT ;  /* 0x0000000103037812 */ /* 0x000fc800078ef808 */
[----:B------:R-:W-:-:S05]  /*07f0*/  LOP3.LUT R3, R3, R6, RZ, 0xc0, !PT ;  /* 0x0000000603037212 */ /* 0x000fca00078ec0ff */
[----:B------:R-:W-:-:S05]  /*0800*/  IMAD.IADD R3, R8, 0x1, R3 ;  /* 0x0000000108037824 */ /* 0x000fca00078e0203 */
[----:B------:R-:W-:Y:S01]  /*0810*/  LOP3.LUT R0, R3, R0, RZ, 0xfc, !PT ;  /* 0x0000000003007212 */ /* 0x000fe200078efcff */
[----:B------:R-:W-:Y:S06]  /*0820*/  BRA `(.L_x_199) ;  /* 0x0000000000107947 */ /* 0x000fec0003800000 */
.L_x_198:
[----:B------:R-:W-:-:S04]  /*0830*/  LOP3.LUT R0, R0, 0x80000000, RZ, 0xc0, !PT ;  /* 0x8000000000007812 */ /* 0x000fc800078ec0ff */
[----:B------:R-:W-:Y:S01]  /*0840*/  LOP3.LUT R0, R0, 0x7f800000, RZ, 0xfc, !PT ;  /* 0x7f80000000007812 */ /* 0x000fe200078efcff */
[----:B------:R-:W-:Y:S06]  /*0850*/  BRA `(.L_x_199) ;  /* 0x0000000000047947 */ /* 0x000fec0003800000 */
.L_x_197:
[----:B------:R-:W-:-:S07]  /*0860*/  IMAD R0, R6, 0x800000, R0 ;  /* 0x0080000006007824 */ /* 0x000fce00078e0200 */
.L_x_199:
[----:B------:R-:W-:Y:S05]  /*0870*/  BSYNC.RECONVERGENT B2 ;  /* 0x0000000000027941 */ /* 0x000fea0003800200 */
.L_x_196:
[----:B------:R-:W-:Y:S05]  /*0880*/  BRA `(.L_x_200) ;  /* 0x0000000000207947 */ /* 0x000fea0003800000 */
.L_x_195:
[----:B------:R-:W-:-:S04]  /*0890*/  LOP3.LUT R0, R8, 0x80000000, R5, 0x48, !PT ;  /* 0x8000000008007812 */ /* 0x000fc800078e4805 */
[----:B------:R-:W-:Y:S01]  /*08a0*/  LOP3.LUT R0, R0, 0x7f800000, RZ, 0xfc, !PT ;  /* 0x7f80000000007812 */ /* 0x000fe200078efcff */
[----:B------:R-:W-:Y:S06]  /*08b0*/  BRA `(.L_x_200) ;  /* 0x0000000000147947 */ /* 0x000fec0003800000 */
.L_x_194:
[----:B------:R-:W-:Y:S01]  /*08c0*/  LOP3.LUT R0, R8, 0x80000000, R5, 0x48, !PT ;  /* 0x8000000008007812 */ /* 0x000fe200078e4805 */
[----:B------:R-:W-:Y:S06]  /*08d0*/  BRA `(.L_x_200) ;  /* 0x00000000000c7947 */ /* 0x000fec0003800000 */
.L_x_193:
[----:B------:R-:W0:Y:S01]  /*08e0*/  MUFU.RSQ R0, -QNAN ;  /* 0xffc0000000007908 */ /* 0x000e220000001400 */
[----:B------:R-:W-:Y:S05]  /*08f0*/  BRA `(.L_x_200) ;  /* 0x0000000000047947 */ /* 0x000fea0003800000 */
.L_x_192:
[----:B------:R-:W-:-:S07]  /*0900*/  FADD.FTZ R0, R0, R3 ;  /* 0x0000000300007221 */ /* 0x000fce0000010000 */
.L_x_200:
[----:B------:R-:W-:Y:S05]  /*0910*/  BSYNC.RECONVERGENT B1 ;  /* 0x0000000000017941 */ /* 0x000fea0003800200 */
.L_x_190:
[----:B------:R-:W-:-:S04]  /*0920*/  IMAD.MOV.U32 R5, RZ, RZ, 0x0 ;  /* 0x00000000ff057424 */ /* 0x000fc800078e00ff */
[----:B0-----:R-:W-:Y:S05]  /*0930*/  RET.REL.NODEC R4 `(_Z26moving_average_from_prefixPKfPfiif) ;  /* 0xfffffff404b07950 */ /* 0x001fea0003c3ffff */
.L_x_201:
        /* <DEDUP_REMOVED lines=12> */
.L_x_222:


//--------------------- .text._Z28moving_average_causal_windowPKfPfiif --------------------------
	.section	.text._Z28moving_average_causal_windowPKfPfiif,"ax",@progbits
	.align	128
        .global         _Z28moving_average_causal_windowPKfPfiif
        .type           _Z28moving_average_causal_windowPKfPfiif,@function
        .size           _Z28moving_average_causal_windowPKfPfiif,(.L_x_223 - _Z28moving_average_causal_windowPKfPfiif)
        .other          _Z28moving_average_causal_windowPKfPfiif,@"STO_CUDA_ENTRY STV_DEFAULT"
_Z28moving_average_causal_windowPKfPfiif:
.text._Z28moving_average_causal_windowPKfPfiif:
[----:B------:R-:W-:Y:S01]  /*0000*/  LDC R1, c[0x0][0x37c] ;  /* 0x0000df00ff017b82 */ /* 0x000fe20000000800 */
[----:B------:R-:W0:Y:S07]  /*0010*/  S2R R0, SR_TID.X ;  /* 0x0000000000007919 */ /* 0x000e2e0000002100 */
[----:B------:R-:W1:Y:S01]  /*0020*/  S2UR UR4, SR_CTAID.X ;  /* 0x00000000000479c3 */ /* 0x000e620000002500 */
[----:B------:R-:W1:Y:S01]  /*0030*/  LDCU UR5, c[0x0][0x360] ;  /* 0x00006c00ff0577ac */ /* 0x000e620008000800 */
[----:B------:R-:W2:Y:S01]  /*0040*/  LDCU UR6, c[0x0][0x390] ;  /* 0x00007200ff0677ac */ /* 0x000ea20008000800 */
[----:B-1----:R-:W-:-:S06]  /*0050*/  UIMAD UR4, UR4, UR5, URZ ;  /* 0x00000005040472a4 */ /* 0x002fcc000f8e02ff */
[----:B0-----:R-:W-:-:S05]  /*0060*/  VIADD R4, R0, UR4 ;  /* 0x0000000400047c36 */ /* 0x001fca0008000000 */
[----:B--2---:R-:W-:-:S13]  /*0070*/  ISETP.GE.AND P0, PT, R4, UR6, PT ;  /* 0x0000000604007c0c */ /* 0x004fda000bf06270 */
[----:B------:R-:W-:Y:S05]  /*0080*/  @P0 EXIT ;  /* 0x000000000000094d */ /* 0x000fea0003800000 */
[----:B------:R-:W0:Y:S01]  /*0090*/  LDC R5, c[0x0][0x394] ;  /* 0x0000e500ff057b82 */ /* 0x000e220000000800 */
[----:B------:R-:W1:Y:S01]  /*00a0*/  LDCU.64 UR8, c[0x0][0x358] ;  /* 0x00006b00ff0877ac */ /* 0x000e620008000a00 */
[----:B0-----:R-:W-:-:S05]  /*00b0*/  VIADD R3, R5, 0xffffffff ;  /* 0xffffffff05037836 */ /* 0x001fca0000000000 */
[----:B------:R-:W-:-:S13]  /*00c0*/  ISETP.GE.AND P0, PT, R4, R3, PT ;  /* 0x000000030400720c */ /* 0x000fda0003f06270 */
[----:B------:R-:W0:Y:S08]  /*00d0*/  @!P0 LDC.64 R2, c[0x0][0x388] ;  /* 0x0000e200ff028b82 */ /* 0x000e300000000a00 */
[----:B------:R-:W1:Y:S01]  /*00e0*/  @!P0 LDC R7, c[0x0][0x398] ;  /* 0x0000e600ff078b82 */ /* 0x000e620000000800 */
[----:B0-----:R-:W-:-:S05]  /*00f0*/  @!P0 IMAD.WIDE R2, R4, 0x4, R2 ;  /* 0x0000000404028825 */ /* 0x001fca00078e0202 */
[----:B-1----:R0:W-:Y:S01]  /*0100*/  @!P0 STG.E desc[UR8][R2.64], R7 ;  /* 0x0000000702008986 */ /* 0x0021e2000c101908 */
[----:B------:R-:W-:Y:S05]  /*0110*/  @!P0 EXIT ;  /* 0x000000000000894d */ /* 0x000fea0003800000 */
[----:B------:R-:W-:Y:S01]  /*0120*/  ISETP.GE.AND P0, PT, R5, 0x1, PT ;  /* 0x000000010500780c */ /* 0x000fe20003f06270 */
[----:B0-----:R-:W-:-:S12]  /*0130*/  HFMA2 R7, -RZ, RZ, 0, 0 ;  /* 0x00000000ff077431 */ /* 0x001fd800000001ff */
[----:B------:R-:W-:Y:S05]  /*0140*/  @!P0 BRA `(.L_x_202) ;  /* 0x0000000400ac8947 */ /* 0x000fea0003800000 */
[C---:B------:R-:W-:Y:S01]  /*0150*/  ISETP.GE.U32.AND P0, PT, R5.reuse, 0x10, PT ;  /* 0x000000100500780c */ /* 0x040fe20003f06070 */
[----:B------:R-:W-:Y:S01]  /*0160*/  IMAD.MOV.U32 R7, RZ, RZ, RZ ;  /* 0x000000ffff077224 */ /* 0x000fe200078e00ff */
[----:B------:R-:W-:Y:S01]  /*0170*/  LOP3.LUT R25, R5, 0xf, RZ, 0xc0, !PT ;  /* 0x0000000f05197812 */ /* 0x000fe200078ec0ff */
[----:B------:R-:W-:Y:S01]  /*0180*/  IMAD.MOV.U32 R9, RZ, RZ, RZ ;  /* 0x000000ffff097224 */ /* 0x000fe200078e00ff */
[----:B------:R-:W-:Y:S02]  /*0190*/  IADD3 R6, PT, PT, R4, 0x1, -R5 ;  /* 0x0000000104067810 */ /* 0x000fe40007ffe805 */
[----:B------:R-:W-:-:S07]  /*01a0*/  ISETP.NE.AND P1, PT, R25, RZ, PT ;  /* 0x000000ff1900720c */ /* 0x000fce0003f25270 */
[----:B------:R-:W-:Y:S06]  /*01b0*/  @!P0 BRA `(.L_x_203) ;  /* 0x0000000000b88947 */ /* 0x000fec0003800000 */
[----:B------:R-:W0:Y:S01]  /*01c0*/  LDCU.64 UR6, c[0x0][0x380] ;  /* 0x00007000ff0677ac */ /* 0x000e220008000a00 */
[----:B------:R-:W-:Y:S01]  /*01d0*/  LOP3.LUT R9, R5, 0x7ffffff0, RZ, 0xc0, !PT ;  /* 0x7ffffff005097812 */ /* 0x000fe200078ec0ff */
[----:B------:R-:W-:Y:S01]  /*01e0*/  IMAD.MOV.U32 R8, RZ, RZ, R6 ;  /* 0x000000ffff087224 */ /* 0x000fe200078e0006 */
[----:B------:R-:W-:-:S03]  /*01f0*/  MOV R7, RZ ;  /* 0x000000ff00077202 */ /* 0x000fc60000000f00 */
[----:B------:R-:W-:Y:S01]  /*0200*/  IMAD.MOV R26, RZ, RZ, -R9 ;  /* 0x000000ffff1a7224 */ /* 0x000fe200078e0a09 */
[----:B0-----:R-:W-:-:S04]  /*0210*/  UIADD3 UR5, UP0, UPT, UR6, 0x20, URZ ;  /* 0x0000002006057890 */ /* 0x001fc8000ff1e0ff */
[----:B------:R-:W-:-:S12]  /*0220*/  UIADD3.X UR6, UPT, UPT, URZ, UR7, URZ, UP0, !UPT ;  /* 0x00000007ff067290 */ /* 0x000fd800087fe4ff */
.L_x_204:
[----:B------:R-:W-:Y:S01]  /*0230*/  MOV R2, UR5 ;  /* 0x0000000500027c02 */ /* 0x000fe20008000f00 */
[----:B------:R-:W-:-:S04]  /*0240*/  IMAD.U32 R3, RZ, RZ, UR6 ;  /* 0x00000006ff037e24 */ /* 0x000fc8000f8e00ff */
[----:B------:R-:W-:-:S05]  /*0250*/  IMAD.WIDE R2, R8, 0x4, R2 ;  /* 0x0000000408027825 */ /* 0x000fca00078e0202 */
[----:B------:R-:W2:Y:S04]  /*0260*/  LDG.E.CONSTANT R24, desc[UR8][R2.64+-0x20] ;  /* 0xffffe00802187981 */ /* 0x000ea8000c1e9900 */
[----:B------:R-:W3:Y:S04]  /*0270*/  LDG.E.CONSTANT R23, desc[UR8][R2.64+-0x1c] ;  /* 0xffffe40802177981 */ /* 0x000ee8000c1e9900 */
[----:B------:R-:W4:Y:S04]  /*0280*/  LDG.E.CONSTANT R28, desc[UR8][R2.64+-0x18] ;  /* 0xffffe808021c7981 */ /* 0x000f28000c1e9900 */
[----:B------:R-:W5:Y:S04]  /*0290*/  LDG.E.CONSTANT R21, desc[UR8][R2.64+-0x14] ;  /* 0xffffec0802157981 */ /* 0x000f68000c1e9900 */
        /* <DEDUP_REMOVED lines=11> */
[----:B------:R-:W5:Y:S01]  /*0350*/  LDG.E.CONSTANT R22, desc[UR8][R2.64+0x1c] ;  /* 0x00001c0802167981 */ /* 0x000f62000c1e9900 */
[----:B------:R-:W-:Y:S01]  /*0360*/  VIADD R26, R26, 0x10 ;  /* 0x000000101a1a7836 */ /* 0x000fe20000000000 */
[----:B------:R-:W-:-:S04]  /*0370*/  IADD3 R8, PT, PT, R8, 0x10, RZ ;  /* 0x0000001008087810 */ /* 0x000fc80007ffe0ff */
[----:B------:R-:W-:Y:S01]  /*0380*/  ISETP.NE.AND P0, PT, R26, RZ, PT ;  /* 0x000000ff1a00720c */ /* 0x000fe20003f05270 */
[----:B--2---:R-:W-:-:S04]  /*0390*/  FADD R24, R24, R7 ;  /* 0x0000000718187221 */ /* 0x004fc80000000000 */
[----:B---3--:R-:W-:-:S04]  /*03a0*/  FADD R23, R24, R23 ;  /* 0x0000001718177221 */ /* 0x008fc80000000000 */
[----:B----4-:R-:W-:-:S04]  /*03b0*/  FADD R28, R23, R28 ;  /* 0x0000001c171c7221 */ /* 0x010fc80000000000 */
[----:B-----5:R-:W-:-:S04]  /*03c0*/  FADD R21, R28, R21 ;  /* 0x000000151c157221 */ /* 0x020fc80000000000 */
[----:B------:R-:W-:-:S04]  /*03d0*/  FADD R20, R21, R20 ;  /* 0x0000001415147221 */ /* 0x000fc80000000000 */
        /* <DEDUP_REMOVED lines=10> */
[----:B------:R-:W-:Y:S01]  /*0480*/  FADD R7, R11, R22 ;  /* 0x000000160b077221 */ /* 0x000fe20000000000 */
[----:B------:R-:W-:Y:S06]  /*0490*/  @P0 BRA `(.L_x_204) ;  /* 0xfffffffc00640947 */ /* 0x000fec000383ffff */
.L_x_203:
[----:B------:R-:W-:Y:S05]  /*04a0*/  @!P1 BRA `(.L_x_202) ;  /* 0x0000000000d49947 */ /* 0x000fea0003800000 */
[----:B------:R-:W-:Y:S02]  /*04b0*/  ISETP.GE.U32.AND P0, PT, R25, 0x8, PT ;  /* 0x000000081900780c */ /* 0x000fe40003f06070 */
[----:B------:R-:W-:-:S04]  /*04c0*/  LOP3.LUT R10, R5, 0x7, RZ, 0xc0, !PT ;  /* 0x00000007050a7812 */ /* 0x000fc800078ec0ff */
[----:B------:R-:W-:-:S07]  /*04d0*/  ISETP.NE.AND P1, PT, R10, RZ, PT ;  /* 0x000000ff0a00720c */ /* 0x000fce0003f25270 */
[----:B------:R-:W-:Y:S06]  /*04e0*/  @!P0 BRA `(.L_x_205) ;  /* 0x0000000000508947 */ /* 0x000fec0003800000 */
[----:B------:R-:W0:Y:S01]  /*04f0*/  LDC.64 R2, c[0x0][0x380] ;  /* 0x0000e000ff027b82 */ /* 0x000e220000000a00 */
[----:B------:R-:W-:-:S04]  /*0500*/  IMAD.IADD R11, R6, 0x1, R9 ;  /* 0x00000001060b7824 */ /* 0x000fc800078e0209 */
[----:B0-----:R-:W-:-:S05]  /*0510*/  IMAD.WIDE R2, R11, 0x4, R2 ;  /* 0x000000040b027825 */ /* 0x001fca00078e0202 */
[----:B------:R-:W2:Y:S04]  /*0520*/  LDG.E.CONSTANT R8, desc[UR8][R2.64] ;  /* 0x0000000802087981 */ /* 0x000ea8000c1e9900 */
[----:B------:R-:W3:Y:S04]  /*0530*/  LDG.E.CONSTANT R11, desc[UR8][R2.64+0x4] ;  /* 0x00000408020b7981 */ /* 0x000ee8000c1e9900 */
[----:B------:R-:W4:Y:S04]  /*0540*/  LDG.E.CONSTANT R13, desc[UR8][R2.64+0x8] ;  /* 0x00000808020d7981 */ /* 0x000f28000c1e9900 */
[----:B------:R-:W5:Y:S04]  /*0550*/  LDG.E.CONSTANT R15, desc[UR8][R2.64+0xc] ;  /* 0x00000c08020f7981 */ /* 0x000f68000c1e9900 */
[----:B------:R-:W5:Y:S04]  /*0560*/  LDG.E.CONSTANT R17, desc[UR8][R2.64+0x10] ;  /* 0x0000100802117981 */ /* 0x000f68000c1e9900 */
[----:B------:R-:W5:Y:S04]  /*0570*/  LDG.E.CONSTANT R19, desc[UR8][R2.64+0x14] ;  /* 0x0000140802137981 */ /* 0x000f68000c1e9900 */
[----:B------:R-:W5:Y:S04]  /*0580*/  LDG.E.CONSTANT R21, desc[UR8][R2.64+0x18] ;  /* 0x0000180802157981 */ /* 0x000f68000c1e9900 */
[----:B------:R-:W5:Y:S01]  /*0590*/  LDG.E.CONSTANT R23, desc[UR8][R2.64+0x1c] ;  /* 0x00001c0802177981 */ /* 0x000f62000c1e9900 */
[----:B------:R-:W-:-:S02]  /*05a0*/  VIADD R9, R9, 0x8 ;  /* 0x0000000809097836 */ /* 0x000fc40000000000 */
[----:B--2---:R-:W-:-:S04]  /*05b0*/  FADD R8, R7, R8 ;  /* 0x0000000807087221 */ /* 0x004fc80000000000 */
[----:B---3--:R-:W-:-:S04]  /*05c0*/  FADD R8, R8, R11 ;  /* 0x0000000b08087221 */ /* 0x008fc80000000000 */
[----:B----4-:R-:W-:-:S04]  /*05d0*/  FADD R8, R8, R13 ;  /* 0x0000000d08087221 */ /* 0x010fc80000000000 */
[----:B-----5:R-:W-:-:S04]  /*05e0*/  FADD R8, R8, R15 ;  /* 0x0000000f08087221 */ /* 0x020fc80000000000 */
[----:B------:R-:W-:-:S04]  /*05f0*/  FADD R8, R8, R17 ;  /* 0x0000001108087221 */ /* 0x000fc80000000000 */
[----:B------:R-:W-:-:S04]  /*0600*/  FADD R8, R8, R19 ;  /* 0x0000001308087221 */ /* 0x000fc80000000000 */
[----:B------:R-:W-:-:S04]  /*0610*/  FADD R8, R8, R21 ;  /* 0x0000001508087221 */ /* 0x000fc80000000000 */
[----:B------:R-:W-:-:S07]  /*0620*/  FADD R7, R8, R23 ;  /* 0x0000001708077221 */ /* 0x000fce0000000000 */
.L_x_205:
[----:B------:R-:W-:Y:S05]  /*0630*/  @!P1 BRA `(.L_x_202) ;  /* 0x0000000000709947 */ /* 0x000fea0003800000 */
[----:B------:R-:W-:Y:S02]  /*0640*/  ISETP.GE.U32.AND P0, PT, R10, 0x4, PT ;  /* 0x000000040a00780c */ /* 0x000fe40003f06070 */
[----:B------:R-:W-:-:S04]  /*0650*/  LOP3.LUT R8, R5, 0x3, RZ, 0xc0, !PT ;  /* 0x0000000305087812 */ /* 0x000fc800078ec0ff */
[----:B------:R-:W-:-:S07]  /*0660*/  ISETP.NE.AND P1, PT, R8, RZ, PT ;  /* 0x000000ff0800720c */ /* 0x000fce0003f25270 */
[----:B------:R-:W-:Y:S06]  /*0670*/  @!P0 BRA `(.L_x_206) ;  /* 0x0000000000308947 */ /* 0x000fec0003800000 */
[----:B------:R-:W0:Y:S01]  /*0680*/  LDC.64 R2, c[0x0][0x380] ;  /* 0x0000e000ff027b82 */ /* 0x000e220000000a00 */
[----:B------:R-:W-:-:S05]  /*0690*/  IADD3 R11, PT, PT, R6, R9, RZ ;  /* 0x00000009060b7210 */ /* 0x000fca0007ffe0ff */
[----:B0-----:R-:W-:-:S05]  /*06a0*/  IMAD.WIDE R2, R11, 0x4, R2 ;  /* 0x000000040b027825 */ /* 0x001fca00078e0202 */
[----:B------:R-:W2:Y:S04]  /*06b0*/  LDG.E.CONSTANT R6, desc[UR8][R2.64] ;  /* 0x0000000802067981 */ /* 0x000ea8000c1e9900 */
[----:B------:R-:W3:Y:S04]  /*06c0*/  LDG.E.CONSTANT R11, desc[UR8][R2.64+0x4] ;  /* 0x00000408020b7981 */ /* 0x000ee8000c1e9900 */
[----:B------:R-:W4:Y:S04]  /*06d0*/  LDG.E.CONSTANT R13, desc[UR8][R2.64+0x8] ;  /* 0x00000808020d7981 */ /* 0x000f28000c1e9900 */
[----:B------:R-:W5:Y:S01]  /*06e0*/  LDG.E.CONSTANT R15, desc[UR8][R2.64+0xc] ;  /* 0x00000c08020f7981 */ /* 0x000f62000c1e9900 */
[----:B------:R-:W-:-:S02]  /*06f0*/  VIADD R9, R9, 0x4 ;  /* 0x0000000409097836 */ /* 0x000fc40000000000 */
[----:B--2---:R-:W-:-:S04]  /*0700*/  FADD R6, R7, R6 ;  /* 0x0000000607067221 */ /* 0x004fc80000000000 */
[----:B---3--:R-:W-:-:S04]  /*0710*/  FADD R6, R6, R11 ;  /* 0x0000000b06067221 */ /* 0x008fc80000000000 */
[----:B----4-:R-:W-:-:S04]  /*0720*/  FADD R6, R6, R13 ;  /* 0x0000000d06067221 */ /* 0x010fc80000000000 */
[----:B-----5:R-:W-:-:S07]  /*0730*/  FADD R7, R6, R15 ;  /* 0x0000000f06077221 */ /* 0x020fce0000000000 */
.L_x_206:
[----:B------:R-:W-:Y:S05]  /*0740*/  @!P1 BRA `(.L_x_202) ;  /* 0x00000000002c9947 */ /* 0x000fea0003800000 */
[----:B------:R-:W0:Y:S01]  /*0750*/  LDC.64 R10, c[0x0][0x380] ;  /* 0x0000e000ff0a7b82 */ /* 0x000e220000000a00 */
[----:B------:R-:W-:Y:S01]  /*0760*/  IADD3 R0, PT, PT, R0, UR4, R9 ;  /* 0x0000000400007c10 */ /* 0x000fe2000fffe009 */
[----:B------:R-:W-:-:S03]  /*0770*/  IMAD.MOV R8, RZ, RZ, -R8 ;  /* 0x000000ffff087224 */ /* 0x000fc600078e0a08 */
[----:B------:R-:W-:-:S07]  /*0780*/  IADD3 R9, PT, PT, R0, 0x1, -R5 ;  /* 0x0000000100097810 */ /* 0x000fce0007ffe805 */
.L_x_207:
[----:B0-----:R-:W-:-:S06]  /*0790*/  IMAD.WIDE R2, R9, 0x4, R10 ;  /* 0x0000000409027825 */ /* 0x001fcc00078e020a */
[----:B------:R-:W2:Y:S01]  /*07a0*/  LDG.E.CONSTANT R2, desc[UR8][R2.64] ;  /* 0x0000000802027981 */ /* 0x000ea2000c1e9900 */
[----:B------:R-:W-:Y:S01]  /*07b0*/  IADD3 R8, PT, PT, R8, 0x1, RZ ;  /* 0x0000000108087810 */ /* 0x000fe20007ffe0ff */
[----:B------:R-:W-:-:S03]  /*07c0*/  VIADD R9, R9, 0x1 ;  /* 0x0000000109097836 */ /* 0x000fc60000000000 */
[----:B------:R-:W-:Y:S01]  /*07d0*/  ISETP.NE.AND P0, PT, R8, RZ, PT ;  /* 0x000000ff0800720c */ /* 0x000fe20003f05270 */
[----:B--2---:R-:W-:-:S12]  /*07e0*/  FADD R7, R2, R7 ;  /* 0x0000000702077221 */ /* 0x004fd80000000000 */
[----:B------:R-:W-:Y:S05]  /*07f0*/  @P0 BRA `(.L_x_207) ;  /* 0xfffffffc00e40947 */ /* 0x000fea000383ffff */
.L_x_202:
[----:B------:R-:W-:Y:S01]  /*0800*/  I2FP.F32.S32 R6, R5 ;  /* 0x0000000500067245 */ /* 0x000fe20000201400 */
[----:B------:R-:W-:Y:S03]  /*0810*/  BSSY.RECONVERGENT B0, `(.L_x_208) ;  /* 0x000000d000007945 */ /* 0x000fe60003800200 */
[----:B------:R-:W0:Y:S08]  /*0820*/  MUFU.RCP R3, R6 ;  /* 0x0000000600037308 */ /* 0x000e300000001000 */
[----:B------:R-:W1:Y:S01]  /*0830*/  FCHK P0, R7, R6 ;  /* 0x0000000607007302 */ /* 0x000e620000000000 */
[----:B0-----:R-:W-:-:S04]  /*0840*/  FFMA R0, -R6, R3, 1 ;  /* 0x3f80000006007423 */ /* 0x001fc80000000103 */
[----:B------:R-:W-:-:S04]  /*0850*/  FFMA R0, R3, R0, R3 ;  /* 0x0000000003007223 */ /* 0x000fc80000000003 */
[----:B------:R-:W-:-:S04]  /*0860*/  FFMA R3, R0, R7, RZ ;  /* 0x0000000700037223 */ /* 0x000fc800000000ff */
[----:B------:R-:W-:-:S04]  /*0870*/  FFMA R2, -R6, R3, R7 ;  /* 0x0000000306027223 */ /* 0x000fc80000000107 */
[----:B------:R-:W-:Y:S01]  /*0880*/  FFMA R5, R0, R2, R3 ;  /* 0x0000000200057223 */ /* 0x000fe20000000003 */
[----:B-1----:R-:W-:Y:S06]  /*0890*/  @!P0 BRA `(.L_x_209) ;  /* 0x0000000000108947 */ /* 0x002fec0003800000 */
[----:B------:R-:W-:Y:S01]  /*08a0*/  IMAD.MOV.U32 R3, RZ, RZ, R7 ;  /* 0x000000ffff037224 */ /* 0x000fe200078e0007 */
[----:B------:R-:W-:-:S07]  /*08b0*/  MOV R2, 0x8d0 ;  /* 0x000008d000027802 */ /* 0x000fce0000000f00 */
[----:B------:R-:W-:Y:S05]  /*08c0*/  CALL.REL.NOINC `($__internal_1_$__cuda_sm3x_div_rn_noftz_f32_slowpath) ;  /* 0x0000000000187944 */ /* 0x000fea0003c00000 */
[----:B------:R-:W-:-:S07]  /*08d0*/  MOV R5, R0 ;  /* 0x0000000000057202 */ /* 0x000fce0000000f00 */
.L_x_209:
[----:B------:R-:W-:Y:S05]  /*08e0*/  BSYNC.RECONVERGENT B0 ;  /* 0x0000000000007941 */ /* 0x000fea0003800200 */
.L_x_208:
[----:B------:R-:W0:Y:S02]  /*08f0*/  LDC.64 R2, c[0x0][0x388] ;  /* 0x0000e200ff027b82 */ /* 0x000e240000000a00 */
[----:B0-----:R-:W-:-:S05]  /*0900*/  IMAD.WIDE R2, R4, 0x4, R2 ;  /* 0x0000000404027825 */ /* 0x001fca00078e0202 */
[----:B------:R-:W-:Y:S01]  /*0910*/  STG.E desc[UR8][R2.64], R5 ;  /* 0x0000000502007986 */ /* 0x000fe2000c101908 */
[----:B------:R-:W-:Y:S05]  /*0920*/  EXIT ;  /* 0x000000000000794d */ /* 0x000fea0003800000 */
        .weak           $__internal_1_$__cuda_sm3x_div_rn_noftz_f32_slowpath
        .type           $__internal_1_$__cuda_sm3x_div_rn_noftz_f32_slowpath,@function
        .size           $__internal_1_$__cuda_sm3x_div_rn_noftz_f32_slowpath,(.L_x_223 - $__internal_1_$__cuda_sm3x_div_rn_noftz_f32_slowpath)
$__internal_1_$__cuda_sm3x_div_rn_noftz_f32_slowpath:
[----:B------:R-:W-:Y:S01]  /*0930*/  SHF.R.U32.HI R5, RZ, 0x17, R6 ;  /* 0x00000017ff057819 */ /* 0x000fe20000011606 */
[----:B------:R-:W-:Y:S01]  /*0940*/  BSSY.RECONVERGENT B1, `(.L_x_210) ;  /* 0x0000063000017945 */ /* 0x000fe20003800200 */
[----:B------:R-:W-:Y:S02]  /*0950*/  SHF.R.U32.HI R0, RZ, 0x17, R3 ;  /* 0x00000017ff007819 */ /* 0x000fe40000011603 */
[----:B------:R-:W-:Y:S02]  /*0960*/  LOP3.LUT R5, R5, 0xff, RZ, 0xc0, !PT ;  /* 0x000000ff05057812 */ /* 0x000fe400078ec0ff */
[----:B------:R-:W-:-:S03]  /*0970*/  LOP3.LUT R10, R0, 0xff, RZ, 0xc0, !PT ;  /* 0x000000ff000a7812 */ /* 0x000fc600078ec0ff */
[----:B------:R-:W-:Y:S02]  /*0980*/  VIADD R8, R5, 0xffffffff ;  /* 0xffffffff05087836 */ /* 0x000fe40000000000 */
[----:B------:R-:W-:-:S03]  /*0990*/  VIADD R9, R10, 0xffffffff ;  /* 0xffffffff0a097836 */ /* 0x000fc60000000000 */
[----:B------:R-:W-:-:S04]  /*09a0*/  ISETP.GT.U32.AND P0, PT, R8, 0xfd, PT ;  /* 0x000000fd0800780c */ /* 0x000fc80003f04070 */
[----:B------:R-:W-:-:S13]  /*09b0*/  ISETP.GT.U32.OR P0, PT, R9, 0xfd, P0 ;  /* 0x000000fd0900780c */ /* 0x000fda0000704470 */
[----:B------:R-:W-:Y:S01]  /*09c0*/  @!P0 MOV R7, RZ ;  /* 0x000000ff00078202 */ /* 0x000fe20000000f00 */
[----:B------:R-:W-:Y:S06]  /*09d0*/  @!P0 BRA `(.L_x_211) ;  /* 0x0000000000608947 */ /* 0x000fec0003800000 */
[----:B------:R-:W-:Y:S01]  /*09e0*/  FSETP.GTU.FTZ.AND P0, PT, |R3|, +INF , PT ;  /* 0x7f8000000300780b */ /* 0x000fe20003f1c200 */
[----:B------:R-:W-:Y:S01]  /*09f0*/  IMAD.MOV.U32 R0, RZ, RZ, R6 ;  /* 0x000000ffff007224 */ /* 0x000fe200078e0006 */
        /* <DEDUP_REMOVED lines=17> */
[----:B------:R-:W-:Y:S01]  /*0b10*/  @P0 IMAD.MOV.U32 R7, RZ, RZ, RZ ;  /* 0x000000ffff070224 */ /* 0x000fe200078e00ff */
[----:B------:R-:W-:Y:S01]  /*0b20*/  @!P0 MOV R7, 0xffffffc0 ;  /* 0xffffffc000078802 */ /* 0x000fe20000000f00 */
[----:B------:R-:W-:Y:S01]  /*0b30*/  @!P0 FFMA R3, R3, 1.84467440737095516160e+19, RZ ;  /* 0x5f80000003038823 */ /* 0x000fe200000000ff */
[----:B------:R-:W-:-:S03]  /*0b40*/  @!P1 FFMA R6, R0, 1.84467440737095516160e+19, RZ ;  /* 0x5f80000000069823 */ /* 0x000fc600000000ff */
[----:B------:R-:W-:-:S07]  /*0b50*/  @!P1 VIADD R7, R7, 0x40 ;  /* 0x0000004007079836 */ /* 0x000fce0000000000 */
.L_x_211:
[----:B------:R-:W-:Y:S01]  /*0b60*/  LEA R9, R5, 0xc0800000, 0x17 ;  /* 0xc080000005097811 */ /* 0x000fe200078eb8ff */
[----:B------:R-:W-:Y:S04]  /*0b70*/  BSSY.RECONVERGENT B2, `(.L_x_216) ;  /* 0x0000036000027945 */ /* 0x000fe80003800200 */
[----:B------:R-:W-:Y:S01]  /*0b80*/  IMAD.IADD R9, R6, 0x1, -R9 ;  /* 0x0000000106097824 */ /* 0x000fe200078e0a09 */
[----:B------:R-:W-:-:S03]  /*0b90*/  IADD3 R6, PT, PT, R10, -0x7f, RZ ;  /* 0xffffff810a067810 */ /* 0x000fc60007ffe0ff */
        /* <DEDUP_REMOVED lines=13> */
[----:B------:R-:W-:-:S04]  /*0c70*/  LOP3.LUT R3, R3, 0xff, RZ, 0xc0, !PT ;  /* 0x000000ff03037812 */ /* 0x000fc800078ec0ff */
[----:B------:R-:W-:-:S05]  /*0c80*/  IADD3 R7, PT, PT, R3, R6, RZ ;  /* 0x0000000603077210 */ /* 0x000fca0007ffe0ff */
        /* <DEDUP_REMOVED lines=11> */
[CCC-:B------:R-:W-:Y:S01]  /*0d40*/  FFMA.RM R6, R10.reuse, R8.reuse, R13.reuse ;  /* 0x000000080a067223 */ /* 0x1c0fe2000000400d */
[C---:B------:R-:W-:Y:S02]  /*0d50*/  ISETP.NE.AND P2, PT, R7.reuse, RZ, PT ;  /* 0x000000ff0700720c */ /* 0x040fe40003f45270 */
[----:B------:R-:W-:Y:S02]  /*0d60*/  ISETP.NE.AND P1, PT, R7, RZ, PT ;  /* 0x000000ff0700720c */ /* 0x000fe40003f25270 */
[----:B------:R-:W-:Y:S01]  /*0d70*/  LOP3.LUT R5, R3, 0x7fffff, RZ, 0xc0, !PT ;  /* 0x007fffff03057812 */ /* 0x000fe200078ec0ff */
[----:B------:R-:W-:Y:S01]  /*0d80*/  FFMA.RP R3, R10, R8, R13 ;  /* 0x000000080a037223 */ /* 0x000fe2000000800d */
[----:B------:R-:W-:Y:S01]  /*0d90*/  IADD3 R8, PT, PT, R7, 0x20, RZ ;  /* 0x0000002007087810 */ /* 0x000fe20007ffe0ff */
        /* <DEDUP_REMOVED lines=11> */
[----:B------:R-:W-:-:S04]  /*0e50*/  LOP3.LUT R3, R3, R6, RZ, 0xc0, !PT ;  /* 0x0000000603037212 */ /* 0x000fc800078ec0ff */
[----:B------:R-:W-:-:S04]  /*0e60*/  IADD3 R3, PT, PT, R8, R3, RZ ;  /* 0x0000000308037210 */ /* 0x000fc80007ffe0ff */
[----:B------:R-:W-:Y:S01]  /*0e70*/  LOP3.LUT R0, R3, R0, RZ, 0xfc, !PT ;  /* 0x0000000003007212 */ /* 0x000fe200078efcff */
[----:B------:R-:W-:Y:S06]  /*0e80*/  BRA `(.L_x_219) ;  /* 0x0000000000107947 */ /* 0x000fec0003800000 */
.L_x_218:
[----:B------:R-:W-:-:S04]  /*0e90*/  LOP3.LUT R0, R0, 0x80000000, RZ, 0xc0, !PT ;  /* 0x8000000000007812 */ /* 0x000fc800078ec0ff */
[----:B------:R-:W-:Y:S01]  /*0ea0*/  LOP3.LUT R0, R0, 0x7f800000, RZ, 0xfc, !PT ;  /* 0x7f80000000007812 */ /* 0x000fe200078efcff */
[----:B------:R-:W-:Y:S06]  /*0eb0*/  BRA `(.L_x_219) ;  /* 0x0000000000047947 */ /* 0x000fec0003800000 */
.L_x_217:
[----:B------:R-:W-:-:S07]  /*0ec0*/  IMAD R0, R6, 0x800000, R0 ;  /* 0x0080000006007824 */ /* 0x000fce00078e0200 */
.L_x_219:
[----:B------:R-:W-:Y:S05]  /*0ed0*/  BSYNC.RECONVERGENT B2 ;  /* 0x0000000000027941 */ /* 0x000fea0003800200 */
.L_x_216:
[----:B------:R-:W-:Y:S05]  /*0ee0*/  BRA `(.L_x_220) ;  /* 0x0000000000207947 */ /* 0x000fea0003800000 */
.L_x_215:
[----:B------:R-:W-:-:S04]  /*0ef0*/  LOP3.LUT R0, R6, 0x80000000, R3, 0x48, !PT ;  /* 0x8000000006007812 */ /* 0x000fc800078e4803 */
[----:B------:R-:W-:Y:S01]  /*0f00*/  LOP3.LUT R0, R0, 0x7f800000, RZ, 0xfc, !PT ;  /* 0x7f80000000007812 */ /* 0x000fe200078efcff */
[----:B------:R-:W-:Y:S06]  /*0f10*/  BRA `(.L_x_220) ;  /* 0x0000000000147947 */ /* 0x000fec0003800000 */
.L_x_214:
[----:B------:R-:W-:Y:S01]  /*0f20*/  LOP3.LUT R0, R6, 0x80000000, R3, 0x48, !PT ;  /* 0x8000000006007812 */ /* 0x000fe200078e4803 */
[----:B------:R-:W-:Y:S06]  /*0f30*/  BRA `(.L_x_220) ;  /* 0x00000000000c7947 */ /* 0x000fec0003800000 */
.L_x_213:
[----:B------:R-:W0:Y:S01]  /*0f40*/  MUFU.RSQ R0, -QNAN ;  /* 0xffc0000000007908 */ /* 0x000e220000001400 */
[----:B------:R-:W-:Y:S05]  /*0f50*/  BRA `(.L_x_220) ;  /* 0x0000000000047947 */ /* 0x000fea0003800000 */
.L_x_212:
[----:B------:R-:W-:-:S07]  /*0f60*/  FADD.FTZ R0, R3, R0 ;  /* 0x0000000003007221 */ /* 0x000fce0000010000 */
.L_x_220:
[----:B------:R-:W-:Y:S05]  /*0f70*/  BSYNC.RECONVERGENT B1 ;  /* 0x0000000000017941 */ /* 0x000fea0003800200 */
.L_x_210:
[----:B------:R-:W-:-:S04]  /*0f80*/  HFMA2 R3, -RZ, RZ, 0, 0 ;  /* 0x00000000ff037431 */ /* 0x000fc800000001ff */
[----:B0-----:R-:W-:Y:S05]  /*0f90*/  RET.REL.NODEC R2 `(_Z28moving_average_causal_windowPKfPfiif) ;  /* 0xfffffff002187950 */ /* 0x001fea0003c3ffff */
.L_x_221:
        /* <DEDUP_REMOVED lines=14> */
.L_x_223:


//--------------------- .nv.shared._ZN3cub18CUB_300001_SM_10006detail4scan16DeviceScanKernelINS2_10policy_hubIfffmN4cuda3std3__44plusIvEEE10Policy1000EN6thrust24THRUST_300001_SM_1000_NS10device_ptrIKfEENSE_IfEENS0_13ScanTileStateIfLb1EEES9_NS0_8NullTypeEmfLb0ESK_EEvT0_T1_T2_iT3_T4_T5_ --------------------------
	.section	.nv.shared._ZN3cub18CUB_300001_SM_10006detail4scan16DeviceScanKernelINS2_10policy_hubIfffmN4cuda3std3__44plusIvEEE10Policy1000EN6thrust24THRUST_300001_SM_1000_NS10device_ptrIKfEENSE_IfEENS0_13ScanTileStateIfLb1EEES9_NS0_8NullTypeEmfLb0ESK_EEvT0_T1_T2_iT3_T4_T5_,"aw",@nobits
	.sectionflags	@""
	.align	16
.nv.shared._ZN3cub18CUB_300001_SM_10006detail4scan16DeviceScanKernelINS2_10policy_hubIfffmN4cuda3std3__44plusIvEEE10Policy1000EN6thrust24THRUST_300001_SM_1000_NS10device_ptrIKfEENSE_IfEENS0_13ScanTileStateIfLb1EEES9_NS0_8NullTypeEmfLb0ESK_EEvT0_T1_T2_iT3_T4_T5_:
	.zero		32656


//--------------------- .nv.shared.reserved.0     --------------------------
	.section	.nv.shared.reserved.0,"aw",@nobits
	.weak		__nv_reservedSMEM_offset_0_alias
	.size		__nv_reservedSMEM_offset_0_alias, 0, 64
	.other		__nv_reservedSMEM_offset_0_alias,@"STO_CUDA_RESERVED_SHARED STV_DEFAULT"
__nv_reservedSMEM_offset_0_alias:
	.zero		0
	.zero		64


//--------------------- .nv.global                --------------------------
	.section	.nv.global,"aw",@nobits
.nv.global:
	.type		_ZN34_INTERNAL_957fafed_4_k_cu_6f82627c6thrust24THRUST_300001_SM_1000_NS3seqE,@object
	.size		_ZN34_INTERNAL_957fafed_4_k_cu_6f82627c6thrust24THRUST_300001_SM_1000_NS3seqE,(_ZN34_INTERNAL_957fafed_4_k_cu_6f82627c4cuda3std3__48in_placeE - _ZN34_INTERNAL_957fafed_4_k_cu_6f82627c6thrust24THRUST_300001_SM_1000_NS3seqE)
_ZN34_INTERNAL_957fafed_4_k_cu_6f82627c6thrust24THRUST_300001_SM_1000_NS3seqE:
	.zero		1
	.type		_ZN34_INTERNAL_957fafed_4_k_cu_6f82627c4cuda3std3__48in_placeE,@object
	.size		_ZN34_INTERNAL_957fafed_4_k_cu_6f82627c4cuda3std3__48in_placeE,(_ZN34_INTERNAL_957fafed_4_k_cu_6f82627c4cuda3std6ranges3__45__cpo4sizeE - _ZN34_INTERNAL_957fafed_4_k_cu_6f82627c4cuda3std3__48in_placeE)
_ZN34_INTERNAL_957fafed_4_k_cu_6f82627c4cuda3std3__48in_placeE:
	.zero		1
	.type		_ZN34_INTERNAL_957fafed_4_k_cu_6f82627c4cuda3std6ranges3__45__cpo4sizeE,@object
	.size		_ZN34_INTERNAL_957fafed_4_k_cu_6f82627c4cuda3std6ranges3__45__cpo4sizeE,(_ZN34_INTERNAL_957fafed_4_k_cu_6f82627c6thrust24THRUST_300001_SM_1000_NS12placeholders2_3E - _ZN34_INTERNAL_957fafed_4_k_cu_6f82627c4cuda3std6ranges3__45__cpo4sizeE)
_ZN34_INTERNAL_957fafed_4_k_cu_6f82627c4cuda3std6ranges3__45__cpo4sizeE:
	.zero		1
	.type		_ZN34_INTERNAL_957fafed_4_k_cu_6f82627c6thrust24THRUST_300001_SM_1000_NS12placeholders2_3E,@object
	.size		_ZN34_INTERNAL_957fafed_4_k_cu_6f82627c6thrust24THRUST_300001_SM_1000_NS12placeholders2_3E,(_ZN34_INTERNAL_957fafed_4_k_cu_6f82627c4cuda3std3__45__cpo6cbeginE - _ZN34_INTERNAL_957fafed_4_k_cu_6f82627c6thrust24THRUST_300001_SM_1000_NS12placeholders2_3E)
_ZN34_INTERNAL_957fafed_4_k_cu_6f82627c6thrust24THRUST_300001_SM_1000_NS12placeholders2_3E:
	.zero		1
	.type		_ZN34_INTERNAL_957fafed_4_k_cu_6f82627c4cuda3std3__45__cpo6cbeginE,@object
	.size		_ZN34_INTERNAL_957fafed_4_k_cu_6f82627c4cuda3std3__45__cpo6cbeginE,(_ZN34_INTERNAL_957fafed_4_k_cu_6f82627c4cuda3std6ranges3__45__cpo6cbeginE - _ZN34_INTERNAL_957fafed_4_k_cu_6f82627c4cuda3std3__45__cpo6cbeginE)
_ZN34_INTERNAL_957fafed_4_k_cu_6f82627c4cuda3std3__45__cpo6cbeginE:
	.zero		1
	.type		_ZN34_INTERNAL_957fafed_4_k_cu_6f82627c4cuda3std6ranges3__45__cpo6cbeginE,@object
	.size		_ZN34_INTERNAL_957fafed_4_k_cu_6f82627c4cuda3std6ranges3__45__cpo6cbeginE,(_ZN34_INTERNAL_957fafed_4_k_cu_6f82627c6thrust24THRUST_300001_SM_1000_NS12placeholders2_7E - _ZN34_INTERNAL_957fafed_4_k_cu_6f82627c4cuda3std6ranges3__45__cpo6cbeginE)
_ZN34_INTERNAL_957fafed_4_k_cu_6f82627c4cuda3std6ranges3__45__cpo6cbeginE:
	.zero		1
	.type		_ZN34_INTERNAL_957fafed_4_k_cu_6f82627c6thrust24THRUST_300001_SM_1000_NS12placeholders2_7E,@object
	.size		_ZN34_INTERNAL_957fafed_4_k_cu_6f82627c6thrust24THRUST_300001_SM_1000_NS12placeholders2_7E,(_ZN34_INTERNAL_957fafed_4_k_cu_6f82627c4cuda3std3__45__cpo7crbeginE - _ZN34_INTERNAL_957fafed_4_k_cu_6f82627c6thrust24THRUST_300001_SM_1000_NS12placeholders2_7E)
_ZN34_INTERNAL_957fafed_4_k_cu_6f82627c6thrust24THRUST_300001_SM_1000_NS12placeholders2_7E:
	.zero		1
	.type		_ZN34_INTERNAL_957fafed_4_k_cu_6f82627c4cuda3std3__45__cpo7crbeginE,@object
	.size		_ZN34_INTERNAL_957fafed_4_k_cu_6f82627c4cuda3std3__45__cpo7crbeginE,(_ZN34_INTERNAL_957fafed_4_k_cu_6f82627c4cuda3std6ranges3__45__cpo4nextE - _ZN34_INTERNAL_957fafed_4_k_cu_6f82627c4cuda3std3__45__cpo7crbeginE)
_ZN34_INTERNAL_957fafed_4_k_cu_6f82627c4cuda3std3__45__cpo7crbeginE:
	.zero		1
	.type		_ZN34_INTERNAL_957fafed_4_k_cu_6f82627c4cuda3std6ranges3__45__cpo4nextE,@object
	.size		_ZN34_INTERNAL_957fafed_4_k_cu_6f82627c4cuda3std6ranges3__45__cpo4nextE,(_ZN34_INTERNAL_957fafed_4_k_cu_6f82627c4cuda3std6ranges3__45__cpo4swapE - _ZN34_INTERNAL_957fafed_4_k_cu_6f82627c4cuda3std6ranges3__45__cpo4nextE)
_ZN34_INTERNAL_957fafed_4_k_cu_6f82627c4cuda3std6ranges3__45__cpo4nextE:
	.zero		1
	.type		_ZN34_INTERNAL_957fafed_4_k_cu_6f82627c4cuda3std6ranges3__45__cpo4swapE,@object
	.size		_ZN34_INTERNAL_957fafed_4_k_cu_6f82627c4cuda3std6ranges3__45__cpo4swapE,(_ZN34_INTERNAL_957fafed_4_k_cu_6f82627c6thrust24THRUST_300001_SM_1000_NS8cuda_cub10par_nosyncE - _ZN34_INTERNAL_957fafed_4_k_cu_6f82627c4cuda3std6ranges3__45__cpo4swapE)
_ZN34_INTERNAL_957fafed_4_k_cu_6f82627c4cuda3std6ranges3__45__cpo4swapE:
	.zero		1
	.type		_ZN34_INTERNAL_957fafed_4_k_cu_6f82627c6thrust24THRUST_300001_SM_1000_NS8cuda_cub10par_nosyncE,@object
	.size		_ZN34_INTERNAL_957fafed_4_k_cu_6f82627c6thrust24THRUST_300001_SM_1000_NS8cuda_cub10par_nosyncE,(_ZN34_INTERNAL_957fafed_4_k_cu_6f82627c6thrust24THRUST_300001_SM_1000_NS12placeholders2_9E - _ZN34_INTERNAL_957fafed_4_k_cu_6f82627c6thrust24THRUST_300001_SM_1000_NS8cuda_cub10par_nosyncE)
_ZN34_INTERNAL_957fafed_4_k_cu_6f82627c6thrust24THRUST_300001_SM_1000_NS8cuda_cub10par_nosyncE:
	.zero		1
	.type		_ZN34_INTERNAL_957fafed_4_k_cu_6f82627c6thrust24THRUST_300001_SM_1000_NS12placeholders2_9E,@object
	.size		_ZN34_INTERNAL_957fafed_4_k_cu_6f82627c6thrust24THRUST_300001_SM_1000_NS12placeholders2_9E,(_ZN34_INTERNAL_957fafed_4_k_cu_6f82627c4cuda3std3__436_GLOBAL__N__957fafed_4_k_cu_6f82627c6ignoreE - _ZN34_INTERNAL_957fafed_4_k_cu_6f82627c6thrust24THRUST_300001_SM_1000_NS12placeholders2_9E)
_ZN34_INTERNAL_957fafed_4_k_cu_6f82627c6thrust24THRUST_300001_SM_1000_NS12placeholders2_9E:
	.zero		1
	.type		_ZN34_INTERNAL_957fafed_4_k_cu_6f82627c4cuda3std3__436_GLOBAL__N__957fafed_4_k_cu_6f82627c6ignoreE,@object
	.size		_ZN34_INTERNAL_957fafed_4_k_cu_6f82627c4cuda3std3__436_GLOBAL__N__957fafed_4_k_cu_6f82627c6ignoreE,(_ZN34_INTERNAL_957fafed_4_k_cu_6f82627c4cuda3std6ranges3__45__cpo4dataE - _ZN34_INTERNAL_957fafed_4_k_cu_6f82627c4cuda3std3__436_GLOBAL__N__957fafed_4_k_cu_6f82627c6ignoreE)
_ZN34_INTERNAL_957fafed_4_k_cu_6f82627c4cuda3std3__436_GLOBAL__N__957fafed_4_k_cu_6f82627c6ignoreE:
	.zero		1
	.type		_ZN34_INTERNAL_957fafed_4_k_cu_6f82627c4cuda3std6ranges3__45__cpo4dataE,@object
	.size		_ZN34_INTERNAL_957fafed_4_k_cu_6f82627c4cuda3std6ranges3__45__cpo4dataE,(_ZN34_INTERNAL_957fafed_4_k_cu_6f82627c6thrust24THRUST_300001_SM_1000_NS12placeholders2_1E - _ZN34_INTERNAL_957fafed_4_k_cu_6f82627c4cuda3std6ranges3__45__cpo4dataE)
_ZN34_INTERNAL_957fafed_4_k_cu_6f82627c4cuda3std6ranges3__45__cpo4dataE:
	.zero		1
	.type		_ZN34_INTERNAL_957fafed_4_k_cu_6f82627c6thrust24THRUST_300001_SM_1000_NS12placeholders2_1E,@object
	.size		_ZN34_INTERNAL_957fafed_4_k_cu_6f82627c6thrust24THRUST_300001_SM_1000_NS12placeholders2_1E,(_ZN34_INTERNAL_957fafed_4_k_cu_6f82627c4cuda3std3__45__cpo5beginE - _ZN34_INTERNAL_957fafed_4_k_cu_6f82627c6thrust24THRUST_300001_SM_1000_NS12placeholders2_1E)
_ZN34_INTERNAL_957fafed_4_k_cu_6f82627c6thrust24THRUST_300001_SM_1000_NS12placeholders2_1E:
	.zero		1
	.type		_ZN34_INTERNAL_957fafed_4_k_cu_6f82627c4cuda3std3__45__cpo5beginE,@object
	.size		_ZN34_INTERNAL_957fafed_4_k_cu_6f82627c4cuda3std3__45__cpo5beginE,(_ZN34_INTERNAL_957fafed_4_k_cu_6f82627c4cuda3std6ranges3__45__cpo5beginE - _ZN34_INTERNAL_957fafed_4_k_cu_6f82627c4cuda3std3__45__cpo5beginE)
_ZN34_INTERNAL_957fafed_4_k_cu_6f82627c4cuda3std3__45__cpo5beginE:
	.zero		1
	.type		_ZN34_INTERNAL_957fafed_4_k_cu_6f82627c4cuda3std6ranges3__45__cpo5beginE,@object
	.size		_ZN34_INTERNAL_957fafed_4_k_cu_6f82627c4cuda3std6ranges3__45__cpo5beginE,(_ZN34_INTERNAL_957fafed_4_k_cu_6f82627c6thrust24THRUST_300001_SM_1000_NS12placeholders2_5E - _ZN34_INTERNAL_957fafed_4_k_cu_6f82627c4cuda3std6ranges3__45__cpo5beginE)
_ZN34_INTERNAL_957fafed_4_k_cu_6f82627c4cuda3std6ranges3__45__cpo5beginE:
	.zero		1
	.type		_ZN34_INTERNAL_957fafed_4_k_cu_6f82627c6thrust24THRUST_300001_SM_1000_NS12placeholders2_5E,@object
	.size		_ZN34_INTERNAL_957fafed_4_k_cu_6f82627c6thrust24THRUST_300001_SM_1000_NS12placeholders2_5E,(_ZN34_INTERNAL_957fafed_4_k_cu_6f82627c4cuda3std3__45__cpo6rbeginE - _ZN34_INTERNAL_957fafed_4_k_cu_6f82627c6thrust24THRUST_300001_SM_1000_NS12placeholders2_5E)
_ZN34_INTERNAL_957fafed_4_k_cu_6f82627c6thrust24THRUST_300001_SM_1000_NS12placeholders2_5E:
	.zero		1
	.type		_ZN34_INTERNAL_957fafed_4_k_cu_6f82627c4cuda3std3__45__cpo6rbeginE,@object
	.size		_ZN34_INTERNAL_957fafed_4_k_cu_6f82627c4cuda3std3__45__cpo6rbeginE,(_ZN34_INTERNAL_957fafed_4_k_cu_6f82627c4cuda3std6ranges3__45__cpo7advanceE - _ZN34_INTERNAL_957fafed_4_k_cu_6f82627c4cuda3std3__45__cpo6rbeginE)
_ZN34_INTERNAL_957fafed_4_k_cu_6f82627c4cuda3std3__45__cpo6rbeginE:
	.zero		1
	.type		_ZN34_INTERNAL_957fafed_4_k_cu_6f82627c4cuda3std6ranges3__45__cpo7advanceE,@object
	.size		_ZN34_INTERNAL_957fafed_4_k_cu_6f82627c4cuda3std6ranges3__45__cpo7advanceE,(_ZN34_INTERNAL_957fafed_4_k_cu_6f82627c4cuda3std3__47nulloptE - _ZN34_INTERNAL_957fafed_4_k_cu_6f82627c4cuda3std6ranges3__45__cpo7advanceE)
_ZN34_INTERNAL_957fafed_4_k_cu_6f82627c4cuda3std6ranges3__45__cpo7advanceE:
	.zero		1
	.type		_ZN34_INTERNAL_957fafed_4_k_cu_6f82627c4cuda3std3__47nulloptE,@object
	.size		_ZN34_INTERNAL_957fafed_4_k_cu_6f82627c4cuda3std3__47nulloptE,(_ZN34_INTERNAL_957fafed_4_k_cu_6f82627c4cuda3std6ranges3__45__cpo8distanceE - _ZN34_INTERNAL_957fafed_4_k_cu_6f82627c4cuda3std3__47nulloptE)
_ZN34_INTERNAL_957fafed_4_k_cu_6f82627c4cuda3std3__47nulloptE:
	.zero		1
	.type		_ZN34_INTERNAL_957fafed_4_k_cu_6f82627c4cuda3std6ranges3__45__cpo8distanceE,@object
	.size		_ZN34_INTERNAL_957fafed_4_k_cu_6f82627c4cuda3std6ranges3__45__cpo8distanceE,(_ZN34_INTERNAL_957fafed_4_k_cu_6f82627c6thrust24THRUST_300001_SM_1000_NS12placeholders3_10E - _ZN34_INTERNAL_957fafed_4_k_cu_6f82627c4cuda3std6ranges3__45__cpo8distanceE)
_ZN34_INTERNAL_957fafed_4_k_cu_6f82627c4cuda3std6ranges3__45__cpo8distanceE:
	.zero		1
	.type		_ZN34_INTERNAL_957fafed_4_k_cu_6f82627c6thrust24THRUST_300001_SM_1000_NS12placeholders3_10E,@object
	.size		_ZN34_INTERNAL_957fafed_4_k_cu_6f82627c6thrust24THRUST_300001_SM_1000_NS12placeholders3_10E,(_ZN34_INTERNAL_957fafed_4_k_cu_6f82627c4cuda3std3__419piecewise_constructE - _ZN34_INTERNAL_957fafed_4_k_cu_6f82627c6thrust24THRUST_300001_SM_1000_NS12placeholders3_10E)
_ZN34_INTERNAL_957fafed_4_k_cu_6f82627c6thrust24THRUST_300001_SM_1000_NS12placeholders3_10E:
	.zero		1
	.type		_ZN34_INTERNAL_957fafed_4_k_cu_6f82627c4cuda3std3__419piecewise_constructE,@object
	.size		_ZN34_INTERNAL_957fafed_4_k_cu_6f82627c4cuda3std3__419piecewise_constructE,(_ZN34_INTERNAL_957fafed_4_k_cu_6f82627c4cuda3std6ranges3__45__cpo5cdataE - _ZN34_INTERNAL_957fafed_4_k_cu_6f82627c4cuda3std3__419piecewise_constructE)
_ZN34_INTERNAL_957fafed_4_k_cu_6f82627c4cuda3std3__419piecewise_constructE:
	.zero		1
	.type		_ZN34_INTERNAL_957fafed_4_k_cu_6f82627c4cuda3std6ranges3__45__cpo5cdataE,@object
	.size		_ZN34_INTERNAL_957fafed_4_k_cu_6f82627c4cuda3std6ranges3__45__cpo5cdataE,(_ZN34_INTERNAL_957fafed_4_k_cu_6f82627c6thrust24THRUST_300001_SM_1000_NS12placeholders2_2E - _ZN34_INTERNAL_957fafed_4_k_cu_6f82627c4cuda3std6ranges3__45__cpo5cdataE)
_ZN34_INTERNAL_957fafed_4_k_cu_6f82627c4cuda3std6ranges3__45__cpo5cdataE:
	.zero		1
	.type		_ZN34_INTERNAL_957fafed_4_k_cu_6f82627c6thrust24THRUST_300001_SM_1000_NS12placeholders2_2E,@object
	.size		_ZN34_INTERNAL_957fafed_4_k_cu_6f82627c6thrust24THRUST_300001_SM_1000_NS12placeholders2_2E,(_ZN34_INTERNAL_957fafed_4_k_cu_6f82627c4cuda3std3__45__cpo3endE - _ZN34_INTERNAL_957fafed_4_k_cu_6f82627c6thrust24THRUST_300001_SM_1000_NS12placeholders2_2E)
_ZN34_INTERNAL_957fafed_4_k_cu_6f82627c6thrust24THRUST_300001_SM_1000_NS12placeholders2_2E:
	.zero		1
	.type		_ZN34_INTERNAL_957fafed_4_k_cu_6f82627c4cuda3std3__45__cpo3endE,@object
	.size		_ZN34_INTERNAL_957fafed_4_k_cu_6f82627c4cuda3std3__45__cpo3endE,(_ZN34_INTERNAL_957fafed_4_k_cu_6f82627c4cuda3std6ranges3__45__cpo3endE - _ZN34_INTERNAL_957fafed_4_k_cu_6f82627c4cuda3std3__45__cpo3endE)
_ZN34_INTERNAL_957fafed_4_k_cu_6f82627c4cuda3std3__45__cpo3endE:
	.zero		1
	.type		_ZN34_INTERNAL_957fafed_4_k_cu_6f82627c4cuda3std6ranges3__45__cpo3endE,@object
	.size		_ZN34_INTERNAL_957fafed_4_k_cu_6f82627c4cuda3std6ranges3__45__cpo3endE,(_ZN34_INTERNAL_957fafed_4_k_cu_6f82627c6thrust24THRUST_300001_SM_1000_NS12placeholders2_6E - _ZN34_INTERNAL_957fafed_4_k_cu_6f82627c4cuda3std6ranges3__45__cpo3endE)
_ZN34_INTERNAL_957fafed_4_k_cu_6f82627c4cuda3std6ranges3__45__cpo3endE:
	.zero		1
	.type		_ZN34_INTERNAL_957fafed_4_k_cu_6f82627c6thrust24THRUST_300001_SM_1000_NS12placeholders2_6E,@object
	.size		_ZN34_INTERNAL_957fafed_4_k_cu_6f82627c6thrust24THRUST_300001_SM_1000_NS12placeholders2_6E,(_ZN34_INTERNAL_957fafed_4_k_cu_6f82627c4cuda3std3__45__cpo4rendE - _ZN34_INTERNAL_957fafed_4_k_cu_6f82627c6thrust24THRUST_300001_SM_1000_NS12placeholders2_6E)
_ZN34_INTERNAL_957fafed_4_k_cu_6f82627c6thrust24THRUST_300001_SM_1000_NS12placeholders2_6E:
	.zero		1
	.type		_ZN34_INTERNAL_957fafed_4_k_cu_6f82627c4cuda3std3__45__cpo4rendE,@object
	.size		_ZN34_INTERNAL_957fafed_4_k_cu_6f82627c4cuda3std3__45__cpo4rendE,(_ZN34_INTERNAL_957fafed_4_k_cu_6f82627c4cuda3std6ranges3__45__cpo9iter_swapE - _ZN34_INTERNAL_957fafed_4_k_cu_6f82627c4cuda3std3__45__cpo4rendE)
_ZN34_INTERNAL_957fafed_4_k_cu_6f82627c4cuda3std3__45__cpo4rendE:
	.zero		1
	.type		_ZN34_INTERNAL_957fafed_4_k_cu_6f82627c4cuda3std6ranges3__45__cpo9iter_swapE,@object
	.size		_ZN34_INTERNAL_957fafed_4_k_cu_6f82627c4cuda3std6ranges3__45__cpo9iter_swapE,(_ZN34_INTERNAL_957fafed_4_k_cu_6f82627c4cuda3std3__48unexpectE - _ZN34_INTERNAL_957fafed_4_k_cu_6f82627c4cuda3std6ranges3__45__cpo9iter_swapE)
_ZN34_INTERNAL_957fafed_4_k_cu_6f82627c4cuda3std6ranges3__45__cpo9iter_swapE:
	.zero		1
	.type		_ZN34_INTERNAL_957fafed_4_k_cu_6f82627c4cuda3std3__48unexpectE,@object
	.size		_ZN34_INTERNAL_957fafed_4_k_cu_6f82627c4cuda3std3__48unexpectE,(_ZN34_INTERNAL_957fafed_4_k_cu_6f82627c6thrust24THRUST_300001_SM_1000_NS8cuda_cub3parE - _ZN34_INTERNAL_957fafed_4_k_cu_6f82627c4cuda3std3__48unexpectE)
_ZN34_INTERNAL_957fafed_4_k_cu_6f82627c4cuda3std3__48unexpectE:
	.zero		1
	.type		_ZN34_INTERNAL_957fafed_4_k_cu_6f82627c6thrust24THRUST_300001_SM_1000_NS8cuda_cub3parE,@object
	.size		_ZN34_INTERNAL_957fafed_4_k_cu_6f82627c6thrust24THRUST_300001_SM_1000_NS8cuda_cub3parE,(_ZN34_INTERNAL_957fafed_4_k_cu_6f82627c6thrust24THRUST_300001_SM_1000_NS12placeholders2_4E - _ZN34_INTERNAL_957fafed_4_k_cu_6f82627c6thrust24THRUST_300001_SM_1000_NS8cuda_cub3parE)
_ZN34_INTERNAL_957fafed_4_k_cu_6f82627c6thrust24THRUST_300001_SM_1000_NS8cuda_cub3parE:
	.zero		1
	.type		_ZN34_INTERNAL_957fafed_4_k_cu_6f82627c6thrust24THRUST_300001_SM_1000_NS12placeholders2_4E,@object
	.size		_ZN34_INTERNAL_957fafed_4_k_cu_6f82627c6thrust24THRUST_300001_SM_1000_NS12placeholders2_4E,(_ZN34_INTERNAL_957fafed_4_k_cu_6f82627c4cuda3std3__45__cpo4cendE - _ZN34_INTERNAL_957fafed_4_k_cu_6f82627c6thrust24THRUST_300001_SM_1000_NS12placeholders2_4E)
_ZN34_INTERNAL_957fafed_4_k_cu_6f82627c6thrust24THRUST_300001_SM_1000_NS12placeholders2_4E:
	.zero		1
	.type		_ZN34_INTERNAL_957fafed_4_k_cu_6f82627c4cuda3std3__45__cpo4cendE,@object
	.size		_ZN34_INTERNAL_957fafed_4_k_cu_6f82627c4cuda3std3__45__cpo4cendE,(_ZN34_INTERNAL_957fafed_4_k_cu_6f82627c4cuda3std6ranges3__45__cpo4cendE - _ZN34_INTERNAL_957fafed_4_k_cu_6f82627c4cuda3std3__45__cpo4cendE)
_ZN34_INTERNAL_957fafed_4_k_cu_6f82627c4cuda3std3__45__cpo4cendE:
	.zero		1
	.type		_ZN34_INTERNAL_957fafed_4_k_cu_6f82627c4cuda3std6ranges3__45__cpo4cendE,@object
	.size		_ZN34_INTERNAL_957fafed_4_k_cu_6f82627c4cuda3std6ranges3__45__cpo4cendE,(_ZN34_INTERNAL_957fafed_4_k_cu_6f82627c4cuda3std3__420unreachable_sentinelE - _ZN34_INTERNAL_957fafed_4_k_cu_6f82627c4cuda3std6ranges3__45__cpo4cendE)
_ZN34_INTERNAL_957fafed_4_k_cu_6f82627c4cuda3std6ranges3__45__cpo4cendE:
	.zero		1
	.type		_ZN34_INTERNAL_957fafed_4_k_cu_6f82627c4cuda3std3__420unreachable_sentinelE,@object
	.size		_ZN34_INTERNAL_957fafed_4_k_cu_6f82627c4cuda3std3__420unreachable_sentinelE,(_ZN34_INTERNAL_957fafed_4_k_cu_6f82627c4cuda3std6ranges3__45__cpo5ssizeE - _ZN34_INTERNAL_957fafed_4_k_cu_6f82627c4cuda3std3__420unreachable_sentinelE)
_ZN34_INTERNAL_957fafed_4_k_cu_6f82627c4cuda3std3__420unreachable_sentinelE:
	.zero		1
	.type		_ZN34_INTERNAL_957fafed_4_k_cu_6f82627c4cuda3std6ranges3__45__cpo5ssizeE,@object
	.size		_ZN34_INTERNAL_957fafed_4_k_cu_6f82627c4cuda3std6ranges3__45__cpo5ssizeE,(_ZN34_INTERNAL_957fafed_4_k_cu_6f82627c6thrust24THRUST_300001_SM_1000_NS12placeholders2_8E - _ZN34_INTERNAL_957fafed_4_k_cu_6f82627c4cuda3std6ranges3__45__cpo5ssizeE)
_ZN34_INTERNAL_957fafed_4_k_cu_6f82627c4cuda3std6ranges3__45__cpo5ssizeE:
	.zero		1
	.type		_ZN34_INTERNAL_957fafed_4_k_cu_6f82627c6thrust24THRUST_300001_SM_1000_NS12placeholders2_8E,@object
	.size		_ZN34_INTERNAL_957fafed_4_k_cu_6f82627c6thrust24THRUST_300001_SM_1000_NS12placeholders2_8E,(_ZN34_INTERNAL_957fafed_4_k_cu_6f82627c4cuda3std3__45__cpo5crendE - _ZN34_INTERNAL_957fafed_4_k_cu_6f82627c6thrust24THRUST_300001_SM_1000_NS12placeholders2_8E)
_ZN34_INTERNAL_957fafed_4_k_cu_6f82627c6thrust24THRUST_300001_SM_1000_NS12placeholders2_8E:
	.zero		1
	.type		_ZN34_INTERNAL_957fafed_4_k_cu_6f82627c4cuda3std3__45__cpo5crendE,@object
	.size		_ZN34_INTERNAL_957fafed_4_k_cu_6f82627c4cuda3std3__45__cpo5crendE,(_ZN34_INTERNAL_957fafed_4_k_cu_6f82627c4cuda3std6ranges3__45__cpo4prevE - _ZN34_INTERNAL_957fafed_4_k_cu_6f82627c4cuda3std3__45__cpo5crendE)
_ZN34_INTERNAL_957fafed_4_k_cu_6f82627c4cuda3std3__45__cpo5crendE:
	.zero		1
	.type		_ZN34_INTERNAL_957fafed_4_k_cu_6f82627c4cuda3std6ranges3__45__cpo4prevE,@object
	.size		_ZN34_INTERNAL_957fafed_4_k_cu_6f82627c4cuda3std6ranges3__45__cpo4prevE,(_ZN34_INTERNAL_957fafed_4_k_cu_6f82627c4cuda3std6ranges3__45__cpo9iter_moveE - _ZN34_INTERNAL_957fafed_4_k_cu_6f82627c4cuda3std6ranges3__45__cpo4prevE)
_ZN34_INTERNAL_957fafed_4_k_cu_6f82627c4cuda3std6ranges3__45__cpo4prevE:
	.zero		1
	.type		_ZN34_INTERNAL_957fafed_4_k_cu_6f82627c4cuda3std6ranges3__45__cpo9iter_moveE,@object
	.size		_ZN34_INTERNAL_957fafed_4_k_cu_6f82627c4cuda3std6ranges3__45__cpo9iter_moveE,(_ZN34_INTERNAL_957fafed_4_k_cu_6f82627c6thrust24THRUST_300001_SM_1000_NS6system6detail10sequential3seqE - _ZN34_INTERNAL_957fafed_4_k_cu_6f82627c4cuda3std6ranges3__45__cpo9iter_moveE)
_ZN34_INTERNAL_957fafed_4_k_cu_6f82627c4cuda3std6ranges3__45__cpo9iter_moveE:
	.zero		1
	.type		_ZN34_INTERNAL_957fafed_4_k_cu_6f82627c6thrust24THRUST_300001_SM_1000_NS6system6detail10sequential3seqE,@object
	.size		_ZN34_INTERNAL_957fafed_4_k_cu_6f82627c6thrust24THRUST_300001_SM_1000_NS6system6detail10sequential3seqE,(.L_31 - _ZN34_INTERNAL_957fafed_4_k_cu_6f82627c6thrust24THRUST_300001_SM_1000_NS6system6detail10sequential3seqE)
_ZN34_INTERNAL_957fafed_4_k_cu_6f82627c6thrust24THRUST_300001_SM_1000_NS6system6detail10sequential3seqE:
	.zero		1
.L_31:


//--------------------- .nv.shared._ZN3cub18CUB_300001_SM_10006detail4scan16DeviceScanKernelINS2_10policy_hubIfffjN4cuda3std3__44plusIvEEE10Policy1000EN6thrust24THRUST_300001_SM_1000_NS10device_ptrIKfEENSE_IfEENS0_13ScanTileStateIfLb1EEES9_NS0_8NullTypeEjfLb0ESK_EEvT0_T1_T2_iT3_T4_T5_ --------------------------
	.section	.nv.shared._ZN3cub18CUB_300001_SM_10006detail4scan16DeviceScanKernelINS2_10policy_hubIfffjN4cuda3std3__44plusIvEEE10Policy1000EN6thrust24THRUST_300001_SM_1000_NS10device_ptrIKfEENSE_IfEENS0_13ScanTileStateIfLb1EEES9_NS0_8NullTypeEjfLb0ESK_EEvT0_T1_T2_iT3_T4_T5_,"aw",@nobits
	.sectionflags	@""
	.align	16
.nv.shared._ZN3cub18CUB_300001_SM_10006detail4scan16DeviceScanKernelINS2_10policy_hubIfffjN4cuda3std3__44plusIvEEE10Policy1000EN6thrust24THRUST_300001_SM_1000_NS10device_ptrIKfEENSE_IfEENS0_13ScanTileStateIfLb1EEES9_NS0_8NullTypeEjfLb0ESK_EEvT0_T1_T2_iT3_T4_T5_:
	.zero		34832


//--------------------- .nv.constant0._ZN3cub18CUB_300001_SM_10006detail4scan16DeviceScanKernelINS2_10policy_hubIfffmN4cuda3std3__44plusIvEEE10Policy1000EN6thrust24THRUST_300001_SM_1000_NS10device_ptrIKfEENSE_IfEENS0_13ScanTileStateIfLb1EEES9_NS0_8NullTypeEmfLb0ESK_EEvT0_T1_T2_iT3_T4_T5_ --------------------------
	.section	.nv.constant0._ZN3cub18CUB_300001_SM_10006detail4scan16DeviceScanKernelINS2_10policy_hubIfffmN4cuda3std3__44plusIvEEE10Policy1000EN6thrust24THRUST_300001_SM_1000_NS10device_ptrIKfEENSE_IfEENS0_13ScanTileStateIfLb1EEES9_NS0_8NullTypeEmfLb0ESK_EEvT0_T1_T2_iT3_T4_T5_,"a",@progbits
	.sectionflags	@""
	.align	4
.nv.constant0._ZN3cub18CUB_300001_SM_10006detail4scan16DeviceScanKernelINS2_10policy_hubIfffmN4cuda3std3__44plusIvEEE10Policy1000EN6thrust24THRUST_300001_SM_1000_NS10device_ptrIKfEENSE_IfEENS0_13ScanTileStateIfLb1EEES9_NS0_8NullTypeEmfLb0ESK_EEvT0_T1_T2_iT3_T4_T5_:
	.zero		936


//--------------------- .nv.constant0._ZN3cub18CUB_300001_SM_10006detail4scan16DeviceScanKernelINS2_10policy_hubIfffjN4cuda3std3__44plusIvEEE10Policy1000EN6thrust24THRUST_300001_SM_1000_NS10device_ptrIKfEENSE_IfEENS0_13ScanTileStateIfLb1EEES9_NS0_8NullTypeEjfLb0ESK_EEvT0_T1_T2_iT3_T4_T5_ --------------------------
	.section	.nv.constant0._ZN3cub18CUB_300001_SM_10006detail4scan16DeviceScanKernelINS2_10policy_hubIfffjN4cuda3std3__44plusIvEEE10Policy1000EN6thrust24THRUST_300001_SM_1000_NS10device_ptrIKfEENSE_IfEENS0_13ScanTileStateIfLb1EEES9_NS0_8NullTypeEjfLb0ESK_EEvT0_T1_T2_iT3_T4_T5_,"a",@progbits
	.sectionflags	@""
	.align	4
.nv.constant0._ZN3cub18CUB_300001_SM_10006detail4scan16DeviceScanKernelINS2_10policy_hubIfffjN4cuda3std3__44plusIvEEE10Policy1000EN6thrust24THRUST_300001_SM_1000_NS10device_ptrIKfEENSE_IfEENS0_13ScanTileStateIfLb1EEES9_NS0_8NullTypeEjfLb0ESK_EEvT0_T1_T2_iT3_T4_T5_:
	.zero		932


//--------------------- .nv.constant0._ZN3cub18CUB_300001_SM_10006detail4scan20DeviceScanInitKernelINS0_13ScanTileStateIfLb1EEEEEvT_i --------------------------
	.section	.nv.constant0._ZN3cub18CUB_300001_SM_10006detail4scan20DeviceScanInitKernelINS0_13ScanTileStateIfLb1EEEEEvT_i,"a",@progbits
	.sectionflags	@""
	.align	4
.nv.constant0._ZN3cub18CUB_300001_SM_10006detail4scan20DeviceScanInitKernelINS0_13ScanTileStateIfLb1EEEEEvT_i:
	.zero		908


//--------------------- .nv.constant0._ZN3cub18CUB_300001_SM_10006detail11EmptyKernelIvEEvv --------------------------
	.section	.nv.constant0._ZN3cub18CUB_300001_SM_10006detail11EmptyKernelIvEEvv,"a",@progbits
	.sectionflags	@""
	.align	4
.nv.constant0._ZN3cub18CUB_300001_SM_10006detail11EmptyKernelIvEEvv:
	.zero		896


//--------------------- .nv.constant0._Z26moving_average_from_prefixPKfPfiif --------------------------
	.section	.nv.constant0._Z26moving_average_from_prefixPKfPfiif,"a",@progbits
	.sectionflags	@""
	.align	4
.nv.constant0._Z26moving_average_from_prefixPKfPfiif:
	.zero		924


//--------------------- .nv.constant0._Z28moving_average_causal_windowPKfPfiif --------------------------
	.section	.nv.constant0._Z28moving_average_causal_windowPKfPfiif,"a",@progbits
	.sectionflags	@""
	.align	4
.nv.constant0._Z28moving_average_causal_windowPKfPfiif:
	.zero		924


//--------------------- SYMBOLS --------------------------

	.type		.nv.reservedSmem.offset0,@object
	.size		.nv.reservedSmem.offset0,0x4
	.type		.nv.reservedSmem.cap,@object
	.size		.nv.reservedSmem.cap,0x4
